	.target	sm_90a

	.elftype	@"ET_EXEC"


//--------------------- .note.nv.tkinfo           --------------------------
	.section	.note.nv.tkinfo,"",@"SHT_NOTE"
	.sectionflags	@"SHF_NOTE_NV_TKINFO"
	.tkinfo
        /*0018*/ 	.word	0x00000002
        /*0030*/ 	.string	""
        /*0030*/ 	.string	"ptxas"
        /*0030*/ 	.string	"Cuda compilation tools, release 13.0, V13.0.88"
        /*0030*/ 	.string	"Build cuda_13.0.r13.0/compiler.36424714_0"
        /*0030*/ 	.string	"-v  -suppress-debug-info  -lineinfo  -arch sm_90a "



//--------------------- .note.nv.cuinfo           --------------------------
	.section	.note.nv.cuinfo,"",@"SHT_NOTE"
	.sectionflags	@"SHF_NOTE_NV_CUINFO"
        /*0018*/ 	.short	0x0002
        /*001a*/ 	.short	0x005a
        /*001c*/ 	.short	0x0082
	.zero		2


//--------------------- .nv.info                  --------------------------
	.section	.nv.info,"",@"SHT_CUDA_INFO"
	.align	4


	//----- nvinfo : EIATTR_REGCOUNT
	.align		4
        /*0000*/ 	.byte	0x04, 0x2f
        /*0002*/ 	.short	(.L_1 - .L_0)
	.align		4
.L_0:
        /*0004*/ 	.word	index@(matmul_kernel)
        /*0008*/ 	.word	0x000000ff


	//----- nvinfo : EIATTR_FRAME_SIZE
	.align		4
.L_1:
        /*000c*/ 	.byte	0x04, 0x11
        /*000e*/ 	.short	(.L_3 - .L_2)
	.align		4
.L_2:
        /*0010*/ 	.word	index@(matmul_kernel)
        /*0014*/ 	.word	0x000008e0


	//----- nvinfo : EIATTR_MIN_STACK_SIZE
	.align		4
.L_3:
        /*0018*/ 	.byte	0x04, 0x12
        /*001a*/ 	.short	(.L_5 - .L_4)
	.align		4
.L_4:
        /*001c*/ 	.word	index@(matmul_kernel)
        /*0020*/ 	.word	0x000008e0
.L_5:


//--------------------- .nv.compat                --------------------------
	.section	.nv.compat,"",@"SHT_CUDA_COMPAT_INFO"
	.align	4
        /*0000*/ 	.byte	0x02, 0x09, 0x01, 0x00, 0x02, 0x02, 0x04, 0x00, 0x02, 0x05, 0x05, 0x00, 0x03, 0x07, 0x01, 0x01
        /*0010*/ 	.byte	0x02, 0x03, 0x00, 0x00, 0x02, 0x06, 0x01, 0x00, 0x04, 0x0b, 0x08, 0x00, 0x00, 0x00, 0x00, 0x00
        /*0020*/ 	.byte	0x00, 0x00, 0x00, 0x00


//--------------------- .nv.info.matmul_kernel    --------------------------
	.section	.nv.info.matmul_kernel,"",@"SHT_CUDA_INFO"
	.sectionflags	@""
	.align	4


	//----- nvinfo : EIATTR_CUDA_API_VERSION
	.align		4
        /*0000*/ 	.byte	0x04, 0x37
        /*0002*/ 	.short	(.L_7 - .L_6)
.L_6:
        /*0004*/ 	.word	0x00000082


	//----- nvinfo : EIATTR_KPARAM_INFO
	.align		4
.L_7:
        /*0008*/ 	.byte	0x04, 0x17
        /*000a*/ 	.short	(.L_9 - .L_8)
.L_8:
        /*000c*/ 	.word	0x00000000
        /*0010*/ 	.short	0x000d
        /*0012*/ 	.short	0x0048
        /*0014*/ 	.byte	0x00, 0xf4, 0x21, 0x00


	//----- nvinfo : EIATTR_KPARAM_INFO
	.align		4
.L_9:
        /*0018*/ 	.byte	0x04, 0x17
        /*001a*/ 	.short	(.L_11 - .L_10)
.L_10:
        /*001c*/ 	.word	0x00000000
        /*0020*/ 	.short	0x000c
        /*0022*/ 	.short	0x0040
        /*0024*/ 	.byte	0x00, 0xf4, 0x21, 0x00


	//----- nvinfo : EIATTR_KPARAM_INFO
	.align		4
.L_11:
        /*0028*/ 	.byte	0x04, 0x17
        /*002a*/ 	.short	(.L_13 - .L_12)
.L_12:
        /*002c*/ 	.word	0x00000000
        /*0030*/ 	.short	0x000b
        /*0032*/ 	.short	0x0038
        /*0034*/ 	.byte	0x00, 0xf0, 0x11, 0x00


	//----- nvinfo : EIATTR_KPARAM_INFO
	.align		4
.L_13:
        /*0038*/ 	.byte	0x04, 0x17
        /*003a*/ 	.short	(.L_15 - .L_14)
.L_14:
        /*003c*/ 	.word	0x00000000
        /*0040*/ 	.short	0x000a
        /*0042*/ 	.short	0x0034
        /*0044*/ 	.byte	0x00, 0xf0, 0x11, 0x00


	//----- nvinfo : EIATTR_KPARAM_INFO
	.align		4
.L_15:
        /*0048*/ 	.byte	0x04, 0x17
        /*004a*/ 	.short	(.L_17 - .L_16)
.L_16:
        /*004c*/ 	.word	0x00000000
        /*0050*/ 	.short	0x0009
        /*0052*/ 	.short	0x0030
        /*0054*/ 	.byte	0x00, 0xf0, 0x11, 0x00


	//----- nvinfo : EIATTR_KPARAM_INFO
	.align		4
.L_17:
        /*0058*/ 	.byte	0x04, 0x17
        /*005a*/ 	.short	(.L_19 - .L_18)
.L_18:
        /*005c*/ 	.word	0x00000000
        /*0060*/ 	.short	0x0008
        /*0062*/ 	.short	0x002c
        /*0064*/ 	.byte	0x00, 0xf0, 0x11, 0x00


	//----- nvinfo : EIATTR_KPARAM_INFO
	.align		4
.L_19:
        /*0068*/ 	.byte	0x04, 0x17
        /*006a*/ 	.short	(.L_21 - .L_20)
.L_20:
        /*006c*/ 	.word	0x00000000
        /*0070*/ 	.short	0x0007
        /*0072*/ 	.short	0x0028
        /*0074*/ 	.byte	0x00, 0xf0, 0x11, 0x00


	//----- nvinfo : EIATTR_KPARAM_INFO
	.align		4
.L_21:
        /*0078*/ 	.byte	0x04, 0x17
        /*007a*/ 	.short	(.L_23 - .L_22)
.L_22:
        /*007c*/ 	.word	0x00000000
        /*0080*/ 	.short	0x0006
        /*0082*/ 	.short	0x0024
        /*0084*/ 	.byte	0x00, 0xf0, 0x11, 0x00


	//----- nvinfo : EIATTR_KPARAM_INFO
	.align		4
.L_23:
        /*0088*/ 	.byte	0x04, 0x17
        /*008a*/ 	.short	(.L_25 - .L_24)
.L_24:
        /*008c*/ 	.word	0x00000000
        /*0090*/ 	.short	0x0005
        /*0092*/ 	.short	0x0020
        /*0094*/ 	.byte	0x00, 0xf0, 0x11, 0x00


	//----- nvinfo : EIATTR_KPARAM_INFO
	.align		4
.L_25:
        /*0098*/ 	.byte	0x04, 0x17
        /*009a*/ 	.short	(.L_27 - .L_26)
.L_26:
        /*009c*/ 	.word	0x00000000
        /*00a0*/ 	.short	0x0004
        /*00a2*/ 	.short	0x001c
        /*00a4*/ 	.byte	0x00, 0xf0, 0x11, 0x00


	//----- nvinfo : EIATTR_KPARAM_INFO
	.align		4
.L_27:
        /*00a8*/ 	.byte	0x04, 0x17
        /*00aa*/ 	.short	(.L_29 - .L_28)
.L_28:
        /*00ac*/ 	.word	0x00000000
        /*00b0*/ 	.short	0x0003
        /*00b2*/ 	.short	0x0018
        /*00b4*/ 	.byte	0x00, 0xf0, 0x11, 0x00


	//----- nvinfo : EIATTR_KPARAM_INFO
	.align		4
.L_29:
        /*00b8*/ 	.byte	0x04, 0x17
        /*00ba*/ 	.short	(.L_31 - .L_30)
.L_30:
        /*00bc*/ 	.word	0x00000000
        /*00c0*/ 	.short	0x0002
        /*00c2*/ 	.short	0x0010
        /*00c4*/ 	.byte	0x00, 0xf4, 0x21, 0x00


	//----- nvinfo : EIATTR_KPARAM_INFO
	.align		4
.L_31:
        /*00c8*/ 	.byte	0x04, 0x17
        /*00ca*/ 	.short	(.L_33 - .L_32)
.L_32:
        /*00cc*/ 	.word	0x00000000
        /*00d0*/ 	.short	0x0001
        /*00d2*/ 	.short	0x0008
        /*00d4*/ 	.byte	0x00, 0xf4, 0x21, 0x00


	//----- nvinfo : EIATTR_KPARAM_INFO
	.align		4
.L_33:
        /*00d8*/ 	.byte	0x04, 0x17
        /*00da*/ 	.short	(.L_35 - .L_34)
.L_34:
        /*00dc*/ 	.word	0x00000000
        /*00e0*/ 	.short	0x0000
        /*00e2*/ 	.short	0x0000
        /*00e4*/ 	.byte	0x00, 0xf4, 0x21, 0x00


	//----- nvinfo : EIATTR_SPARSE_MMA_MASK
	.align		4
.L_35:
        /*00e8*/ 	.byte	0x03, 0x50
        /*00ea*/ 	.short	0x0000


	//----- nvinfo : EIATTR_MAXREG_COUNT
	.align		4
        /*00ec*/ 	.byte	0x03, 0x1b
        /*00ee*/ 	.short	0x00ff


	//----- nvinfo : EIATTR_NUM_BARRIERS
	.align		4
        /*00f0*/ 	.byte	0x02, 0x4c
        /*00f2*/ 	.byte	0x01
	.zero		1


	//----- nvinfo : EIATTR_ANNOTATIONS
	.align		4
        /*00f4*/ 	.byte	0x04, 0x55
        /*00f6*/ 	.short	(.L_37 - .L_36)


	//   ....[0]....
.L_36:
        /*00f8*/ 	.word	0x00000001
        /*00fc*/ 	.byte	0x30, 0x05, 0x00, 0x00, 0x01, 0x00, 0x00, 0x00, 0x70, 0x0d, 0x00, 0x00, 0x01, 0x00, 0x00, 0x00
        /* <DEDUP_REMOVED lines=1064> */
        /*438c*/ 	.byte	0xc0, 0xac, 0x01, 0x00


	//----- nvinfo : EIATTR_MERCURY_ISA_VERSION
	.align		4
.L_37:
        /*4390*/ 	.byte	0x03, 0x5f
        /*4392*/ 	.short	0x0101


	//----- nvinfo : EIATTR_EXIT_INSTR_OFFSETS
	.align		4
        /*4394*/ 	.byte	0x04, 0x1c
        /*4396*/ 	.short	(.L_39 - .L_38)


	//   ....[0]....
.L_38:
        /*4398*/ 	.word	0x0001f590


	//   ....[1]....
        /*439c*/ 	.word	0x0001f5b0


	//----- nvinfo : EIATTR_REQNTID
	.align		4
.L_39:
        /*43a0*/ 	.byte	0x04, 0x10
        /*43a2*/ 	.short	(.L_41 - .L_40)
.L_40:
        /*43a4*/ 	.word	0x00000080
        /*43a8*/ 	.word	0x00000001
        /*43ac*/ 	.word	0x00000001


	//----- nvinfo : EIATTR_CBANK_PARAM_SIZE
	.align		4
.L_41:
        /*43b0*/ 	.byte	0x03, 0x19
        /*43b2*/ 	.short	0x0050


	//----- nvinfo : EIATTR_PARAM_CBANK
	.align		4
        /*43b4*/ 	.byte	0x04, 0x0a
        /*43b6*/ 	.short	(.L_43 - .L_42)
	.align		4
.L_42:
        /*43b8*/ 	.word	index@(.nv.constant0.matmul_kernel)
        /*43bc*/ 	.short	0x0210
        /*43be*/ 	.short	0x0050


	//----- nvinfo : EIATTR_SW_WAR
	.align		4
.L_43:
        /*43c0*/ 	.byte	0x04, 0x36
        /*43c2*/ 	.short	(.L_45 - .L_44)
.L_44:
        /*43c4*/ 	.word	0x00000008
.L_45:


//--------------------- .nv.callgraph             --------------------------
	.section	.nv.callgraph,"",@"SHT_CUDA_CALLGRAPH"
	.align	4
	.sectionentsize	8
	.align		4
        /*0000*/ 	.word	0x00000000
	.align		4
        /*0004*/ 	.word	0xffffffff
	.align		4
        /*0008*/ 	.word	0x00000000
	.align		4
        /*000c*/ 	.word	0xfffffffe
	.align		4
        /*0010*/ 	.word	0x00000000
	.align		4
        /*0014*/ 	.word	0xfffffffd
	.align		4
        /*0018*/ 	.word	0x00000000
	.align		4
        /*001c*/ 	.word	0xfffffffc


//--------------------- .text.matmul_kernel       --------------------------
	.section	.text.matmul_kernel,"ax",@progbits
	.align	128
        .global         matmul_kernel
        .type           matmul_kernel,@function
        .size           matmul_kernel,(.L_x_4 - matmul_kernel)
        .other          matmul_kernel,@"STO_CUDA_ENTRY STV_DEFAULT"
matmul_kernel:
.text.matmul_kernel:
[----:B------:R-:W0:Y:S08]  /*0000*/  LDC R1, c[0x0][0x28] ;  /* 0x00000a00ff017b82 */ /* 0x000e300000000800 */
[----:B------:R-:W1:Y:S01]  /*0010*/  LDC.64 R18, c[0x0][0x228] ;  /* 0x00008a00ff127b82 */ /* 0x000e620000000a00 */
[----:B------:R-:W2:Y:S01]  /*0020*/  S2R R5, SR_CTAID.X ;  /* 0x0000000000057919 */ /* 0x000ea20000002500 */
[----:B0-----:R-:W-:Y:S01]  /*0030*/  VIADD R1, R1, 0xfffff720 ;  /* 0xfffff72001017836 */ /* 0x001fe20000000000 */
[----:B------:R-:W-:Y:S01]  /*0040*/  UMOV UR8, 0x400 ;  /* 0x0000040000087882 */ /* 0x000fe20000000000 */
[----:B------:R-:W-:Y:S01]  /*0050*/  ULDC.64 UR40, c[0x0][0x208] ;  /* 0x0000820000287ab9 */ /* 0x000fe20000000a00 */
[----:B------:R-:W0:Y:S03]  /*0060*/  S2R R24, SR_TID.X ;  /* 0x0000000000187919 */ /* 0x000e260000002100 */
[----:B------:R-:W3:Y:S08]  /*0070*/  LDC R21, c[0x0][0x230] ;  /* 0x00008c00ff157b82 */ /* 0x000ef00000000800 */
[----:B------:R-:W4:Y:S01]  /*0080*/  S2UR UR4, SR_CgaCtaId ;  /* 0x00000000000479c3 */ /* 0x000f220000008800 */
[----:B-1----:R-:W-:-:S05]  /*0090*/  VIADD R0, R19, 0x7f ;  /* 0x0000007f13007836 */ /* 0x002fca0000000000 */
[----:B------:R-:W-:Y:S01]  /*00a0*/  SHF.R.S32.HI R3, RZ, 0x1f, R0 ;  /* 0x0000001fff037819 */ /* 0x000fe20000011400 */
[----:B---3--:R-:W-:-:S03]  /*00b0*/  VIADD R21, R21, 0x7f ;  /* 0x0000007f15157836 */ /* 0x008fc60000000000 */
[----:B------:R-:W-:Y:S02]  /*00c0*/  LEA.HI R3, R3, R0, RZ, 0x7 ;  /* 0x0000000003037211 */ /* 0x000fe400078f38ff */
[----:B--2---:R-:W-:Y:S02]  /*00d0*/  IABS R8, R5 ;  /* 0x0000000500087213 */ /* 0x004fe40000000000 */
[----:B------:R-:W-:Y:S02]  /*00e0*/  SHF.R.S32.HI R4, RZ, 0x7, R3 ;  /* 0x00000007ff047819 */ /* 0x000fe40000011403 */
[----:B0-----:R-:W-:Y:S01]  /*00f0*/  LOP3.LUT R231, R24, 0x7f, RZ, 0xc0, !PT ;  /* 0x0000007f18e77812 */ /* 0x001fe200078ec0ff */
[----:B----4-:R-:W-:Y:S01]  /*0100*/  ULEA UR8, UR4, UR8, 0x18 ;  /* 0x0000000804087291 */ /* 0x010fe2000f8ec03f */
[-C--:B------:R-:W-:Y:S02]  /*0110*/  IABS R7, R4.reuse ;  /* 0x0000000400077213 */ /* 0x080fe40000000000 */
[----:B------:R-:W-:-:S02]  /*0120*/  IABS R10, R4 ;  /* 0x00000004000a7213 */ /* 0x000fc40000000000 */
[----:B------:R-:W0:Y:S08]  /*0130*/  I2F.RP R0, R7 ;  /* 0x0000000700007306 */ /* 0x000e300000209400 */
[----:B0-----:R-:W0:Y:S02]  /*0140*/  MUFU.RCP R0, R0 ;  /* 0x0000000000007308 */ /* 0x001e240000001000 */
[----:B0-----:R-:W-:-:S02]  /*0150*/  VIADD R2, R0, 0xffffffe ;  /* 0x0ffffffe00027836 */ /* 0x001fc40000000000 */
[----:B------:R-:W-:-:S04]  /*0160*/  IMAD.MOV R0, RZ, RZ, -R10 ;  /* 0x000000ffff007224 */ /* 0x000fc800078e0a0a */
[----:B------:R0:W1:Y:S02]  /*0170*/  F2I.FTZ.U32.TRUNC.NTZ R3, R2 ;  /* 0x0000000200037305 */ /* 0x000064000021f000 */
[----:B0-----:R-:W-:Y:S02]  /*0180*/  IMAD.MOV.U32 R2, RZ, RZ, RZ ;  /* 0x000000ffff027224 */ /* 0x001fe400078e00ff */
[----:B-1----:R-:W-:-:S04]  /*0190*/  IMAD.MOV R6, RZ, RZ, -R3 ;  /* 0x000000ffff067224 */ /* 0x002fc800078e0a03 */
[----:B------:R-:W-:Y:S02]  /*01a0*/  IMAD R9, R6, R7, RZ ;  /* 0x0000000706097224 */ /* 0x000fe400078e02ff */
[----:B------:R-:W-:Y:S02]  /*01b0*/  IMAD.MOV.U32 R6, RZ, RZ, R8 ;  /* 0x000000ffff067224 */ /* 0x000fe400078e0008 */
[----:B------:R-:W-:-:S06]  /*01c0*/  IMAD.HI.U32 R3, R3, R9, R2 ;  /* 0x0000000903037227 */ /* 0x000fcc00078e0002 */
[----:B------:R-:W-:-:S04]  /*01d0*/  IMAD.HI.U32 R3, R3, R6, RZ ;  /* 0x0000000603037227 */ /* 0x000fc800078e00ff */
[----:B------:R-:W-:-:S05]  /*01e0*/  IMAD R0, R3, R0, R6 ;  /* 0x0000000003007224 */ /* 0x000fca00078e0206 */
[----:B------:R-:W-:-:S13]  /*01f0*/  ISETP.GT.U32.AND P1, PT, R7, R0, PT ;  /* 0x000000000700720c */ /* 0x000fda0003f24070 */
[----:B------:R-:W-:Y:S02]  /*0200*/  @!P1 IMAD.IADD R0, R0, 0x1, -R7 ;  /* 0x0000000100009824 */ /* 0x000fe400078e0a07 */
[----:B------:R-:W-:Y:S01]  /*0210*/  @!P1 VIADD R3, R3, 0x1 ;  /* 0x0000000103039836 */ /* 0x000fe20000000000 */
[----:B------:R-:W-:Y:S02]  /*0220*/  ISETP.NE.AND P1, PT, R4, RZ, PT ;  /* 0x000000ff0400720c */ /* 0x000fe40003f25270 */
[----:B------:R-:W-:Y:S02]  /*0230*/  ISETP.GE.U32.AND P0, PT, R0, R7, PT ;  /* 0x000000070000720c */ /* 0x000fe40003f06070 */
[----:B------:R-:W-:-:S04]  /*0240*/  LOP3.LUT R0, R5, R4, RZ, 0x3c, !PT ;  /* 0x0000000405007212 */ /* 0x000fc800078e3cff */
[----:B------:R-:W-:Y:S01]  /*0250*/  ISETP.GE.AND P2, PT, R0, RZ, PT ;  /* 0x000000ff0000720c */ /* 0x000fe20003f46270 */
[----:B------:R-:W-:-:S06]  /*0260*/  VIADD R0, R18, 0x7f ;  /* 0x0000007f12007836 */ /* 0x000fcc0000000000 */
[----:B------:R-:W-:-:S04]  /*0270*/  @P0 VIADD R3, R3, 0x1 ;  /* 0x0000000103030836 */ /* 0x000fc80000000000 */
[----:B------:R-:W-:Y:S01]  /*0280*/  IMAD.MOV.U32 R8, RZ, RZ, R3 ;  /* 0x000000ffff087224 */ /* 0x000fe200078e0003 */
[----:B------:R-:W-:-:S03]  /*0290*/  SHF.R.S32.HI R3, RZ, 0x1f, R0 ;  /* 0x0000001fff037819 */ /* 0x000fc60000011400 */
[----:B------:R-:W-:Y:S01]  /*02a0*/  @!P2 IMAD.MOV R8, RZ, RZ, -R8 ;  /* 0x000000ffff08a224 */ /* 0x000fe200078e0a08 */
[----:B------:R-:W-:Y:S02]  /*02b0*/  LEA.HI R3, R3, R0, RZ, 0x7 ;  /* 0x0000000003037211 */ /* 0x000fe400078f38ff */
[----:B------:R-:W-:-:S04]  /*02c0*/  @!P1 LOP3.LUT R8, RZ, R4, RZ, 0x33, !PT ;  /* 0x00000004ff089212 */ /* 0x000fc800078e33ff */
[----:B------:R-:W-:Y:S01]  /*02d0*/  LEA.HI.SX32 R3, R3, -R8, 0x19 ;  /* 0x8000000803037211 */ /* 0x000fe200078fcaff */
[----:B------:R-:W-:-:S03]  /*02e0*/  IMAD.MOV R6, RZ, RZ, -R8 ;  /* 0x000000ffff067224 */ /* 0x000fc600078e0a08 */
[----:B------:R-:W-:Y:S01]  /*02f0*/  VIMNMX R9, R3, 0x1, PT ;  /* 0x0000000103097848 */ /* 0x000fe20003fe0100 */
[----:B------:R-:W-:-:S03]  /*0300*/  IMAD R6, R4, R6, R5 ;  /* 0x0000000604067224 */ /* 0x000fc600078e0205 */
[-C--:B------:R-:W-:Y:S02]  /*0310*/  IABS R7, R9.reuse ;  /* 0x0000000900077213 */ /* 0x080fe40000000000 */
[----:B------:R-:W-:Y:S02]  /*0320*/  IABS R11, R9 ;  /* 0x00000009000b7213 */ /* 0x000fe40000000000 */
[----:B------:R-:W0:Y:S08]  /*0330*/  I2F.RP R0, R7 ;  /* 0x0000000700007306 */ /* 0x000e300000209400 */
[----:B0-----:R-:W0:Y:S02]  /*0340*/  MUFU.RCP R0, R0 ;  /* 0x0000000000007308 */ /* 0x001e240000001000 */
[----:B0-----:R-:W-:-:S02]  /*0350*/  VIADD R2, R0, 0xffffffe ;  /* 0x0ffffffe00027836 */ /* 0x001fc40000000000 */
[----:B------:R-:W-:-:S04]  /*0360*/  IMAD.MOV R0, RZ, RZ, -R11 ;  /* 0x000000ffff007224 */ /* 0x000fc800078e0a0b */
[----:B------:R0:W1:Y:S02]  /*0370*/  F2I.FTZ.U32.TRUNC.NTZ R3, R2 ;  /* 0x0000000200037305 */ /* 0x000064000021f000 */
[----:B0-----:R-:W-:Y:S02]  /*0380*/  IMAD.MOV.U32 R2, RZ, RZ, RZ ;  /* 0x000000ffff027224 */ /* 0x001fe400078e00ff */
[----:B-1----:R-:W-:-:S04]  /*0390*/  IMAD.MOV R10, RZ, RZ, -R3 ;  /* 0x000000ffff0a7224 */ /* 0x002fc800078e0a03 */
[----:B------:R-:W-:Y:S01]  /*03a0*/  IMAD.MOV.U32 R4, RZ, RZ, R10 ;  /* 0x000000ffff047224 */ /* 0x000fe200078e000a */
[----:B------:R-:W-:-:S03]  /*03b0*/  IABS R10, R6 ;  /* 0x00000006000a7213 */ /* 0x000fc60000000000 */
        /* <DEDUP_REMOVED lines=11> */
[----:B------:R-:W-:-:S07]  /*0470*/  ISETP.GE.AND P2, PT, R0, RZ, PT ;  /* 0x000000ff0000720c */ /* 0x000fce0003f46270 */
[----:B------:R-:W-:Y:S01]  /*0480*/  @P0 VIADD R3, R3, 0x1 ;  /* 0x0000000103030836 */ /* 0x000fe20000000000 */
[----:B------:R-:W-:-:S05]  /*0490*/  ISETP.GT.AND P0, PT, R21, 0x7f, PT ;  /* 0x0000007f1500780c */ /* 0x000fca0003f04270 */
[----:B------:R-:W-:Y:S01]  /*04a0*/  @!P2 IMAD.MOV R3, RZ, RZ, -R3 ;  /* 0x000000ffff03a224 */ /* 0x000fe200078e0a03 */
[----:B------:R-:W-:-:S05]  /*04b0*/  @!P1 LOP3.LUT R3, RZ, R9, RZ, 0x33, !PT ;  /* 0x00000009ff039212 */ /* 0x000fca00078e33ff */
[----:B------:R-:W-:-:S04]  /*04c0*/  IMAD.MOV R0, RZ, RZ, -R3 ;  /* 0x000000ffff007224 */ /* 0x000fc800078e0a03 */
[----:B------:R-:W-:-:S04]  /*04d0*/  IMAD R0, R9, R0, R6 ;  /* 0x0000000009007224 */ /* 0x000fc800078e0206 */
[----:B------:R-:W-:Y:S02]  /*04e0*/  IMAD.IADD R2, R8, 0x1, R0 ;  /* 0x0000000108027824 */ /* 0x000fe400078e0200 */
[----:B------:R-:W-:Y:S02]  /*04f0*/  IMAD.SHL.U32 R0, R3, 0x80, RZ ;  /* 0x0000008003007824 */ /* 0x000fe400078e00ff */
[----:B------:R-:W-:Y:S02]  /*0500*/  IMAD R152, R2, 0x80, R231 ;  /* 0x0000008002987824 */ /* 0x000fe400078e02e7 */
[C---:B------:R-:W-:Y:S02]  /*0510*/  VIADD R31, R0.reuse, 0x1 ;  /* 0x00000001001f7836 */ /* 0x040fe40000000000 */
[C---:B------:R-:W-:Y:S01]  /*0520*/  VIADD R29, R0.reuse, 0x2 ;  /* 0x00000002001d7836 */ /* 0x040fe20000000000 */
[----:B------:R0:W-:Y:S01]  /*0530*/  STL [R1+0x87c], R152 ;  /* 0x00087c9801007387 */ /* 0x0001e20000100800 */
[----:B------:R-:W-:-:S02]  /*0540*/  VIADD R27, R0, 0x3 ;  /* 0x00000003001b7836 */ /* 0x000fc40000000000 */
[C---:B------:R-:W-:Y:S02]  /*0550*/  VIADD R25, R0.reuse, 0x4 ;  /* 0x0000000400197836 */ /* 0x040fe40000000000 */
[C---:B------:R-:W-:Y:S02]  /*0560*/  VIADD R23, R0.reuse, 0x5 ;  /* 0x0000000500177836 */ /* 0x040fe40000000000 */
[C---:B------:R-:W-:Y:S02]  /*0570*/  VIADD R17, R0.reuse, 0x6 ;  /* 0x0000000600117836 */ /* 0x040fe40000000000 */
[C---:B------:R-:W-:Y:S02]  /*0580*/  VIADD R33, R0.reuse, 0x7 ;  /* 0x0000000700217836 */ /* 0x040fe40000000000 */
[C---:B------:R-:W-:Y:S02]  /*0590*/  VIADD R43, R0.reuse, 0x8 ;  /* 0x00000008002b7836 */ /* 0x040fe40000000000 */
        /* <DEDUP_REMOVED lines=118> */
[----:B------:R-:W-:Y:S01]  /*0d00*/  VIADD R50, R0, 0x7f ;  /* 0x0000007f00327836 */ /* 0x000fe20000000000 */
[----:B0-----:R-:W-:Y:S06]  /*0d10*/  @P0 BRA `(.L_x_0) ;  /* 0x00000004000c0947 */ /* 0x001fec0003800000 */
[----:B------:R-:W-:Y:S01]  /*0d20*/  IMAD.SHL.U32 R2, R24, 0x10, RZ ;  /* 0x0000001018027824 */ /* 0x000fe200078e00ff */
[----:B------:R-:W-:Y:S02]  /*0d30*/  CS2R R88, SRZ ;  /* 0x0000000000587805 */ /* 0x000fe4000001ff00 */
[----:B------:R-:W-:Y:S02]  /*0d40*/  CS2R R90, SRZ ;  /* 0x00000000005a7805 */ /* 0x000fe4000001ff00 */
[----:B------:R-:W-:Y:S02]  /*0d50*/  CS2R R92, SRZ ;  /* 0x00000000005c7805 */ /* 0x000fe4000001ff00 */
[----:B------:R-:W-:Y:S01]  /*0d60*/  CS2R R94, SRZ ;  /* 0x00000000005e7805 */ /* 0x000fe2000001ff00 */
[----:B------:R0:W-:Y:S01]  /*0d70*/  STL [R1+0x880], R2 ;  /* 0x0008800201007387 */ /* 0x0001e20000100800 */
[----:B------:R-:W-:Y:S02]  /*0d80*/  CS2R R96, SRZ ;  /* 0x0000000000607805 */ /* 0x000fe4000001ff00 */
[----:B------:R-:W-:-:S02]  /*0d90*/  CS2R R98, SRZ ;  /* 0x0000000000627805 */ /* 0x000fc4000001ff00 */
[----:B------:R-:W-:Y:S02]  /*0da0*/  CS2R R100, SRZ ;  /* 0x0000000000647805 */ /* 0x000fe4000001ff00 */
[----:B------:R-:W-:Y:S02]  /*0db0*/  CS2R R102, SRZ ;  /* 0x0000000000667805 */ /* 0x000fe4000001ff00 */
[----:B------:R-:W-:Y:S02]  /*0dc0*/  CS2R R104, SRZ ;  /* 0x0000000000687805 */ /* 0x000fe4000001ff00 */
[----:B------:R-:W-:Y:S02]  /*0dd0*/  CS2R R106, SRZ ;  /* 0x00000000006a7805 */ /* 0x000fe4000001ff00 */
        /* <DEDUP_REMOVED lines=53> */
[----:B------:R-:W-:Y:S01]  /*1130*/  CS2R R86, SRZ ;  /* 0x0000000000567805 */ /* 0x000fe2000001ff00 */
[----:B0-----:R-:W-:Y:S06]  /*1140*/  BRA `(.L_x_1) ;  /* 0x0000019800c87947 */ /* 0x001fec0003800000 */
.L_x_0:
[----:B------:R-:W-:Y:S01]  /*1150*/  IABS R48, R18 ;  /* 0x0000001200307213 */ /* 0x000fe20000000000 */
[----:B------:R-:W-:Y:S01]  /*1160*/  ULDC UR9, c[0x0][0x23c] ;  /* 0x00008f0000097ab9 */ /* 0x000fe20000000800 */
[----:B------:R-:W-:Y:S01]  /*1170*/  IABS R2, R19 ;  /* 0x0000001300027213 */ /* 0x000fe20000000000 */
[----:B------:R-:W-:Y:S01]  /*1180*/  ULDC.64 UR4, c[0x0][0x218] ;  /* 0x0000860000047ab9 */ /* 0x000fe20000000a00 */
[----:B------:R-:W0:Y:S01]  /*1190*/  I2F.RP R3, R48 ;  /* 0x0000003000037306 */ /* 0x000e220000209400 */
[----:B------:R-:W-:Y:S01]  /*11a0*/  IABS R134, R0 ;  /* 0x0000000000867213 */ /* 0x000fe20000000000 */
[----:B------:R-:W-:Y:S01]  /*11b0*/  ULDC.64 UR6, c[0x0][0x210] ;  /* 0x0000840000067ab9 */ /* 0x000fe20000000a00 */
[----:B------:R-:W-:Y:S01]  /*11c0*/  IABS R42, R50 ;  /* 0x00000032002a7213 */ /* 0x000fe20000000000 */
[----:B------:R-:W-:Y:S01]  /*11d0*/  USHF.R.U32.HI UR12, URZ, 0x4, UR8 ;  /* 0x000000043f0c7899 */ /* 0x000fe20008011608 */
[----:B------:R-:W-:Y:S01]  /*11e0*/  ISETP.GE.AND P1, PT, R44, RZ, PT ;  /* 0x000000ff2c00720c */ /* 0x000fe20003f26270 */
[----:B------:R-:W-:Y:S01]  /*11f0*/  UMOV UR15, 0x40000040 ;  /* 0x40000040000f7882 */ /* 0x000fe20000000000 */
[----:B------:R-:W-:Y:S01]  /*1200*/  IABS R44, R44 ;  /* 0x0000002c002c7213 */ /* 0x000fe20000000000 */
[----:B------:R-:W1:Y:S01]  /*1210*/  I2F.RP R5, R2 ;  /* 0x0000000200057306 */ /* 0x000e620000209400 */
[----:B------:R-:W-:Y:S01]  /*1220*/  IABS R132, R46 ;  /* 0x0000002e00847213 */ /* 0x000fe20000000000 */
[----:B------:R-:W-:Y:S01]  /*1230*/  USGXT.U32 UR12, UR12, 0xe ;  /* 0x0000000e0c0c789a */ /* 0x000fe20008000000 */
[----:B------:R-:W-:-:S02]  /*1240*/  ISETP.GE.AND P2, PT, R152, RZ, PT ;  /* 0x000000ff9800720c */ /* 0x000fc40003f46270 */
[----:B------:R-:W-:Y:S02]  /*1250*/  ISETP.GE.AND P4, PT, R46, RZ, PT ;  /* 0x000000ff2e00720c */ /* 0x000fe40003f86270 */
[----:B------:R-:W-:Y:S01]  /*1260*/  IABS R130, R150 ;  /* 0x0000009600827213 */ /* 0x000fe20000000000 */
[----:B0-----:R-:W0:Y:S01]  /*1270*/  MUFU.RCP R3, R3 ;  /* 0x0000000300037308 */ /* 0x001e220000001000 */
[----:B------:R-:W-:Y:S02]  /*1280*/  IABS R46, R122 ;  /* 0x0000007a002e7213 */ /* 0x000fe40000000000 */
[----:B------:R-:W-:Y:S02]  /*1290*/  IABS R128, R120 ;  /* 0x0000007800807213 */ /* 0x000fe40000000000 */
[----:B------:R-:W-:Y:S02]  /*12a0*/  ISETP.GE.AND P3, PT, R50, RZ, PT ;  /* 0x000000ff3200720c */ /* 0x000fe40003f66270 */
[----:B------:R-:W-:Y:S01]  /*12b0*/  IABS R50, R114 ;  /* 0x0000007200327213 */ /* 0x000fe20000000000 */
[----:B-1----:R-:W1:Y:S01]  /*12c0*/  MUFU.RCP R5, R5 ;  /* 0x0000000500057308 */ /* 0x002e620000001000 */
[----:B------:R-:W-:-:S02]  /*12d0*/  IABS R126, R116 ;  /* 0x00000074007e7213 */ /* 0x000fc40000000000 */
[----:B------:R-:W-:Y:S02]  /*12e0*/  IABS R124, R112 ;  /* 0x00000070007c7213 */ /* 0x000fe40000000000 */
[----:B------:R-:W-:Y:S02]  /*12f0*/  IABS R52, R110 ;  /* 0x0000006e00347213 */ /* 0x000fe40000000000 */
[----:B------:R-:W-:Y:S01]  /*1300*/  IABS R252, R144 ;  /* 0x0000009000fc7213 */ /* 0x000fe20000000000 */
[----:B0-----:R-:W-:Y:S01]  /*1310*/  VIADD R14, R3, 0xffffffe ;  /* 0x0ffffffe030e7836 */ /* 0x001fe20000000000 */
[----:B------:R-:W-:Y:S02]  /*1320*/  IABS R250, R139 ;  /* 0x0000008b00fa7213 */ /* 0x000fe40000000000 */
[----:B------:R-:W-:Y:S01]  /*1330*/  IABS R246, R138 ;  /* 0x0000008a00f67213 */ /* 0x000fe20000000000 */
[----:B------:R0:W2:Y:S01]  /*1340*/  F2I.FTZ.U32.TRUNC.NTZ R15, R14 ;  /* 0x0000000e000f7305 */ /* 0x0000a2000021f000 */
[----:B------:R-:W-:-:S02]  /*1350*/  IABS R248, R140 ;  /* 0x0000008c00f87213 */ /* 0x000fc40000000000 */
[----:B------:R-:W-:Y:S01]  /*1360*/  IABS R244, R137 ;  /* 0x0000008900f47213 */ /* 0x000fe20000000000 */
[----:B-1----:R-:W-:Y:S01]  /*1370*/  VIADD R12, R5, 0xffffffe ;  /* 0x0ffffffe050c7836 */ /* 0x002fe20000000000 */
[----:B------:R-:W-:Y:S02]  /*1380*/  IABS R5, R152 ;  /* 0x0000009800057213 */ /* 0x000fe40000000000 */
[----:B------:R-:W-:Y:S01]  /*1390*/  IABS R242, R135 ;  /* 0x0000008700f27213 */ /* 0x000fe20000000000 */
[----:B------:R1:W3:Y:S01]  /*13a0*/  F2I.FTZ.U32.TRUNC.NTZ R13, R12 ;  /* 0x0000000c000d7305 */ /* 0x0002e2000021f000 */
[----:B0-----:R-:W-:Y:S01]  /*13b0*/  IMAD.MOV.U32 R14, RZ, RZ, RZ ;  /* 0x000000ffff0e7224 */ /* 0x001fe200078e00ff */
[----:B------:R-:W-:Y:S02]  /*13c0*/  IABS R240, R136 ;  /* 0x0000008800f07213 */ /* 0x000fe40000000000 */
[----:B------:R-:W-:Y:S02]  /*13d0*/  IABS R236, R131 ;  /* 0x0000008300ec7213 */ /* 0x000fe40000000000 */
[----:B------:R-:W-:Y:S01]  /*13e0*/  IABS R232, R133 ;  /* 0x0000008500e87213 */ /* 0x000fe20000000000 */
[----:B--2---:R-:W-:Y:S01]  /*13f0*/  IMAD.MOV R9, RZ, RZ, -R15 ;  /* 0x000000ffff097224 */ /* 0x004fe200078e0a0f */
[----:B------:R-:W-:Y:S01]  /*1400*/  IABS R238, R127 ;  /* 0x0000007f00ee7213 */ /* 0x000fe20000000000 */
[----:B-1----:R-:W-:Y:S01]  /*1410*/  IMAD.MOV.U32 R12, RZ, RZ, RZ ;  /* 0x000000ffff0c7224 */ /* 0x002fe200078e00ff */
[----:B------:R-:W-:Y:S01]  /*1420*/  IABS R234, R129 ;  /* 0x0000008100ea7213 */ /* 0x000fe20000000000 */
[----:B------:R-:W-:Y:S01]  /*1430*/  IMAD R9, R9, R48, RZ ;  /* 0x0000003009097224 */ /* 0x000fe200078e02ff */
[----:B------:R-:W-:-:S02]  /*1440*/  IABS R230, R125 ;  /* 0x0000007d00e67213 */ /* 0x000fc40000000000 */
[----:B------:R-:W-:Y:S01]  /*1450*/  IABS R228, R123 ;  /* 0x0000007b00e47213 */ /* 0x000fe20000000000 */
[----:B------:R-:W-:Y:S01]  /*1460*/  IMAD.HI.U32 R15, R15, R9, R14 ;  /* 0x000000090f0f7227 */ /* 0x000fe200078e000e */
[----:B------:R-:W-:Y:S02]  /*1470*/  IABS R226, R8 ;  /* 0x0000000800e27213 */ /* 0x000fe40000000000 */
[----:B------:R-:W-:Y:S01]  /*1480*/  IABS R224, R10 ;  /* 0x0000000a00e07213 */ /* 0x000fe20000000000 */
[----:B---3--:R-:W-:Y:S01]  /*1490*/  IMAD.MOV R3, RZ, RZ, -R13 ;  /* 0x000000ffff037224 */ /* 0x008fe200078e0a0d */
[----:B------:R-:W-:Y:S01]  /*14a0*/  IABS R222, R121 ;  /* 0x0000007900de7213 */ /* 0x000fe20000000000 */
[----:B------:R-:W-:Y:S01]  /*14b0*/  IMAD.HI.U32 R15, R15, R5, RZ ;  /* 0x000000050f0f7227 */ /* 0x000fe200078e00ff */
[----:B------:R-:W-:Y:S02]  /*14c0*/  IABS R220, R115 ;  /* 0x0000007300dc7213 */ /* 0x000fe40000000000 */
[----:B------:R-:W-:Y:S01]  /*14d0*/  IABS R218, R117 ;  /* 0x0000007500da7213 */ /* 0x000fe20000000000 */
[----:B------:R-:W-:Y:S01]  /*14e0*/  IMAD.MOV R15, RZ, RZ, -R15 ;  /* 0x000000ffff0f7224 */ /* 0x000fe200078e0a0f */
[----:B------:R-:W-:Y:S01]  /*14f0*/  IABS R216, R119 ;  /* 0x0000007700d87213 */ /* 0x000fe20000000000 */
[----:B------:R-:W-:Y:S01]  /*1500*/  IMAD R3, R3, R2, RZ ;  /* 0x0000000203037224 */ /* 0x000fe200078e02ff */
[----:B------:R-:W-:Y:S01]  /*1510*/  IABS R214, R111 ;  /* 0x0000006f00d67213 */ /* 0x000fe20000000000 */
[----:B------:R-:W-:Y:S01]  /*1520*/  IMAD R5, R48, R15, R5 ;  /* 0x0000000f30057224 */ /* 0x000fe200078e0205 */
[----:B------:R-:W-:Y:S01]  /*1530*/  IABS R210, R105 ;  /* 0x0000006900d27213 */ /* 0x000fe20000000000 */
[----:B------:R-:W-:Y:S01]  /*1540*/  IMAD.HI.U32 R3, R13, R3, R12 ;  /* 0x000000030d037227 */ /* 0x000fe200078e000c */
[----:B------:R-:W-:-:S02]  /*1550*/  IABS R212, R107 ;  /* 0x0000006b00d47213 */ /* 0x000fc40000000000 */
[----:B------:R-:W-:Y:S02]  /*1560*/  ISETP.GT.U32.AND P0, PT, R48, R5, PT ;  /* 0x000000053000720c */ /* 0x000fe40003f04070 */
[----:B------:R-:W-:Y:S01]  /*1570*/  IABS R208, R109 ;  /* 0x0000006d00d07213 */ /* 0x000fe20000000000 */
[C---:B------:R-:W-:Y:S01]  /*1580*/  IMAD.HI.U32 R12, R3.reuse, R134, RZ ;  /* 0x00000086030c7227 */ /* 0x040fe200078e00ff */
[----:B------:R-:W-:Y:S02]  /*1590*/  IABS R206, R64 ;  /* 0x0000004000ce7213 */ /* 0x000fe40000000000 */
[----:B------:R-:W-:Y:S01]  /*15a0*/  IABS R204, R103 ;  /* 0x0000006700cc7213 */ /* 0x000fe20000000000 */
[----:B------:R-:W-:Y:S01]  /*15b0*/  IMAD.HI.U32 R9, R3, R42, RZ ;  /* 0x0000002a03097227 */ /* 0x000fe200078e00ff */
[----:B------:R-:W-:Y:S02]  /*15c0*/  IABS R202, R6 ;  /* 0x0000000600ca7213 */ /* 0x000fe40000000000 */
[----:B------:R-:W-:Y:S01]  /*15d0*/  IABS R200, R101 ;  /* 0x0000006500c87213 */ /* 0x000fe20000000000 */
[----:B------:R-:W-:Y:S01]  /*15e0*/  IMAD.MOV R13, RZ, RZ, -R12 ;  /* 0x000000ffff0d7224 */ /* 0x000fe200078e0a0c */
[----:B------:R-:W-:Y:S01]  /*15f0*/  IABS R198, R99 ;  /* 0x0000006300c67213 */ /* 0x000fe20000000000 */
[----:B------:R-:W-:Y:S01]  /*1600*/  @!P0 IMAD.IADD R5, R5, 0x1, -R48 ;  /* 0x0000000105058824 */ /* 0x000fe200078e0a30 */
[----:B------:R-:W-:Y:S01]  /*1610*/  IABS R196, R97 ;  /* 0x0000006100c47213 */ /* 0x000fe20000000000 */
[----:B------:R-:W-:Y:S01]  /*1620*/  IMAD.MOV R9, RZ, RZ, -R9 ;  /* 0x000000ffff097224 */ /* 0x000fe200078e0a09 */
[----:B------:R-:W-:Y:S01]  /*1630*/  IABS R194, R95 ;  /* 0x0000005f00c27213 */ /* 0x000fe20000000000 */
[----:B------:R-:W-:Y:S01]  /*1640*/  IMAD R134, R2, R13, R134 ;  /* 0x0000000d02867224 */ /* 0x000fe200078e0286 */
[----:B------:R-:W-:Y:S01]  /*1650*/  ISETP.GT.U32.AND P6, PT, R48, R5, PT ;  /* 0x000000053000720c */ /* 0x000fe20003fc4070 */
[C---:B------:R-:W-:Y:S01]  /*1660*/  IMAD R42, R2.reuse, R9, R42 ;  /* 0x00000009022a7224 */ /* 0x040fe200078e022a */
[----:B------:R-:W-:Y:S01]  /*1670*/  IABS R192, R89 ;  /* 0x0000005900c07213 */ /* 0x000fe20000000000 */
[----:B------:R-:W-:Y:S01]  /*1680*/  IMAD.HI.U32 R9, R3, R44, RZ ;  /* 0x0000002c03097227 */ /* 0x000fe200078e00ff */
[----:B------:R-:W-:-:S02]  /*1690*/  ISETP.GT.U32.AND P0, PT, R2, R134, PT ;  /* 0x000000860200720c */ /* 0x000fc40003f04070 */
[----:B------:R-:W-:Y:S01]  /*16a0*/  ISETP.GT.U32.AND P5, PT, R2, R42, PT ;  /* 0x0000002a0200720c */ /* 0x000fe20003fa4070 */
[----:B------:R-:W-:Y:S01]  /*16b0*/  IMAD.HI.U32 R11, R3, R132, RZ ;  /* 0x00000084030b7227 */ /* 0x000fe200078e00ff */
[----:B------:R-:W-:Y:S02]  /*16c0*/  IABS R190, R91 ;  /* 0x0000005b00be7213 */ /* 0x000fe40000000000 */
[----:B------:R-:W-:Y:S01]  /*16d0*/  IABS R188, R93 ;  /* 0x0000005d00bc7213 */ /* 0x000fe20000000000 */
[----:B------:R-:W-:Y:S01]  /*16e0*/  IMAD.MOV R13, RZ, RZ, -R9 ;  /* 0x000000ffff0d7224 */ /* 0x000fe200078e0a09 */
[----:B------:R-:W-:Y:S01]  /*16f0*/  IABS R186, R77 ;  /* 0x0000004d00ba7213 */ /* 0x000fe20000000000 */
[----:B------:R-:W-:Y:S01]  /*1700*/  @!P6 IMAD.IADD R5, R5, 0x1, -R48 ;  /* 0x000000010505e824 */ /* 0x000fe200078e0a30 */
[----:B------:R-:W-:Y:S01]  /*1710*/  ISETP.NE.AND P6, PT, R18, RZ, PT ;  /* 0x000000ff1200720c */ /* 0x000fe20003fc5270 */
[----:B------:R-:W-:Y:S01]  /*1720*/  IMAD.MOV R11, RZ, RZ, -R11 ;  /* 0x000000ffff0b7224 */ /* 0x000fe200078e0a0b */
[----:B------:R-:W-:Y:S01]  /*1730*/  IABS R48, R118 ;  /* 0x0000007600307213 */ /* 0x000fe20000000000 */
[--C-:B------:R-:W-:Y:S01]  /*1740*/  @!P0 IMAD.IADD R134, R134, 0x1, -R2.reuse ;  /* 0x0000000186868824 */ /* 0x100fe200078e0a02 */
[----:B------:R-:W-:Y:S01]  /*1750*/  IABS R184, R79 ;  /* 0x0000004f00b87213 */ /* 0x000fe20000000000 */
[----:B------:R-:W-:Y:S01]  /*1760*/  @!P5 IMAD.IADD R42, R42, 0x1, -R2 ;  /* 0x000000012a2ad824 */ /* 0x000fe200078e0a02 */
[----:B------:R-:W-:Y:S01]  /*1770*/  IABS R182, R81 ;  /* 0x0000005100b67213 */ /* 0x000fe20000000000 */
[C---:B------:R-:W-:Y:S01]  /*1780*/  IMAD R44, R2.reuse, R13, R44 ;  /* 0x0000000d022c7224 */ /* 0x040fe200078e022c */
[C---:B------:R-:W-:Y:S01]  /*1790*/  ISETP.GT.U32.AND P5, PT, R2.reuse, R134, PT ;  /* 0x000000860200720c */ /* 0x040fe20003fa4070 */
[C---:B------:R-:W-:Y:S01]  /*17a0*/  IMAD R132, R2.reuse, R11, R132 ;  /* 0x0000000b02847224 */ /* 0x040fe200078e0284 */
[----:B------:R-:W-:Y:S01]  /*17b0*/  ISETP.GT.U32.AND P0, PT, R2, R42, PT ;  /* 0x0000002a0200720c */ /* 0x000fe20003f04070 */
[----:B------:R-:W-:Y:S01]  /*17c0*/  IMAD.HI.U32 R11, R3, R130, RZ ;  /* 0x00000082030b7227 */ /* 0x000fe200078e00ff */
[----:B------:R-:W-:-:S02]  /*17d0*/  IABS R180, R75 ;  /* 0x0000004b00b47213 */ /* 0x000fc40000000000 */
[----:B------:R-:W-:Y:S01]  /*17e0*/  IABS R178, R83 ;  /* 0x0000005300b27213 */ /* 0x000fe20000000000 */
[C---:B------:R-:W-:Y:S01]  /*17f0*/  IMAD.HI.U32 R12, R3.reuse, R46, RZ ;  /* 0x0000002e030c7227 */ /* 0x040fe200078e00ff */
[----:B------:R-:W-:Y:S02]  /*1800*/  IABS R172, R73 ;  /* 0x0000004900ac7213 */ /* 0x000fe40000000000 */
[----:B------:R-:W-:Y:S01]  /*1810*/  IABS R176, R69 ;  /* 0x0000004500b07213 */ /* 0x000fe20000000000 */
[----:B------:R-:W-:Y:S01]  /*1820*/  @!P2 IMAD.MOV R5, RZ, RZ, -R5 ;  /* 0x000000ffff05a224 */ /* 0x000fe200078e0a05 */
[----:B------:R-:W-:Y:S01]  /*1830*/  @!P6 LOP3.LUT R5, RZ, R18, RZ, 0x33, !PT ;  /* 0x00000012ff05e212 */ /* 0x000fe200078e33ff */
[----:B------:R-:W-:Y:S01]  /*1840*/  IMAD.MOV R11, RZ, RZ, -R11 ;  /* 0x000000ffff0b7224 */ /* 0x000fe200078e0a0b */
[C---:B------:R-:W-:Y:S01]  /*1850*/  ISETP.GT.U32.AND P6, PT, R2.reuse, R44, PT ;  /* 0x0000002c0200720c */ /* 0x040fe20003fc4070 */
[----:B------:R-:W-:Y:S01]  /*1860*/  IMAD.HI.U32 R9, R3, R128, RZ ;  /* 0x0000008003097227 */ /* 0x000fe200078e00ff */
[----:B------:R-:W-:-:S02]  /*1870*/  ISETP.GT.U32.AND P2, PT, R2, R132, PT ;  /* 0x000000840200720c */ /* 0x000fc40003f44070 */
[----:B------:R-:W-:Y:S01]  /*1880*/  IABS R174, R71 ;  /* 0x0000004700ae7213 */ /* 0x000fe20000000000 */
[----:B------:R-:W-:Y:S01]  /*1890*/  IMAD.MOV R15, RZ, RZ, -R12 ;  /* 0x000000ffff0f7224 */ /* 0x000fe200078e0a0c */
[----:B------:R-:W-:Y:S01]  /*18a0*/  IABS R12, R74 ;  /* 0x0000004a000c7213 */ /* 0x000fe20000000000 */
[C---:B------:R-:W-:Y:S01]  /*18b0*/  IMAD R130, R2.reuse, R11, R130 ;  /* 0x0000000b02827224 */ /* 0x040fe200078e0282 */
[----:B------:R-:W-:Y:S01]  /*18c0*/  IABS R170, R4 ;  /* 0x0000000400aa7213 */ /* 0x000fe20000000000 */
[----:B------:R-:W-:Y:S01]  /*18d0*/  IMAD.MOV R9, RZ, RZ, -R9 ;  /* 0x000000ffff097224 */ /* 0x000fe200078e0a09 */
[----:B------:R-:W-:Y:S01]  /*18e0*/  IABS R168, R67 ;  /* 0x0000004300a87213 */ /* 0x000fe20000000000 */
[C---:B------:R-:W-:Y:S01]  /*18f0*/  IMAD R46, R2.reuse, R15, R46 ;  /* 0x0000000f022e7224 */ /* 0x040fe200078e022e */
[----:B------:R-:W-:Y:S01]  /*1900*/  IABS R166, R65 ;  /* 0x0000004100a67213 */ /* 0x000fe20000000000 */
[----:B------:R-:W-:Y:S01]  /*1910*/  IMAD R128, R2, R9, R128 ;  /* 0x0000000902807224 */ /* 0x000fe200078e0280 */
[----:B------:R-:W-:Y:S01]  /*1920*/  IABS R164, R61 ;  /* 0x0000003d00a47213 */ /* 0x000fe20000000000 */
[--C-:B------:R-:W-:Y:S01]  /*1930*/  @!P5 IMAD.IADD R134, R134, 0x1, -R2.reuse ;  /* 0x000000018686d824 */ /* 0x100fe200078e0a02 */
[----:B------:R-:W-:Y:S01]  /*1940*/  ISETP.GT.U32.AND P5, PT, R2, R130, PT ;  /* 0x000000820200720c */ /* 0x000fe20003fa4070 */
[--C-:B------:R-:W-:Y:S01]  /*1950*/  @!P0 IMAD.IADD R42, R42, 0x1, -R2.reuse ;  /* 0x000000012a2a8824 */ /* 0x100fe200078e0a02 */
[----:B------:R-:W-:Y:S01]  /*1960*/  ISETP.GT.U32.AND P0, PT, R2, R46, PT ;  /* 0x0000002e0200720c */ /* 0x000fe20003f04070 */
[--C-:B------:R-:W-:Y:S01]  /*1970*/  @!P6 IMAD.IADD R44, R44, 0x1, -R2.reuse ;  /* 0x000000012c2ce824 */ /* 0x100fe200078e0a02 */
[----:B------:R-:W-:Y:S01]  /*1980*/  ISETP.GT.U32.AND P6, PT, R2, R128, PT ;  /* 0x000000800200720c */ /* 0x000fe20003fc4070 */
[----:B------:R-:W-:Y:S01]  /*1990*/  @!P2 IMAD.IADD R132, R132, 0x1, -R2 ;  /* 0x000000018484a824 */ /* 0x000fe200078e0a02 */
[----:B------:R-:W-:Y:S01]  /*19a0*/  ISETP.GE.AND P2, PT, R0, RZ, PT ;  /* 0x000000ff0000720c */ /* 0x000fe20003f46270 */
[----:B------:R-:W-:Y:S01]  /*19b0*/  IMAD.HI.U32 R9, R3, R48, RZ ;  /* 0x0000003003097227 */ /* 0x000fe200078e00ff */
[----:B------:R-:W-:-:S02]  /*19c0*/  IABS R162, R38 ;  /* 0x0000002600a27213 */ /* 0x000fc40000000000 */
[----:B------:R-:W-:Y:S01]  /*19d0*/  IABS R160, R36 ;  /* 0x0000002400a07213 */ /* 0x000fe20000000000 */
[----:B------:R-:W-:Y:S01]  /*19e0*/  IMAD.MOV R13, RZ, RZ, -R9 ;  /* 0x000000ffff0d7224 */ /* 0x000fe200078e0a09 */
[----:B------:R-:W-:Y:S01]  /*19f0*/  IABS R158, R32 ;  /* 0x00000020009e7213 */ /* 0x000fe20000000000 */
[--C-:B------:R-:W-:Y:S01]  /*1a00*/  @!P5 IMAD.IADD R130, R130, 0x1, -R2.reuse ;  /* 0x000000018282d824 */ /* 0x100fe200078e0a02 */
[----:B------:R-:W-:Y:S01]  /*1a10*/  ISETP.GT.U32.AND P5, PT, R2, R132, PT ;  /* 0x000000840200720c */ /* 0x000fe20003fa4070 */
[--C-:B------:R-:W-:Y:S01]  /*1a20*/  @!P0 IMAD.IADD R46, R46, 0x1, -R2.reuse ;  /* 0x000000012e2e8824 */ /* 0x100fe200078e0a02 */
[----:B------:R-:W-:Y:S01]  /*1a30*/  IABS R156, R51 ;  /* 0x00000033009c7213 */ /* 0x000fe20000000000 */
[----:B------:R-:W-:Y:S01]  /*1a40*/  @!P6 IMAD.IADD R128, R128, 0x1, -R2 ;  /* 0x000000018080e824 */ /* 0x000fe200078e0a02 */
[C---:B------:R-:W-:Y:S01]  /*1a50*/  ISETP.GT.U32.AND P0, PT, R2.reuse, R130, PT ;  /* 0x000000820200720c */ /* 0x040fe20003f04070 */
[----:B------:R-:W-:Y:S01]  /*1a60*/  @!P2 IMAD.MOV R134, RZ, RZ, -R134 ;  /* 0x000000ffff86a224 */ /* 0x000fe200078e0a86 */
[C---:B------:R-:W-:Y:S01]  /*1a70*/  ISETP.GT.U32.AND P6, PT, R2.reuse, R46, PT ;  /* 0x0000002e0200720c */ /* 0x040fe20003fc4070 */
[----:B------:R-:W-:Y:S01]  /*1a80*/  IMAD.HI.U32 R9, R3, R50, RZ ;  /* 0x0000003203097227 */ /* 0x000fe200078e00ff */
[----:B------:R-:W-:-:S02]  /*1a90*/  ISETP.GT.U32.AND P2, PT, R2, R44, PT ;  /* 0x0000002c0200720c */ /* 0x000fc40003f44070 */
[----:B------:R-:W-:Y:S01]  /*1aa0*/  IABS R154, R30 ;  /* 0x0000001e009a7213 */ /* 0x000fe20000000000 */
[----:B------:R-:W-:Y:S01]  /*1ab0*/  IMAD.HI.U32 R11, R3, R126, RZ ;  /* 0x0000007e030b7227 */ /* 0x000fe200078e00ff */
[----:B------:R-:W-:Y:S02]  /*1ac0*/  IABS R152, R49 ;  /* 0x0000003100987213 */ /* 0x000fe40000000000 */
[----:B------:R-:W-:Y:S01]  /*1ad0*/  IABS R18, R20 ;  /* 0x0000001400127213 */ /* 0x000fe20000000000 */
[C---:B------:R-:W-:Y:S02]  /*1ae0*/  IMAD R48, R2.reuse, R13, R48 ;  /* 0x0000000d02307224 */ /* 0x040fe400078e0230 */
[----:B------:R-:W-:Y:S02]  /*1af0*/  IMAD.MOV R9, RZ, RZ, -R9 ;  /* 0x000000ffff097224 */ /* 0x000fe400078e0a09 */
[----:B------:R-:W-:Y:S02]  /*1b00*/  IMAD.MOV R11, RZ, RZ, -R11 ;  /* 0x000000ffff0b7224 */ /* 0x000fe400078e0a0b */
[----:B------:R-:W-:Y:S01]  /*1b10*/  @!P3 IMAD.MOV R42, RZ, RZ, -R42 ;  /* 0x000000ffff2ab224 */ /* 0x000fe200078e0a2a */
[C---:B------:R-:W-:Y:S01]  /*1b20*/  ISETP.GT.U32.AND P3, PT, R2.reuse, R128, PT ;  /* 0x000000800200720c */ /* 0x040fe20003f64070 */
[----:B------:R-:W-:-:S02]  /*1b30*/  IMAD R50, R2, R9, R50 ;  /* 0x0000000902327224 */ /* 0x000fc400078e0232 */
[----:B------:R-:W-:Y:S01]  /*1b40*/  @!P5 IMAD.IADD R132, R132, 0x1, -R2 ;  /* 0x000000018484d824 */ /* 0x000fe200078e0a02 */
[C---:B------:R-:W-:Y:S01]  /*1b50*/  ISETP.GT.U32.AND P5, PT, R2.reuse, R48, PT ;  /* 0x000000300200720c */ /* 0x040fe20003fa4070 */
[----:B------:R-:W-:Y:S02]  /*1b60*/  IMAD R126, R2, R11, R126 ;  /* 0x0000000b027e7224 */ /* 0x000fe400078e027e */
[--C-:B------:R-:W-:Y:S01]  /*1b70*/  @!P6 IMAD.IADD R46, R46, 0x1, -R2.reuse ;  /* 0x000000012e2ee824 */ /* 0x100fe200078e0a02 */
[----:B------:R-:W-:Y:S01]  /*1b80*/  ISETP.GT.U32.AND P6, PT, R2, R50, PT ;  /* 0x000000320200720c */ /* 0x000fe20003fc4070 */
[----:B------:R-:W-:Y:S01]  /*1b90*/  @!P2 IMAD.IADD R44, R44, 0x1, -R2 ;  /* 0x000000012c2ca824 */ /* 0x000fe200078e0a02 */
[----:B------:R-:W-:Y:S01]  /*1ba0*/  ISETP.GT.U32.AND P2, PT, R2, R126, PT ;  /* 0x0000007e0200720c */ /* 0x000fe20003f44070 */
[----:B------:R-:W-:-:S04]  /*1bb0*/  IMAD.HI.U32 R9, R3, R124, RZ ;  /* 0x0000007c03097227 */ /* 0x000fc800078e00ff */
[--C-:B------:R-:W-:Y:S01]  /*1bc0*/  @!P3 IMAD.IADD R128, R128, 0x1, -R2.reuse ;  /* 0x000000018080b824 */ /* 0x100fe200078e0a02 */
[----:B------:R-:W-:Y:S01]  /*1bd0*/  ISETP.GE.AND P3, PT, R122, RZ, PT ;  /* 0x000000ff7a00720c */ /* 0x000fe20003f66270 */
[--C-:B------:R-:W-:Y:S01]  /*1be0*/  @!P0 IMAD.IADD R130, R130, 0x1, -R2.reuse ;  /* 0x0000000182828824 */ /* 0x100fe200078e0a02 */
[----:B------:R-:W-:Y:S01]  /*1bf0*/  ISETP.GE.AND P0, PT, R150, RZ, PT ;  /* 0x000000ff9600720c */ /* 0x000fe20003f06270 */
[--C-:B------:R-:W-:Y:S01]  /*1c00*/  @!P5 IMAD.IADD R48, R48, 0x1, -R2.reuse ;  /* 0x000000013030d824 */ /* 0x100fe200078e0a02 */
[----:B------:R-:W-:Y:S01]  /*1c10*/  ISETP.GE.AND P5, PT, R120, RZ, PT ;  /* 0x000000ff7800720c */ /* 0x000fe20003fa6270 */
[----:B------:R-:W-:Y:S01]  /*1c20*/  IMAD.MOV R9, RZ, RZ, -R9 ;  /* 0x000000ffff097224 */ /* 0x000fe200078e0a09 */
[----:B------:R-:W-:Y:S01]  /*1c30*/  IABS R122, R56 ;  /* 0x00000038007a7213 */ /* 0x000fe20000000000 */
[--C-:B------:R-:W-:Y:S01]  /*1c40*/  @!P6 IMAD.IADD R50, R50, 0x1, -R2.reuse ;  /* 0x000000013232e824 */ /* 0x100fe200078e0a02 */
[----:B------:R-:W-:Y:S01]  /*1c50*/  ISETP.GT.U32.AND P6, PT, R2, R48, PT ;  /* 0x000000300200720c */ /* 0x000fe20003fc4070 */
[----:B------:R-:W-:Y:S01]  /*1c60*/  @!P2 IMAD.IADD R126, R126, 0x1, -R2 ;  /* 0x000000017e7ea824 */ /* 0x000fe200078e0a02 */
[----:B------:R-:W-:Y:S01]  /*1c70*/  ISETP.GE.AND P2, PT, R118, RZ, PT ;  /* 0x000000ff7600720c */ /* 0x000fe20003f46270 */
[----:B------:R-:W-:Y:S01]  /*1c80*/  IMAD R124, R2, R9, R124 ;  /* 0x00000009027c7224 */ /* 0x000fe200078e027c */
[----:B------:R-:W-:Y:S01]  /*1c90*/  IABS R120, R60 ;  /* 0x0000003c00787213 */ /* 0x000fe20000000000 */
[----:B------:R-:W-:Y:S01]  /*1ca0*/  IMAD.HI.U32 R11, R3, R52, RZ ;  /* 0x00000034030b7227 */ /* 0x000fe200078e00ff */
[----:B------:R-:W-:-:S02]  /*1cb0*/  IABS R118, R108 ;  /* 0x0000006c00767213 */ /* 0x000fc40000000000 */
[----:B------:R-:W-:Y:S01]  /*1cc0*/  IABS R150, R47 ;  /* 0x0000002f00967213 */ /* 0x000fe20000000000 */
[----:B------:R-:W-:Y:S01]  /*1cd0*/  @!P4 IMAD.MOV R132, RZ, RZ, -R132 ;  /* 0x000000ffff84c224 */ /* 0x000fe200078e0a84 */
[C---:B------:R-:W-:Y:S01]  /*1ce0*/  ISETP.GT.U32.AND P4, PT, R2.reuse, R126, PT ;  /* 0x0000007e0200720c */ /* 0x040fe20003f84070 */
[----:B------:R-:W-:Y:S01]  /*1cf0*/  @!P1 IMAD.MOV R44, RZ, RZ, -R44 ;  /* 0x000000ffff2c9224 */ /* 0x000fe200078e0a2c */
[----:B------:R-:W-:Y:S01]  /*1d00*/  ISETP.GT.U32.AND P1, PT, R2, R124, PT ;  /* 0x0000007c0200720c */ /* 0x000fe20003f24070 */
[----:B------:R-:W-:Y:S02]  /*1d10*/  IMAD.MOV R11, RZ, RZ, -R11 ;  /* 0x000000ffff0b7224 */ /* 0x000fe400078e0a0b */
[----:B------:R-:W-:Y:S01]  /*1d20*/  @!P3 IMAD.MOV R46, RZ, RZ, -R46 ;  /* 0x000000ffff2eb224 */ /* 0x000fe200078e0a2e */
[----:B------:R-:W-:Y:S01]  /*1d30*/  ISETP.GE.AND P3, PT, R116, RZ, PT ;  /* 0x000000ff7400720c */ /* 0x000fe20003f66270 */
[----:B------:R-:W-:Y:S01]  /*1d40*/  @!P0 IMAD.MOV R130, RZ, RZ, -R130 ;  /* 0x000000ffff828224 */ /* 0x000fe200078e0a82 */
[C---:B------:R-:W-:Y:S01]  /*1d50*/  ISETP.GT.U32.AND P0, PT, R2.reuse, R50, PT ;  /* 0x000000320200720c */ /* 0x040fe20003f04070 */
[----:B------:R-:W-:Y:S01]  /*1d60*/  IMAD R52, R2, R11, R52 ;  /* 0x0000000b02347224 */ /* 0x000fe200078e0234 */
[----:B------:R-:W-:Y:S01]  /*1d70*/  IABS R116, R106 ;  /* 0x0000006a00747213 */ /* 0x000fe20000000000 */
[----:B------:R-:W-:Y:S01]  /*1d80*/  @!P6 IMAD.IADD R48, R48, 0x1, -R2 ;  /* 0x000000013030e824 */ /* 0x000fe200078e0a02 */
[----:B------:R-:W-:Y:S01]  /*1d90*/  ISETP.GE.AND P6, PT, R114, RZ, PT ;  /* 0x000000ff7200720c */ /* 0x000fe20003fc6270 */
[----:B------:R-:W-:Y:S01]  /*1da0*/  IMAD.HI.U32 R9, R3, R122, RZ ;  /* 0x0000007a03097227 */ /* 0x000fe200078e00ff */
[----:B------:R-:W-:-:S03]  /*1db0*/  IABS R114, R102 ;  /* 0x0000006600727213 */ /* 0x000fc60000000000 */
[----:B------:R-:W-:Y:S01]  /*1dc0*/  @!P5 IMAD.MOV R128, RZ, RZ, -R128 ;  /* 0x000000ffff80d224 */ /* 0x000fe200078e0a80 */
[----:B------:R-:W-:Y:S01]  /*1dd0*/  ISETP.GT.U32.AND P5, PT, R2, R52, PT ;  /* 0x000000340200720c */ /* 0x000fe20003fa4070 */
[--C-:B------:R-:W-:Y:S01]  /*1de0*/  @!P4 IMAD.IADD R126, R126, 0x1, -R2.reuse ;  /* 0x000000017e7ec824 */ /* 0x100fe200078e0a02 */
[----:B------:R-:W-:Y:S01]  /*1df0*/  ISETP.GE.AND P4, PT, R112, RZ, PT ;  /* 0x000000ff7000720c */ /* 0x000fe20003f86270 */
[----:B------:R-:W-:Y:S01]  /*1e00*/  IMAD.MOV R9, RZ, RZ, -R9 ;  /* 0x000000ffff097224 */ /* 0x000fe200078e0a09 */
[----:B------:R-:W-:Y:S01]  /*1e10*/  IABS R112, R100 ;  /* 0x0000006400707213 */ /* 0x000fe20000000000 */
[----:B------:R-:W-:Y:S01]  /*1e20*/  @!P1 IMAD.IADD R124, R124, 0x1, -R2 ;  /* 0x000000017c7c9824 */ /* 0x000fe200078e0a02 */
[----:B------:R-:W-:Y:S01]  /*1e30*/  ISETP.GE.AND P1, PT, R56, RZ, PT ;  /* 0x000000ff3800720c */ /* 0x000fe20003f26270 */
[----:B------:R-:W-:Y:S01]  /*1e40*/  @!P3 IMAD.MOV R126, RZ, RZ, -R126 ;  /* 0x000000ffff7eb224 */ /* 0x000fe200078e0a7e */
[----:B------:R-:W-:Y:S01]  /*1e50*/  ISETP.GE.AND P3, PT, R54, RZ, PT ;  /* 0x000000ff3600720c */ /* 0x000fe20003f66270 */
[----:B------:R-:W-:Y:S01]  /*1e60*/  @!P0 IMAD.IADD R50, R50, 0x1, -R2 ;  /* 0x0000000132328824 */ /* 0x000fe200078e0a02 */
[----:B------:R-:W-:Y:S01]  /*1e70*/  IABS R54, R54 ;  /* 0x0000003600367213 */ /* 0x000fe20000000000 */
[C---:B------:R-:W-:Y:S01]  /*1e80*/  IMAD R122, R2.reuse, R9, R122 ;  /* 0x00000009027a7224 */ /* 0x040fe200078e027a */
[----:B------:R-:W-:Y:S01]  /*1e90*/  IABS R56, R58 ;  /* 0x0000003a00387213 */ /* 0x000fe20000000000 */
[----:B------:R-:W-:Y:S01]  /*1ea0*/  @!P2 IMAD.MOV R48, RZ, RZ, -R48 ;  /* 0x000000ffff30a224 */ /* 0x000fe200078e0a30 */
[C---:B------:R-:W-:Y:S01]  /*1eb0*/  ISETP.GT.U32.AND P2, PT, R2.reuse, R124, PT ;  /* 0x0000007c0200720c */ /* 0x040fe20003f44070 */
[----:B------:R-:W-:Y:S01]  /*1ec0*/  @!P6 IMAD.MOV R50, RZ, RZ, -R50 ;  /* 0x000000ffff32e224 */ /* 0x000fe200078e0a32 */
[----:B------:R-:W-:Y:S01]  /*1ed0*/  ISETP.GT.U32.AND P6, PT, R2, R122, PT ;  /* 0x0000007a0200720c */ /* 0x000fe20003fc4070 */
[----:B------:R-:W-:Y:S01]  /*1ee0*/  @!P5 IMAD.IADD R52, R52, 0x1, -R2 ;  /* 0x000000013434d824 */ /* 0x000fe200078e0a02 */
[----:B------:R-:W-:Y:S01]  /*1ef0*/  ISETP.GE.AND P0, PT, R110, RZ, PT ;  /* 0x000000ff6e00720c */ /* 0x000fe20003f06270 */
[----:B------:R-:W-:Y:S01]  /*1f00*/  IMAD.HI.U32 R9, R3, R54, RZ ;  /* 0x0000003603097227 */ /* 0x000fe200078e00ff */
[----:B------:R-:W-:-:S02]  /*1f10*/  IABS R110, R78 ;  /* 0x0000004e006e7213 */ /* 0x000fc40000000000 */
[----:B------:R-:W-:Y:S01]  /*1f20*/  ISETP.GT.U32.AND P5, PT, R2, R52, PT ;  /* 0x000000340200720c */ /* 0x000fe20003fa4070 */
[----:B------:R-:W-:Y:S02]  /*1f30*/  IMAD.MOV R13, RZ, RZ, -R9 ;  /* 0x000000ffff0d7224 */ /* 0x000fe400078e0a09 */
[----:B------:R-:W-:-:S04]  /*1f40*/  IMAD.HI.U32 R9, R3, R56, RZ ;  /* 0x0000003803097227 */ /* 0x000fc800078e00ff */
[----:B------:R-:W-:Y:S01]  /*1f50*/  @!P2 IMAD.IADD R124, R124, 0x1, -R2 ;  /* 0x000000017c7ca824 */ /* 0x000fe200078e0a02 */
[----:B------:R-:W-:Y:S01]  /*1f60*/  ISETP.GE.AND P2, PT, R60, RZ, PT ;  /* 0x000000ff3c00720c */ /* 0x000fe20003f46270 */
[----:B------:R-:W-:Y:S01]  /*1f70*/  IMAD R54, R2, R13, R54 ;  /* 0x0000000d02367224 */ /* 0x000fe200078e0236 */
[----:B------:R-:W-:Y:S01]  /*1f80*/  IABS R60, R104 ;  /* 0x00000068003c7213 */ /* 0x000fe20000000000 */
[----:B------:R-:W-:Y:S02]  /*1f90*/  IMAD.MOV R9, RZ, RZ, -R9 ;  /* 0x000000ffff097224 */ /* 0x000fe400078e0a09 */
[----:B------:R-:W-:-:S04]  /*1fa0*/  IMAD.HI.U32 R11, R3, R120, RZ ;  /* 0x00000078030b7227 */ /* 0x000fc800078e00ff */
[----:B------:R-:W-:Y:S02]  /*1fb0*/  @!P6 IMAD.IADD R122, R122, 0x1, -R2 ;  /* 0x000000017a7ae824 */ /* 0x000fe400078e0a02 */
[----:B------:R-:W-:Y:S01]  /*1fc0*/  @!P4 IMAD.MOV R124, RZ, RZ, -R124 ;  /* 0x000000ffff7cc224 */ /* 0x000fe200078e0a7c */
[C---:B------:R-:W-:Y:S01]  /*1fd0*/  ISETP.GT.U32.AND P4, PT, R2.reuse, R54, PT ;  /* 0x000000360200720c */ /* 0x040fe20003f84070 */
[C---:B------:R-:W-:Y:S01]  /*1fe0*/  IMAD R56, R2.reuse, R9, R56 ;  /* 0x0000000902387224 */ /* 0x040fe200078e0238 */
[----:B------:R-:W-:Y:S01]  /*1ff0*/  ISETP.GT.U32.AND P6, PT, R2, R122, PT ;  /* 0x0000007a0200720c */ /* 0x000fe20003fc4070 */
[----:B------:R-:W-:Y:S02]  /*2000*/  IMAD.MOV R11, RZ, RZ, -R11 ;  /* 0x000000ffff0b7224 */ /* 0x000fe400078e0a0b */
[----:B------:R-:W-:-:S04]  /*2010*/  IMAD.HI.U32 R9, R3, R118, RZ ;  /* 0x0000007603097227 */ /* 0x000fc800078e00ff */
[----:B------:R-:W-:Y:S01]  /*2020*/  @!P5 IMAD.IADD R52, R52, 0x1, -R2 ;  /* 0x000000013434d824 */ /* 0x000fe200078e0a02 */
[----:B------:R-:W-:Y:S01]  /*2030*/  ISETP.GE.AND P5, PT, R58, RZ, PT ;  /* 0x000000ff3a00720c */ /* 0x000fe20003fa6270 */
[C---:B------:R-:W-:Y:S01]  /*2040*/  IMAD R120, R2.reuse, R11, R120 ;  /* 0x0000000b02787224 */ /* 0x040fe200078e0278 */
[----:B------:R-:W-:Y:S01]  /*2050*/  IABS R58, R62 ;  /* 0x0000003e003a7213 */ /* 0x000fe20000000000 */
[----:B------:R-:W-:Y:S02]  /*2060*/  IMAD.MOV R9, RZ, RZ, -R9 ;  /* 0x000000ffff097224 */ /* 0x000fe400078e0a09 */
[----:B------:R-:W-:Y:S01]  /*2070*/  @!P0 IMAD.MOV R52, RZ, RZ, -R52 ;  /* 0x000000ffff348224 */ /* 0x000fe200078e0a34 */
[C---:B------:R-:W-:Y:S01]  /*2080*/  ISETP.GT.U32.AND P0, PT, R2.reuse, R120, PT ;  /* 0x000000780200720c */ /* 0x040fe20003f04070 */
[----:B------:R-:W-:Y:S02]  /*2090*/  IMAD R118, R2, R9, R118 ;  /* 0x0000000902767224 */ /* 0x000fe400078e0276 */
[----:B------:R-:W-:-:S02]  /*20a0*/  @!P4 IMAD.IADD R54, R54, 0x1, -R2 ;  /* 0x000000013636c824 */ /* 0x000fc400078e0a02 */
[----:B------:R-:W-:Y:S01]  /*20b0*/  @!P6 IMAD.IADD R122, R122, 0x1, -R2 ;  /* 0x000000017a7ae824 */ /* 0x000fe200078e0a02 */
[C---:B------:R-:W-:Y:S01]  /*20c0*/  ISETP.GT.U32.AND P4, PT, R2.reuse, R118, PT ;  /* 0x000000760200720c */ /* 0x040fe20003f84070 */
[----:B------:R-:W-:Y:S01]  /*20d0*/  IMAD.HI.U32 R9, R3, R58, RZ ;  /* 0x0000003a03097227 */ /* 0x000fe200078e00ff */
[----:B------:R-:W-:-:S03]  /*20e0*/  ISETP.GT.U32.AND P6, PT, R2, R56, PT ;  /* 0x000000380200720c */ /* 0x000fc60003fc4070 */
[----:B------:R-:W-:Y:S02]  /*20f0*/  @!P1 IMAD.MOV R122, RZ, RZ, -R122 ;  /* 0x000000ffff7a9224 */ /* 0x000fe400078e0a7a */
[----:B------:R-:W-:Y:S01]  /*2100*/  @!P0 IMAD.IADD R120, R120, 0x1, -R2 ;  /* 0x0000000178788824 */ /* 0x000fe200078e0a02 */
[C---:B------:R-:W-:Y:S01]  /*2110*/  ISETP.GT.U32.AND P0, PT, R2.reuse, R54, PT ;  /* 0x000000360200720c */ /* 0x040fe20003f04070 */
[----:B------:R-:W-:Y:S02]  /*2120*/  IMAD.MOV R9, RZ, RZ, -R9 ;  /* 0x000000ffff097224 */ /* 0x000fe400078e0a09 */
[----:B------:R-:W-:Y:S01]  /*2130*/  IMAD.HI.U32 R11, R3, R116, RZ ;  /* 0x00000074030b7227 */ /* 0x000fe200078e00ff */
[----:B------:R-:W-:-:S03]  /*2140*/  ISETP.GT.U32.AND P1, PT, R2, R120, PT ;  /* 0x000000780200720c */ /* 0x000fc60003f24070 */
[--C-:B------:R-:W-:Y:S02]  /*2150*/  @!P4 IMAD.IADD R118, R118, 0x1, -R2.reuse ;  /* 0x000000017676c824 */ /* 0x100fe400078e0a02 */
[----:B------:R-:W-:Y:S02]  /*2160*/  @!P6 IMAD.IADD R56, R56, 0x1, -R2 ;  /* 0x000000013838e824 */ /* 0x000fe400078e0a02 */
[C---:B------:R-:W-:Y:S01]  /*2170*/  IMAD R58, R2.reuse, R9, R58 ;  /* 0x00000009023a7224 */ /* 0x040fe200078e023a */
[C---:B------:R-:W-:Y:S01]  /*2180*/  ISETP.GT.U32.AND P4, PT, R2.reuse, R118, PT ;  /* 0x000000760200720c */ /* 0x040fe20003f84070 */
[----:B------:R-:W-:Y:S01]  /*2190*/  IMAD.MOV R11, RZ, RZ, -R11 ;  /* 0x000000ffff0b7224 */ /* 0x000fe200078e0a0b */
[----:B------:R-:W-:Y:S01]  /*21a0*/  ISETP.GT.U32.AND P6, PT, R2, R56, PT ;  /* 0x000000380200720c */ /* 0x000fe20003fc4070 */
[----:B------:R-:W-:-:S04]  /*21b0*/  IMAD.HI.U32 R9, R3, R60, RZ ;  /* 0x0000003c03097227 */ /* 0x000fc800078e00ff */
[----:B------:R-:W-:Y:S01]  /*21c0*/  IMAD R116, R2, R11, R116 ;  /* 0x0000000b02747224 */ /* 0x000fe200078e0274 */
[----:B------:R-:W-:Y:S01]  /*21d0*/  IABS R11, R68 ;  /* 0x00000044000b7213 */ /* 0x000fe20000000000 */
[----:B------:R-:W-:Y:S02]  /*21e0*/  IMAD.MOV R9, RZ, RZ, -R9 ;  /* 0x000000ffff097224 */ /* 0x000fe400078e0a09 */
[--C-:B------:R-:W-:Y:S01]  /*21f0*/  @!P0 IMAD.IADD R54, R54, 0x1, -R2.reuse ;  /* 0x0000000136368824 */ /* 0x100fe200078e0a02 */
[----:B------:R-:W-:Y:S01]  /*2200*/  ISETP.GT.U32.AND P0, PT, R2, R58, PT ;  /* 0x0000003a0200720c */ /* 0x000fe20003f04070 */
[----:B------:R-:W-:Y:S01]  /*2210*/  @!P1 IMAD.IADD R120, R120, 0x1, -R2 ;  /* 0x0000000178789824 */ /* 0x000fe200078e0a02 */
[C---:B------:R-:W-:Y:S01]  /*2220*/  ISETP.GT.U32.AND P1, PT, R2.reuse, R116, PT ;  /* 0x000000740200720c */ /* 0x040fe20003f24070 */
[----:B------:R-:W-:Y:S02]  /*2230*/  IMAD R60, R2, R9, R60 ;  /* 0x00000009023c7224 */ /* 0x000fe400078e023c */
[----:B------:R-:W-:-:S02]  /*2240*/  @!P4 IMAD.IADD R118, R118, 0x1, -R2 ;  /* 0x000000017676c824 */ /* 0x000fc400078e0a02 */
[--C-:B------:R-:W-:Y:S01]  /*2250*/  @!P6 IMAD.IADD R56, R56, 0x1, -R2.reuse ;  /* 0x000000013838e824 */ /* 0x100fe200078e0a02 */
[----:B------:R-:W-:Y:S01]  /*2260*/  ISETP.GT.U32.AND P4, PT, R2, R60, PT ;  /* 0x0000003c0200720c */ /* 0x000fe20003f84070 */
[----:B------:R-:W-:Y:S01]  /*2270*/  IMAD.HI.U32 R9, R3, R114, RZ ;  /* 0x0000007203097227 */ /* 0x000fe200078e00ff */
[----:B------:R-:W-:Y:S02]  /*2280*/  ISETP.GE.AND P6, PT, R108, RZ, PT ;  /* 0x000000ff6c00720c */ /* 0x000fe40003fc6270 */
[----:B------:R-:W-:Y:S01]  /*2290*/  IABS R108, R72 ;  /* 0x00000048006c7213 */ /* 0x000fe20000000000 */
[--C-:B------:R-:W-:Y:S01]  /*22a0*/  @!P0 IMAD.IADD R58, R58, 0x1, -R2.reuse ;  /* 0x000000013a3a8824 */ /* 0x100fe200078e0a02 */
[----:B------:R-:W-:Y:S01]  /*22b0*/  ISETP.GE.AND P0, PT, R62, RZ, PT ;  /* 0x000000ff3e00720c */ /* 0x000fe20003f06270 */
[----:B------:R-:W-:Y:S02]  /*22c0*/  IMAD.MOV R9, RZ, RZ, -R9 ;  /* 0x000000ffff097224 */ /* 0x000fe400078e0a09 */
[----:B------:R-:W-:Y:S01]  /*22d0*/  @!P1 IMAD.IADD R116, R116, 0x1, -R2 ;  /* 0x0000000174749824 */ /* 0x000fe200078e0a02 */
[----:B------:R-:W-:Y:S01]  /*22e0*/  ISETP.GE.AND P1, PT, R106, RZ, PT ;  /* 0x000000ff6a00720c */ /* 0x000fe20003f26270 */
[----:B------:R-:W-:Y:S01]  /*22f0*/  IMAD.MOV.U32 R62, RZ, RZ, R11 ;  /* 0x000000ffff3e7224 */ /* 0x000fe200078e000b */
[----:B------:R-:W-:Y:S01]  /*2300*/  IABS R106, R149 ;  /* 0x00000095006a7213 */ /* 0x000fe20000000000 */
[----:B------:R-:W-:-:S02]  /*2310*/  IMAD R114, R2, R9, R114 ;  /* 0x0000000902727224 */ /* 0x000fc400078e0272 */
[----:B------:R-:W-:Y:S01]  /*2320*/  @!P4 IMAD.IADD R60, R60, 0x1, -R2 ;  /* 0x000000013c3cc824 */ /* 0x000fe200078e0a02 */
[----:B------:R-:W-:Y:S01]  /*2330*/  ISETP.GT.U32.AND P4, PT, R2, R116, PT ;  /* 0x000000740200720c */ /* 0x000fe20003f84070 */
[----:B------:R-:W-:-:S04]  /*2340*/  IMAD.HI.U32 R9, R3, R62, RZ ;  /* 0x0000003e03097227 */ /* 0x000fc800078e00ff */
[----:B------:R-:W-:Y:S01]  /*2350*/  @!P6 IMAD.MOV R118, RZ, RZ, -R118 ;  /* 0x000000ffff76e224 */ /* 0x000fe200078e0a76 */
[----:B------:R-:W-:Y:S01]  /*2360*/  ISETP.GT.U32.AND P6, PT, R2, R114, PT ;  /* 0x000000720200720c */ /* 0x000fe20003fc4070 */
[----:B------:R-:W-:-:S04]  /*2370*/  IMAD.HI.U32 R11, R3, R112, RZ ;  /* 0x00000070030b7227 */ /* 0x000fc800078e00ff */
[----:B------:R-:W-:Y:S02]  /*2380*/  IMAD.MOV R9, RZ, RZ, -R9 ;  /* 0x000000ffff097224 */ /* 0x000fe400078e0a09 */
[----:B------:R-:W-:Y:S02]  /*2390*/  IMAD.MOV R11, RZ, RZ, -R11 ;  /* 0x000000ffff0b7224 */ /* 0x000fe400078e0a0b */
[C---:B------:R-:W-:Y:S01]  /*23a0*/  IMAD R62, R2.reuse, R9, R62 ;  /* 0x00000009023e7224 */ /* 0x040fe200078e023e */
[----:B------:R-:W-:Y:S01]  /*23b0*/  IABS R9, R70 ;  /* 0x0000004600097213 */ /* 0x000fe20000000000 */
[----:B------:R-:W-:Y:S02]  /*23c0*/  IMAD R112, R2, R11, R112 ;  /* 0x0000000b02707224 */ /* 0x000fe400078e0270 */
[--C-:B------:R-:W-:Y:S01]  /*23d0*/  @!P4 IMAD.IADD R116, R116, 0x1, -R2.reuse ;  /* 0x000000017474c824 */ /* 0x100fe200078e0a02 */
[----:B------:R-:W-:Y:S01]  /*23e0*/  ISETP.GT.U32.AND P4, PT, R2, R62, PT ;  /* 0x0000003e0200720c */ /* 0x000fe20003f84070 */
[----:B------:R-:W-:Y:S01]  /*23f0*/  @!P6 IMAD.IADD R114, R114, 0x1, -R2 ;  /* 0x000000017272e824 */ /* 0x000fe200078e0a02 */
[C---:B------:R-:W-:Y:S01]  /*2400*/  ISETP.GT.U32.AND P6, PT, R2.reuse, R112, PT ;  /* 0x000000700200720c */ /* 0x040fe20003fc4070 */
[----:B------:R-:W-:Y:S01]  /*2410*/  @!P2 IMAD.MOV R120, RZ, RZ, -R120 ;  /* 0x000000ffff78a224 */ /* 0x000fe200078e0a78 */
[----:B------:R-:W-:Y:S01]  /*2420*/  ISETP.GT.U32.AND P2, PT, R2, R60, PT ;  /* 0x0000003c0200720c */ /* 0x000fe20003f44070 */
[----:B------:R-:W-:-:S04]  /*2430*/  IMAD.HI.U32 R11, R3, R110, RZ ;  /* 0x0000006e030b7227 */ /* 0x000fc800078e00ff */
[----:B------:R-:W-:Y:S02]  /*2440*/  IMAD.MOV R11, RZ, RZ, -R11 ;  /* 0x000000ffff0b7224 */ /* 0x000fe400078e0a0b */
[----:B------:R-:W-:Y:S01]  /*2450*/  @!P5 IMAD.MOV R56, RZ, RZ, -R56 ;  /* 0x000000ffff38d224 */ /* 0x000fe200078e0a38 */
[----:B------:R-:W-:Y:S01]  /*2460*/  ISETP.GE.AND P5, PT, R104, RZ, PT ;  /* 0x000000ff6800720c */ /* 0x000fe20003fa6270 */
[--C-:B------:R-:W-:Y:S01]  /*2470*/  @!P4 IMAD.IADD R62, R62, 0x1, -R2.reuse ;  /* 0x000000013e3ec824 */ /* 0x100fe200078e0a02 */
[----:B------:R-:W-:Y:S01]  /*2480*/  ISETP.GT.U32.AND P4, PT, R2, R114, PT ;  /* 0x000000720200720c */ /* 0x000fe20003f84070 */
[--C-:B------:R-:W-:Y:S01]  /*2490*/  @!P6 IMAD.IADD R112, R112, 0x1, -R2.reuse ;  /* 0x000000017070e824 */ /* 0x100fe200078e0a02 */
[----:B------:R-:W-:Y:S01]  /*24a0*/  IABS R104, R148 ;  /* 0x0000009400687213 */ /* 0x000fe20000000000 */
[----:B------:R-:W-:Y:S01]  /*24b0*/  @!P2 IMAD.IADD R60, R60, 0x1, -R2 ;  /* 0x000000013c3ca824 */ /* 0x000fe200078e0a02 */
[C---:B------:R-:W-:Y:S01]  /*24c0*/  ISETP.GT.U32.AND P6, PT, R2.reuse, R62, PT ;  /* 0x0000003e0200720c */ /* 0x040fe20003fc4070 */
[----:B------:R-:W-:Y:S01]  /*24d0*/  IMAD R110, R2, R11, R110 ;  /* 0x0000000b026e7224 */ /* 0x000fe200078e026e */
[----:B------:R-:W-:Y:S01]  /*24e0*/  ISETP.GE.AND P2, PT, R68, RZ, PT ;  /* 0x000000ff4400720c */ /* 0x000fe20003f46270 */
[----:B------:R-:W-:-:S02]  /*24f0*/  IMAD.MOV.U32 R68, RZ, RZ, R9 ;  /* 0x000000ffff447224 */ /* 0x000fc400078e0009 */
[----:B------:R-:W-:Y:S01]  /*2500*/  @!P1 IMAD.MOV R116, RZ, RZ, -R116 ;  /* 0x000000ffff749224 */ /* 0x000fe200078e0a74 */
[----:B------:R-:W-:Y:S01]  /*2510*/  ISETP.GT.U32.AND P1, PT, R2, R112, PT ;  /* 0x000000700200720c */ /* 0x000fe20003f24070 */
[----:B------:R-:W-:-:S04]  /*2520*/  IMAD.HI.U32 R9, R3, R68, RZ ;  /* 0x0000004403097227 */ /* 0x000fc800078e00ff */
[----:B------:R-:W-:Y:S02]  /*2530*/  IMAD.MOV R9, RZ, RZ, -R9 ;  /* 0x000000ffff097224 */ /* 0x000fe400078e0a09 */
[----:B------:R-:W-:Y:S01]  /*2540*/  @!P6 IMAD.IADD R62, R62, 0x1, -R2 ;  /* 0x000000013e3ee824 */ /* 0x000fe200078e0a02 */
[C---:B------:R-:W-:Y:S01]  /*2550*/  ISETP.GT.U32.AND P6, PT, R2.reuse, R110, PT ;  /* 0x0000006e0200720c */ /* 0x040fe20003fc4070 */
[----:B------:R-:W-:Y:S02]  /*2560*/  IMAD R68, R2, R9, R68 ;  /* 0x0000000902447224 */ /* 0x000fe400078e0244 */
[----:B------:R-:W-:-:S04]  /*2570*/  IMAD.HI.U32 R9, R3, R12, RZ ;  /* 0x0000000c03097227 */ /* 0x000fc800078e00ff */
[----:B------:R-:W-:Y:S02]  /*2580*/  IMAD.MOV R9, RZ, RZ, -R9 ;  /* 0x000000ffff097224 */ /* 0x000fe400078e0a09 */
[----:B------:R-:W-:Y:S01]  /*2590*/  @!P4 IMAD.IADD R114, R114, 0x1, -R2 ;  /* 0x000000017272c824 */ /* 0x000fe200078e0a02 */
[----:B------:R-:W-:Y:S01]  /*25a0*/  ISETP.GT.U32.AND P4, PT, R2, R68, PT ;  /* 0x000000440200720c */ /* 0x000fe20003f84070 */
[----:B------:R-:W-:Y:S01]  /*25b0*/  @!P5 IMAD.MOV R60, RZ, RZ, -R60 ;  /* 0x000000ffff3cd224 */ /* 0x000fe200078e0a3c */
[----:B------:R-:W-:Y:S01]  /*25c0*/  ISETP.GE.AND P5, PT, R70, RZ, PT ;  /* 0x000000ff4600720c */ /* 0x000fe20003fa6270 */
[----:B------:R-:W-:Y:S02]  /*25d0*/  @!P6 IMAD.IADD R110, R110, 0x1, -R2 ;  /* 0x000000016e6ee824 */ /* 0x000fe400078e0a02 */
[C---:B------:R-:W-:Y:S01]  /*25e0*/  IMAD R70, R2.reuse, R9, R12 ;  /* 0x0000000902467224 */ /* 0x040fe200078e020c */
[----:B------:R-:W-:Y:S01]  /*25f0*/  IABS R12, R76 ;  /* 0x0000004c000c7213 */ /* 0x000fe20000000000 */
[----:B------:R-:W-:Y:S01]  /*2600*/  IMAD.HI.U32 R9, R3, R108, RZ ;  /* 0x0000006c03097227 */ /* 0x000fe200078e00ff */
[----:B------:R-:W-:-:S03]  /*2610*/  ISETP.GT.U32.AND P6, PT, R2, R110, PT ;  /* 0x0000006e0200720c */ /* 0x000fc60003fc4070 */
[----:B------:R-:W-:Y:S01]  /*2620*/  @!P1 IMAD.IADD R112, R112, 0x1, -R2 ;  /* 0x0000000170709824 */ /* 0x000fe200078e0a02 */
[----:B------:R-:W-:Y:S01]  /*2630*/  ISETP.GT.U32.AND P1, PT, R2, R70, PT ;  /* 0x000000460200720c */ /* 0x000fe20003f24070 */
[----:B------:R-:W-:Y:S02]  /*2640*/  IMAD.MOV R11, RZ, RZ, -R9 ;  /* 0x000000ffff0b7224 */ /* 0x000fe400078e0a09 */
[----:B------:R-:W-:-:S04]  /*2650*/  IMAD.HI.U32 R9, R3, R12, RZ ;  /* 0x0000000c03097227 */ /* 0x000fc800078e00ff */
[----:B------:R-:W-:Y:S02]  /*2660*/  IMAD R108, R2, R11, R108 ;  /* 0x0000000b026c7224 */ /* 0x000fe400078e026c */
[--C-:B------:R-:W-:Y:S02]  /*2670*/  @!P4 IMAD.IADD R68, R68, 0x1, -R2.reuse ;  /* 0x000000014444c824 */ /* 0x100fe400078e0a02 */
[----:B------:R-:W-:Y:S01]  /*2680*/  @!P6 IMAD.IADD R110, R110, 0x1, -R2 ;  /* 0x000000016e6ee824 */ /* 0x000fe200078e0a02 */
[C---:B------:R-:W-:Y:S01]  /*2690*/  ISETP.GT.U32.AND P6, PT, R2.reuse, R108, PT ;  /* 0x0000006c0200720c */ /* 0x040fe20003fc4070 */
[----:B------:R-:W-:Y:S01]  /*26a0*/  IMAD.MOV R13, RZ, RZ, -R9 ;  /* 0x000000ffff0d7224 */ /* 0x000fe200078e0a09 */
[----:B------:R-:W-:Y:S01]  /*26b0*/  ISETP.GT.U32.AND P4, PT, R2, R68, PT ;  /* 0x000000440200720c */ /* 0x000fe20003f84070 */
[----:B------:R-:W-:-:S04]  /*26c0*/  IMAD.HI.U32 R9, R3, R106, RZ ;  /* 0x0000006a03097227 */ /* 0x000fc800078e00ff */
[----:B------:R-:W-:Y:S02]  /*26d0*/  @!P1 IMAD.IADD R70, R70, 0x1, -R2 ;  /* 0x0000000146469824 */ /* 0x000fe400078e0a02 */
[----:B------:R-:W-:Y:S02]  /*26e0*/  IMAD.MOV R9, RZ, RZ, -R9 ;  /* 0x000000ffff097224 */ /* 0x000fe400078e0a09 */
[----:B------:R-:W-:Y:S01]  /*26f0*/  @!P3 IMAD.MOV R54, RZ, RZ, -R54 ;  /* 0x000000ffff36b224 */ /* 0x000fe200078e0a36 */
[C---:B------:R-:W-:Y:S01]  /*2700*/  ISETP.GT.U32.AND P1, PT, R2.reuse, R70, PT ;  /* 0x000000460200720c */ /* 0x040fe20003f24070 */
[C---:B------:R-:W-:Y:S01]  /*2710*/  IMAD R106, R2.reuse, R9, R106 ;  /* 0x00000009026a7224 */ /* 0x040fe200078e026a */
[----:B------:R-:W-:Y:S01]  /*2720*/  ISETP.GT.U32.AND P3, PT, R2, R58, PT ;  /* 0x0000003a0200720c */ /* 0x000fe20003f64070 */
[--C-:B------:R-:W-:Y:S02]  /*2730*/  @!P6 IMAD.IADD R108, R108, 0x1, -R2.reuse ;  /* 0x000000016c6ce824 */ /* 0x100fe400078e0a02 */
[----:B------:R-:W-:Y:S01]  /*2740*/  @!P4 IMAD.IADD R68, R68, 0x1, -R2 ;  /* 0x000000014444c824 */ /* 0x000fe200078e0a02 */
[----:B------:R-:W-:Y:S01]  /*2750*/  ISETP.GT.U32.AND P6, PT, R2, R106, PT ;  /* 0x0000006a0200720c */ /* 0x000fe20003fc4070 */
[----:B------:R-:W-:Y:S01]  /*2760*/  IMAD.HI.U32 R9, R3, R104, RZ ;  /* 0x0000006803097227 */ /* 0x000fe200078e00ff */
[----:B------:R-:W-:-:S03]  /*2770*/  ISETP.GE.AND P4, PT, R72, RZ, PT ;  /* 0x000000ff4800720c */ /* 0x000fc60003f86270 */
[----:B------:R-:W-:Y:S01]  /*2780*/  @!P2 IMAD.MOV R62, RZ, RZ, -R62 ;  /* 0x000000ffff3ea224 */ /* 0x000fe200078e0a3e */
[----:B------:R-:W-:Y:S01]  /*2790*/  ISETP.GE.AND P2, PT, R74, RZ, PT ;  /* 0x000000ff4a00720c */ /* 0x000fe20003f46270 */
[----:B------:R-:W-:Y:S01]  /*27a0*/  IMAD R72, R2, R13, R12 ;  /* 0x0000000d02487224 */ /* 0x000fe200078e020c */
[----:B------:R-:W-:Y:S01]  /*27b0*/  IABS R74, R80 ;  /* 0x00000050004a7213 */ /* 0x000fe20000000000 */
[----:B------:R-:W-:Y:S01]  /*27c0*/  IMAD.MOV R9, RZ, RZ, -R9 ;  /* 0x000000ffff097224 */ /* 0x000fe200078e0a09 */
[----:B------:R-:W-:Y:S01]  /*27d0*/  IABS R13, R98 ;  /* 0x00000062000d7213 */ /* 0x000fe20000000000 */
[--C-:B------:R-:W-:Y:S01]  /*27e0*/  @!P1 IMAD.IADD R70, R70, 0x1, -R2.reuse ;  /* 0x0000000146469824 */ /* 0x100fe200078e0a02 */
[----:B------:R-:W-:Y:S01]  /*27f0*/  ISETP.GT.U32.AND P1, PT, R2, R72, PT ;  /* 0x000000480200720c */ /* 0x000fe20003f24070 */
[----:B------:R-:W-:Y:S01]  /*2800*/  @!P3 IMAD.IADD R58, R58, 0x1, -R2 ;  /* 0x000000013a3ab824 */ /* 0x000fe200078e0a02 */
[----:B------:R-:W-:Y:S01]  /*2810*/  ISETP.GE.AND P3, PT, R102, RZ, PT ;  /* 0x000000ff6600720c */ /* 0x000fe20003f66270 */
[----:B------:R-:W-:Y:S01]  /*2820*/  IMAD.HI.U32 R11, R3, R74, RZ ;  /* 0x0000004a030b7227 */ /* 0x000fe200078e00ff */
[----:B------:R-:W-:-:S03]  /*2830*/  IABS R102, R147 ;  /* 0x0000009300667213 */ /* 0x000fc60000000000 */
[----:B------:R-:W-:Y:S02]  /*2840*/  IMAD R104, R2, R9, R104 ;  /* 0x0000000902687224 */ /* 0x000fe400078e0268 */
[----:B------:R-:W-:Y:S01]  /*2850*/  @!P0 IMAD.MOV R58, RZ, RZ, -R58 ;  /* 0x000000ffff3a8224 */ /* 0x000fe200078e0a3a */
[----:B------:R-:W-:Y:S01]  /*2860*/  ISETP.GE.AND P0, PT, R100, RZ, PT ;  /* 0x000000ff6400720c */ /* 0x000fe20003f06270 */
[----:B------:R-:W-:Y:S01]  /*2870*/  IMAD.MOV R11, RZ, RZ, -R11 ;  /* 0x000000ffff0b7224 */ /* 0x000fe200078e0a0b */
[----:B------:R-:W-:Y:S01]  /*2880*/  IABS R100, R94 ;  /* 0x0000005e00647213 */ /* 0x000fe20000000000 */
[----:B------:R-:W-:Y:S01]  /*2890*/  @!P6 IMAD.IADD R106, R106, 0x1, -R2 ;  /* 0x000000016a6ae824 */ /* 0x000fe200078e0a02 */
[C---:B------:R-:W-:Y:S01]  /*28a0*/  ISETP.GT.U32.AND P6, PT, R2.reuse, R104, PT ;  /* 0x000000680200720c */ /* 0x040fe20003fc4070 */
[----:B------:R-:W-:Y:S02]  /*28b0*/  IMAD R74, R2, R11, R74 ;  /* 0x0000000b024a7224 */ /* 0x000fe400078e024a */
[----:B------:R-:W-:-:S02]  /*28c0*/  @!P1 IMAD.IADD R72, R72, 0x1, -R2 ;  /* 0x0000000148489824 */ /* 0x000fc400078e0a02 */
[----:B------:R-:W-:Y:S01]  /*28d0*/  @!P3 IMAD.MOV R114, RZ, RZ, -R114 ;  /* 0x000000ffff72b224 */ /* 0x000fe200078e0a72 */
[----:B------:R-:W-:Y:S01]  /*28e0*/  ISETP.GT.U32.AND P1, PT, R2, R74, PT ;  /* 0x0000004a0200720c */ /* 0x000fe20003f24070 */
[----:B------:R-:W-:Y:S01]  /*28f0*/  IMAD.HI.U32 R9, R3, R13, RZ ;  /* 0x0000000d03097227 */ /* 0x000fe200078e00ff */
[----:B------:R-:W-:Y:S02]  /*2900*/  ISETP.GE.AND P3, PT, R78, RZ, PT ;  /* 0x000000ff4e00720c */ /* 0x000fe40003f66270 */
[----:B------:R-:W-:Y:S01]  /*2910*/  IABS R78, R82 ;  /* 0x00000052004e7213 */ /* 0x000fe20000000000 */
[----:B------:R-:W-:Y:S01]  /*2920*/  @!P0 IMAD.MOV R112, RZ, RZ, -R112 ;  /* 0x000000ffff708224 */ /* 0x000fe200078e0a70 */
[----:B------:R-:W-:Y:S01]  /*2930*/  ISETP.GT.U32.AND P0, PT, R2, R108, PT ;  /* 0x0000006c0200720c */ /* 0x000fe20003f04070 */
[----:B------:R-:W-:Y:S02]  /*2940*/  @!P6 IMAD.IADD R104, R104, 0x1, -R2 ;  /* 0x000000016868e824 */ /* 0x000fe400078e0a02 */
[----:B------:R-:W-:-:S02]  /*2950*/  IMAD.MOV R14, RZ, RZ, -R9 ;  /* 0x000000ffff0e7224 */ /* 0x000fc400078e0a09 */
[----:B------:R-:W-:Y:S01]  /*2960*/  IMAD.HI.U32 R9, R3, R100, RZ ;  /* 0x0000006403097227 */ /* 0x000fe200078e00ff */
[----:B------:R-:W-:-:S03]  /*2970*/  ISETP.GT.U32.AND P6, PT, R2, R104, PT ;  /* 0x000000680200720c */ /* 0x000fc60003fc4070 */
[----:B------:R-:W-:Y:S01]  /*2980*/  @!P1 IMAD.IADD R74, R74, 0x1, -R2 ;  /* 0x000000014a4a9824 */ /* 0x000fe200078e0a02 */
[----:B------:R-:W-:Y:S01]  /*2990*/  ISETP.GE.AND P1, PT, R76, RZ, PT ;  /* 0x000000ff4c00720c */ /* 0x000fe20003f26270 */
[----:B------:R-:W-:Y:S01]  /*29a0*/  @!P5 IMAD.MOV R68, RZ, RZ, -R68 ;  /* 0x000000ffff44d224 */ /* 0x000fe200078e0a44 */
[----:B------:R-:W-:Y:S01]  /*29b0*/  ISETP.GT.U32.AND P5, PT, R2, R72, PT ;  /* 0x000000480200720c */ /* 0x000fe20003fa4070 */
[----:B------:R-:W-:-:S04]  /*29c0*/  IMAD.HI.U32 R11, R3, R102, RZ ;  /* 0x00000066030b7227 */ /* 0x000fc800078e00ff */
[C---:B------:R-:W-:Y:S01]  /*29d0*/  IMAD R76, R2.reuse, R14, R13 ;  /* 0x0000000e024c7224 */ /* 0x040fe200078e020d */
[----:B------:R-:W-:Y:S01]  /*29e0*/  IABS R13, R146 ;  /* 0x00000092000d7213 */ /* 0x000fe20000000000 */
[----:B------:R-:W-:Y:S01]  /*29f0*/  IMAD.MOV R9, RZ, RZ, -R9 ;  /* 0x000000ffff097224 */ /* 0x000fe200078e0a09 */
[----:B------:R-:W-:Y:S01]  /*2a00*/  IABS R14, R85 ;  /* 0x00000055000e7213 */ /* 0x000fe20000000000 */
[----:B------:R-:W-:Y:S01]  /*2a10*/  @!P3 IMAD.MOV R110, RZ, RZ, -R110 ;  /* 0x000000ffff6eb224 */ /* 0x000fe200078e0a6e */
[----:B------:R-:W-:Y:S01]  /*2a20*/  ISETP.GT.U32.AND P3, PT, R2, R106, PT ;  /* 0x0000006a0200720c */ /* 0x000fe20003f64070 */
[----:B------:R-:W-:-:S04]  /*2a30*/  IMAD.HI.U32 R12, R3, R78, RZ ;  /* 0x0000004e030c7227 */ /* 0x000fc800078e00ff */
[----:B------:R-:W-:Y:S02]  /*2a40*/  IMAD.MOV R11, RZ, RZ, -R11 ;  /* 0x000000ffff0b7224 */ /* 0x000fe400078e0a0b */
[----:B------:R-:W-:Y:S02]  /*2a50*/  IMAD R100, R2, R9, R100 ;  /* 0x0000000902647224 */ /* 0x000fe400078e0264 */
[----:B------:R-:W-:Y:S01]  /*2a60*/  @!P0 IMAD.IADD R108, R108, 0x1, -R2 ;  /* 0x000000016c6c8824 */ /* 0x000fe200078e0a02 */
[C---:B------:R-:W-:Y:S01]  /*2a70*/  ISETP.GT.U32.AND P0, PT, R2.reuse, R76, PT ;  /* 0x0000004c0200720c */ /* 0x040fe20003f04070 */
[----:B------:R-:W-:Y:S01]  /*2a80*/  IMAD.MOV R15, RZ, RZ, -R12 ;  /* 0x000000ffff0f7224 */ /* 0x000fe200078e0a0c */
[----:B------:R-:W-:Y:S01]  /*2a90*/  IABS R12, R96 ;  /* 0x00000060000c7213 */ /* 0x000fe20000000000 */
[----:B------:R-:W-:Y:S02]  /*2aa0*/  IMAD R102, R2, R11, R102 ;  /* 0x0000000b02667224 */ /* 0x000fe400078e0266 */
[----:B------:R-:W-:Y:S01]  /*2ab0*/  @!P6 IMAD.IADD R104, R104, 0x1, -R2 ;  /* 0x000000016868e824 */ /* 0x000fe200078e0a02 */
[C---:B------:R-:W-:Y:S01]  /*2ac0*/  ISETP.GT.U32.AND P6, PT, R2.reuse, R100, PT ;  /* 0x000000640200720c */ /* 0x040fe20003fc4070 */
[----:B------:R-:W-:-:S02]  /*2ad0*/  IMAD R78, R2, R15, R78 ;  /* 0x0000000f024e7224 */ /* 0x000fc400078e024e */
[--C-:B------:R-:W-:Y:S01]  /*2ae0*/  @!P5 IMAD.IADD R72, R72, 0x1, -R2.reuse ;  /* 0x000000014848d824 */ /* 0x100fe200078e0a02 */
[----:B------:R-:W-:Y:S01]  /*2af0*/  ISETP.GT.U32.AND P5, PT, R2, R102, PT ;  /* 0x000000660200720c */ /* 0x000fe20003fa4070 */
[--C-:B------:R-:W-:Y:S01]  /*2b00*/  @!P3 IMAD.IADD R106, R106, 0x1, -R2.reuse ;  /* 0x000000016a6ab824 */ /* 0x100fe200078e0a02 */
[----:B------:R-:W-:Y:S01]  /*2b10*/  ISETP.GT.U32.AND P3, PT, R2, R78, PT ;  /* 0x0000004e0200720c */ /* 0x000fe20003f64070 */
[----:B------:R-:W-:Y:S01]  /*2b20*/  @!P0 IMAD.IADD R76, R76, 0x1, -R2 ;  /* 0x000000014c4c8824 */ /* 0x000fe200078e0a02 */
[----:B------:R-:W-:Y:S01]  /*2b30*/  ISETP.GE.AND P0, PT, R80, RZ, PT ;  /* 0x000000ff5000720c */ /* 0x000fe20003f06270 */
[----:B------:R-:W-:Y:S01]  /*2b40*/  @!P2 IMAD.MOV R70, RZ, RZ, -R70 ;  /* 0x000000ffff46a224 */ /* 0x000fe200078e0a46 */
[----:B------:R-:W-:Y:S01]  /*2b50*/  ISETP.GT.U32.AND P2, PT, R2, R74, PT ;  /* 0x0000004a0200720c */ /* 0x000fe20003f44070 */
[----:B------:R-:W-:-:S04]  /*2b60*/  IMAD.HI.U32 R11, R3, R13, RZ ;  /* 0x0000000d030b7227 */ /* 0x000fc800078e00ff */
[--C-:B------:R-:W-:Y:S01]  /*2b70*/  @!P6 IMAD.IADD R100, R100, 0x1, -R2.reuse ;  /* 0x000000016464e824 */ /* 0x100fe200078e0a02 */
[----:B------:R-:W-:Y:S01]  /*2b80*/  ISETP.GT.U32.AND P6, PT, R2, R76, PT ;  /* 0x0000004c0200720c */ /* 0x000fe20003fc4070 */
[----:B------:R-:W-:Y:S01]  /*2b90*/  @!P5 IMAD.IADD R102, R102, 0x1, -R2 ;  /* 0x000000016666d824 */ /* 0x000fe200078e0a02 */
[----:B------:R-:W-:Y:S01]  /*2ba0*/  ISETP.GE.AND P5, PT, R148, RZ, PT ;  /* 0x000000ff9400720c */ /* 0x000fe20003fa6270 */
[----:B------:R-:W-:Y:S01]  /*2bb0*/  IMAD.MOV R11, RZ, RZ, -R11 ;  /* 0x000000ffff0b7224 */ /* 0x000fe200078e0a0b */
[----:B------:R-:W-:Y:S01]  /*2bc0*/  IABS R148, R23 ;  /* 0x0000001700947213 */ /* 0x000fe20000000000 */
[----:B------:R-:W-:-:S04]  /*2bd0*/  IMAD.HI.U32 R9, R3, R12, RZ ;  /* 0x0000000c03097227 */ /* 0x000fc800078e00ff */
[----:B------:R-:W-:Y:S01]  /*2be0*/  @!P3 IMAD.IADD R78, R78, 0x1, -R2 ;  /* 0x000000014e4eb824 */ /* 0x000fe200078e0a02 */
[----:B------:R-:W-:Y:S01]  /*2bf0*/  ISETP.GE.AND P3, PT, R98, RZ, PT ;  /* 0x000000ff6200720c */ /* 0x000fe20003f66270 */
[----:B------:R-:W-:Y:S01]  /*2c00*/  @!P1 IMAD.MOV R72, RZ, RZ, -R72 ;  /* 0x000000ffff489224 */ /* 0x000fe200078e0a48 */
[C---:B------:R-:W-:Y:S01]  /*2c10*/  ISETP.GT.U32.AND P1, PT, R2.reuse, R102, PT ;  /* 0x000000660200720c */ /* 0x040fe20003f24070 */
[----:B------:R-:W-:Y:S01]  /*2c20*/  @!P4 IMAD.MOV R108, RZ, RZ, -R108 ;  /* 0x000000ffff6cc224 */ /* 0x000fe200078e0a6c */
[C---:B------:R-:W-:Y:S01]  /*2c30*/  ISETP.GT.U32.AND P4, PT, R2.reuse, R100, PT ;  /* 0x000000640200720c */ /* 0x040fe20003f84070 */
        /* <DEDUP_REMOVED lines=10> */
[----:B------:R-:W-:-:S04]  /*2ce0*/  IMAD.HI.U32 R9, R3, R11, RZ ;  /* 0x0000000b03097227 */ /* 0x000fc800078e00ff */
[----:B------:R-:W-:Y:S01]  /*2cf0*/  @!P0 IMAD.MOV R74, RZ, RZ, -R74 ;  /* 0x000000ffff4a8224 */ /* 0x000fe200078e0a4a */
[----:B------:R-:W-:Y:S01]  /*2d00*/  ISETP.GT.U32.AND P0, PT, R2, R80, PT ;  /* 0x000000500200720c */ /* 0x000fe20003f04070 */
[----:B------:R-:W-:Y:S02]  /*2d10*/  IMAD.MOV R9, RZ, RZ, -R9 ;  /* 0x000000ffff097224 */ /* 0x000fe400078e0a09 */
[----:B------:R-:W-:Y:S01]  /*2d20*/  @!P1 IMAD.IADD R102, R102, 0x1, -R2 ;  /* 0x0000000166669824 */ /* 0x000fe200078e0a02 */
[----:B------:R-:W-:Y:S01]  /*2d30*/  ISETP.GE.AND P1, PT, R82, RZ, PT ;  /* 0x000000ff5200720c */ /* 0x000fe20003f26270 */
[----:B------:R-:W-:Y:S01]  /*2d40*/  @!P5 IMAD.MOV R104, RZ, RZ, -R104 ;  /* 0x000000ffff68d224 */ /* 0x000fe200078e0a68 */
[----:B------:R-:W-:Y:S01]  /*2d50*/  ISETP.GE.AND P5, PT, R147, RZ, PT ;  /* 0x000000ff9300720c */ /* 0x000fe20003fa6270 */
[--C-:B------:R-:W-:Y:S01]  /*2d60*/  @!P4 IMAD.IADD R100, R100, 0x1, -R2.reuse ;  /* 0x000000016464c824 */ /* 0x100fe200078e0a02 */
[----:B------:R-:W-:Y:S01]  /*2d70*/  ISETP.GE.AND P4, PT, R96, RZ, PT ;  /* 0x000000ff6000720c */ /* 0x000fe20003f86270 */
[----:B------:R-:W-:Y:S01]  /*2d80*/  IMAD R82, R2, R9, R11 ;  /* 0x0000000902527224 */ /* 0x000fe200078e020b */
[----:B------:R-:W-:Y:S01]  /*2d90*/  IABS R96, R88 ;  /* 0x0000005800607213 */ /* 0x000fe20000000000 */
[--C-:B------:R-:W-:Y:S01]  /*2da0*/  @!P6 IMAD.IADD R98, R98, 0x1, -R2.reuse ;  /* 0x000000016262e824 */ /* 0x100fe200078e0a02 */
[----:B------:R-:W-:Y:S01]  /*2db0*/  IABS R11, R86 ;  /* 0x00000056000b7213 */ /* 0x000fe20000000000 */
[----:B------:R-:W-:Y:S01]  /*2dc0*/  @!P0 IMAD.IADD R80, R80, 0x1, -R2 ;  /* 0x0000000150508824 */ /* 0x000fe200078e0a02 */
[----:B------:R-:W-:Y:S01]  /*2dd0*/  ISETP.GT.U32.AND P6, PT, R2, R82, PT ;  /* 0x000000520200720c */ /* 0x000fe20003fc4070 */
[----:B------:R-:W-:Y:S01]  /*2de0*/  IMAD.HI.U32 R9, R3, R96, RZ ;  /* 0x0000006003097227 */ /* 0x000fe200078e00ff */
[----:B------:R-:W-:-:S02]  /*2df0*/  ISETP.GE.AND P0, PT, R146, RZ, PT ;  /* 0x000000ff9200720c */ /* 0x000fc40003f06270 */
[----:B------:R-:W-:Y:S01]  /*2e00*/  IABS R146, R25 ;  /* 0x0000001900927213 */ /* 0x000fe20000000000 */
[----:B------:R-:W-:Y:S02]  /*2e10*/  IMAD.MOV R9, RZ, RZ, -R9 ;  /* 0x000000ffff097224 */ /* 0x000fe400078e0a09 */
[----:B------:R-:W-:Y:S01]  /*2e20*/  @!P2 IMAD.MOV R106, RZ, RZ, -R106 ;  /* 0x000000ffff6aa224 */ /* 0x000fe200078e0a6a */
[C---:B------:R-:W-:Y:S01]  /*2e30*/  ISETP.GT.U32.AND P2, PT, R2.reuse, R78, PT ;  /* 0x0000004e0200720c */ /* 0x040fe20003f44070 */
[----:B------:R-:W-:Y:S01]  /*2e40*/  @!P3 IMAD.MOV R76, RZ, RZ, -R76 ;  /* 0x000000ffff4cb224 */ /* 0x000fe200078e0a4c */
[C---:B------:R-:W-:Y:S01]  /*2e50*/  ISETP.GT.U32.AND P3, PT, R2.reuse, R80, PT ;  /* 0x000000500200720c */ /* 0x040fe20003f64070 */
[----:B------:R-:W-:Y:S01]  /*2e60*/  @!P5 IMAD.MOV R102, RZ, RZ, -R102 ;  /* 0x000000ffff66d224 */ /* 0x000fe200078e0a66 */
[C---:B------:R-:W-:Y:S01]  /*2e70*/  ISETP.GT.U32.AND P5, PT, R2.reuse, R98, PT ;  /* 0x000000620200720c */ /* 0x040fe20003fa4070 */
[----:B------:R-:W-:Y:S02]  /*2e80*/  IMAD R96, R2, R9, R96 ;  /* 0x0000000902607224 */ /* 0x000fe400078e0260 */
[----:B------:R-:W-:-:S02]  /*2e90*/  @!P6 IMAD.IADD R82, R82, 0x1, -R2 ;  /* 0x000000015252e824 */ /* 0x000fc400078e0a02 */
[----:B------:R-:W-:Y:S01]  /*2ea0*/  IMAD.MOV.U32 R9, RZ, RZ, R11 ;  /* 0x000000ffff097224 */ /* 0x000fe200078e000b */
[----:B------:R-:W-:-:S03]  /*2eb0*/  ISETP.GT.U32.AND P6, PT, R2, R96, PT ;  /* 0x000000600200720c */ /* 0x000fc60003fc4070 */
[--C-:B------:R-:W-:Y:S01]  /*2ec0*/  @!P2 IMAD.IADD R78, R78, 0x1, -R2.reuse ;  /* 0x000000014e4ea824 */ /* 0x100fe200078e0a02 */
[----:B------:R-:W-:Y:S01]  /*2ed0*/  ISETP.GE.AND P2, PT, R94, RZ, PT ;  /* 0x000000ff5e00720c */ /* 0x000fe20003f46270 */
[--C-:B------:R-:W-:Y:S01]  /*2ee0*/  @!P3 IMAD.IADD R80, R80, 0x1, -R2.reuse ;  /* 0x000000015050b824 */ /* 0x100fe200078e0a02 */
[----:B------:R-:W-:Y:S01]  /*2ef0*/  IABS R94, R7 ;  /* 0x00000007005e7213 */ /* 0x000fe20000000000 */
[----:B------:R-:W-:Y:S01]  /*2f00*/  @!P5 IMAD.IADD R98, R98, 0x1, -R2 ;  /* 0x000000016262d824 */ /* 0x000fe200078e0a02 */
[----:B------:R-:W-:Y:S01]  /*2f10*/  ISETP.GE.AND P5, PT, R7, RZ, PT ;  /* 0x000000ff0700720c */ /* 0x000fe20003fa6270 */
[----:B------:R-:W-:Y:S01]  /*2f20*/  IMAD.HI.U32 R7, R3, R9, RZ ;  /* 0x0000000903077227 */ /* 0x000fe200078e00ff */
[----:B------:R-:W-:Y:S02]  /*2f30*/  ISETP.GE.AND P3, PT, R86, RZ, PT ;  /* 0x000000ff5600720c */ /* 0x000fe40003f66270 */
[----:B------:R-:W-:Y:S01]  /*2f40*/  IABS R86, R84 ;  /* 0x0000005400567213 */ /* 0x000fe20000000000 */
[----:B------:R-:W-:Y:S01]  /*2f50*/  @!P4 IMAD.MOV R80, RZ, RZ, -R80 ;  /* 0x000000ffff50c224 */ /* 0x000fe200078e0a50 */
[----:B------:R-:W-:Y:S01]  /*2f60*/  ISETP.GT.U32.AND P4, PT, R2, R82, PT ;  /* 0x000000520200720c */ /* 0x000fe20003f84070 */
[----:B------:R-:W-:-:S02]  /*2f70*/  @!P6 IMAD.IADD R96, R96, 0x1, -R2 ;  /* 0x000000016060e824 */ /* 0x000fc400078e0a02 */
[----:B------:R-:W-:Y:S02]  /*2f80*/  IMAD.MOV R7, RZ, RZ, -R7 ;  /* 0x000000ffff077224 */ /* 0x000fe400078e0a07 */
[----:B------:R-:W-:Y:S01]  /*2f90*/  @!P0 IMAD.MOV R98, RZ, RZ, -R98 ;  /* 0x000000ffff628224 */ /* 0x000fe200078e0a62 */
[----:B------:R-:W-:Y:S01]  /*2fa0*/  ISETP.GE.AND P0, PT, R84, RZ, PT ;  /* 0x000000ff5400720c */ /* 0x000fe20003f06270 */
[C---:B------:R-:W-:Y:S01]  /*2fb0*/  IMAD R84, R2.reuse, R7, R9 ;  /* 0x0000000702547224 */ /* 0x040fe200078e0209 */
[----:B------:R-:W-:Y:S01]  /*2fc0*/  ISETP.GT.U32.AND P6, PT, R2, R96, PT ;  /* 0x000000600200720c */ /* 0x000fe20003fc4070 */
[----:B------:R-:W-:-:S04]  /*2fd0*/  IMAD.HI.U32 R7, R3, R94, RZ ;  /* 0x0000005e03077227 */ /* 0x000fc800078e00ff */
[----:B------:R-:W-:Y:S01]  /*2fe0*/  @!P1 IMAD.MOV R78, RZ, RZ, -R78 ;  /* 0x000000ffff4e9224 */ /* 0x000fe200078e0a4e */
[----:B------:R-:W-:Y:S01]  /*2ff0*/  ISETP.GE.AND P1, PT, R92, RZ, PT ;  /* 0x000000ff5c00720c */ /* 0x000fe20003f26270 */
[----:B------:R-:W-:Y:S01]  /*3000*/  IMAD.MOV R11, RZ, RZ, -R7 ;  /* 0x000000ffff0b7224 */ /* 0x000fe200078e0a07 */
[----:B------:R-:W-:Y:S01]  /*3010*/  IABS R92, R90 ;  /* 0x0000005a005c7213 */ /* 0x000fe20000000000 */
[----:B------:R-:W-:Y:S01]  /*3020*/  @!P2 IMAD.MOV R100, RZ, RZ, -R100 ;  /* 0x000000ffff64a224 */ /* 0x000fe200078e0a64 */
[----:B------:R-:W-:Y:S01]  /*3030*/  ISETP.GE.AND P2, PT, R88, RZ, PT ;  /* 0x000000ff5800720c */ /* 0x000fe20003f46270 */
[----:B------:R-:W-:Y:S01]  /*3040*/  @!P4 IMAD.IADD R82, R82, 0x1, -R2 ;  /* 0x000000015252c824 */ /* 0x000fe200078e0a02 */
[C---:B------:R-:W-:Y:S01]  /*3050*/  ISETP.GT.U32.AND P4, PT, R2.reuse, R84, PT ;  /* 0x000000540200720c */ /* 0x040fe20003f84070 */
[----:B------:R-:W-:Y:S01]  /*3060*/  IMAD R94, R2, R11, R94 ;  /* 0x0000000b025e7224 */ /* 0x000fe200078e025e */
[----:B------:R-:W-:Y:S01]  /*3070*/  IABS R88, R145 ;  /* 0x0000009100587213 */ /* 0x000fe20000000000 */
[----:B------:R-:W-:-:S04]  /*3080*/  IMAD.HI.U32 R7, R3, R86, RZ ;  /* 0x0000005603077227 */ /* 0x000fc800078e00ff */
[----:B------:R-:W-:-:S04]  /*3090*/  IMAD.HI.U32 R9, R3, R92, RZ ;  /* 0x0000005c03097227 */ /* 0x000fc800078e00ff */
[----:B------:R-:W-:Y:S01]  /*30a0*/  @!P6 IMAD.IADD R96, R96, 0x1, -R2 ;  /* 0x000000016060e824 */ /* 0x000fe200078e0a02 */
[----:B------:R-:W-:Y:S01]  /*30b0*/  ISETP.GT.U32.AND P6, PT, R2, R94, PT ;  /* 0x0000005e0200720c */ /* 0x000fe20003fc4070 */
[----:B------:R-:W-:Y:S02]  /*30c0*/  IMAD.MOV R11, RZ, RZ, -R7 ;  /* 0x000000ffff0b7224 */ /* 0x000fe400078e0a07 */
[----:B------:R-:W-:Y:S02]  /*30d0*/  IMAD.MOV R9, RZ, RZ, -R9 ;  /* 0x000000ffff097224 */ /* 0x000fe400078e0a09 */
[----:B------:R-:W-:-:S04]  /*30e0*/  IMAD.HI.U32 R7, R3, R88, RZ ;  /* 0x0000005803077227 */ /* 0x000fc800078e00ff */
[C---:B------:R-:W-:Y:S02]  /*30f0*/  IMAD R92, R2.reuse, R9, R92 ;  /* 0x00000009025c7224 */ /* 0x040fe400078e025c */
[----:B------:R-:W-:Y:S02]  /*3100*/  IMAD R86, R2, R11, R86 ;  /* 0x0000000b02567224 */ /* 0x000fe400078e0256 */
[----:B------:R-:W-:Y:S02]  /*3110*/  IMAD.MOV R9, RZ, RZ, -R7 ;  /* 0x000000ffff097224 */ /* 0x000fe400078e0a07 */
[----:B------:R-:W-:Y:S02]  /*3120*/  @!P4 IMAD.IADD R84, R84, 0x1, -R2 ;  /* 0x000000015454c824 */ /* 0x000fe400078e0a02 */
[C---:B------:R-:W-:Y:S02]  /*3130*/  IMAD R88, R2.reuse, R9, R88 ;  /* 0x0000000902587224 */ /* 0x040fe400078e0258 */
[----:B------:R-:W-:Y:S01]  /*3140*/  @!P1 IMAD.MOV R82, RZ, RZ, -R82 ;  /* 0x000000ffff529224 */ /* 0x000fe200078e0a52 */
[C---:B------:R-:W-:Y:S01]  /*3150*/  ISETP.GT.U32.AND P1, PT, R2.reuse, R86, PT ;  /* 0x000000560200720c */ /* 0x040fe20003f24070 */
[----:B------:R-:W-:Y:S01]  /*3160*/  @!P2 IMAD.MOV R96, RZ, RZ, -R96 ;  /* 0x000000ffff60a224 */ /* 0x000fe200078e0a60 */
[----:B------:R-:W-:Y:S01]  /*3170*/  ISETP.GT.U32.AND P2, PT, R2, R92, PT ;  /* 0x0000005c0200720c */ /* 0x000fe20003f44070 */
[----:B------:R-:W-:Y:S01]  /*3180*/  @!P6 IMAD.IADD R94, R94, 0x1, -R2 ;  /* 0x000000015e5ee824 */ /* 0x000fe200078e0a02 */
[C---:B------:R-:W-:Y:S01]  /*3190*/  ISETP.GT.U32.AND P4, PT, R2.reuse, R84, PT ;  /* 0x000000540200720c */ /* 0x040fe20003f84070 */
[----:B------:R-:W-:Y:S01]  /*31a0*/  IMAD.MOV.U32 R11, RZ, RZ, R12 ;  /* 0x000000ffff0b7224 */ /* 0x000fe200078e000c */
[----:B------:R-:W-:Y:S01]  /*31b0*/  ISETP.GT.U32.AND P6, PT, R2, R88, PT ;  /* 0x000000580200720c */ /* 0x000fe20003fc4070 */
[----:B------:R-:W-:Y:S01]  /*31c0*/  IMAD.HI.U32 R9, R3, R13, RZ ;  /* 0x0000000d03097227 */ /* 0x000fe200078e00ff */
[----:B------:R-:W-:-:S03]  /*31d0*/  IABS R12, R142 ;  /* 0x0000008e000c7213 */ /* 0x000fc60000000000 */
[----:B------:R-:W-:-:S04]  /*31e0*/  IMAD.HI.U32 R7, R3, R11, RZ ;  /* 0x0000000b03077227 */ /* 0x000fc800078e00ff */
[--C-:B------:R-:W-:Y:S01]  /*31f0*/  @!P1 IMAD.IADD R86, R86, 0x1, -R2.reuse ;  /* 0x0000000156569824 */ /* 0x100fe200078e0a02 */
[----:B------:R-:W-:Y:S01]  /*3200*/  ISETP.GT.U32.AND P1, PT, R2, R94, PT ;  /* 0x0000005e0200720c */ /* 0x000fe20003f24070 */
[--C-:B------:R-:W-:Y:S02]  /*3210*/  @!P2 IMAD.IADD R92, R92, 0x1, -R2.reuse ;  /* 0x000000015c5ca824 */ /* 0x100fe400078e0a02 */
[----:B------:R-:W-:Y:S01]  /*3220*/  IMAD.MOV R7, RZ, RZ, -R7 ;  /* 0x000000ffff077224 */ /* 0x000fe200078e0a07 */
[----:B------:R-:W-:Y:S01]  /*3230*/  ISETP.GT.U32.AND P2, PT, R2, R86, PT ;  /* 0x000000560200720c */ /* 0x000fe20003f44070 */
[--C-:B------:R-:W-:Y:S01]  /*3240*/  @!P4 IMAD.IADD R84, R84, 0x1, -R2.reuse ;  /* 0x000000015454c824 */ /* 0x100fe200078e0a02 */
[----:B------:R-:W-:Y:S01]  /*3250*/  ISETP.GE.AND P4, PT, R90, RZ, PT ;  /* 0x000000ff5a00720c */ /* 0x000fe20003f86270 */
[----:B------:R-:W-:Y:S01]  /*3260*/  @!P6 IMAD.IADD R88, R88, 0x1, -R2 ;  /* 0x000000015858e824 */ /* 0x000fe200078e0a02 */
[C---:B------:R-:W-:Y:S01]  /*3270*/  ISETP.GT.U32.AND P6, PT, R2.reuse, R92, PT ;  /* 0x0000005c0200720c */ /* 0x040fe20003fc4070 */
[----:B------:R-:W-:-:S02]  /*3280*/  IMAD R90, R2, R7, R11 ;  /* 0x00000007025a7224 */ /* 0x000fc400078e020b */
[----:B------:R-:W-:-:S04]  /*3290*/  IMAD.HI.U32 R7, R3, R252, RZ ;  /* 0x000000fc03077227 */ /* 0x000fc800078e00ff */
[----:B------:R-:W-:Y:S02]  /*32a0*/  IMAD.MOV R7, RZ, RZ, -R7 ;  /* 0x000000ffff077224 */ /* 0x000fe400078e0a07 */
[----:B------:R-:W-:Y:S01]  /*32b0*/  @!P1 IMAD.IADD R94, R94, 0x1, -R2 ;  /* 0x000000015e5e9824 */ /* 0x000fe200078e0a02 */
[C---:B------:R-:W-:Y:S01]  /*32c0*/  ISETP.GT.U32.AND P1, PT, R2.reuse, R90, PT ;  /* 0x0000005a0200720c */ /* 0x040fe20003f24070 */
[----:B------:R-:W-:Y:S02]  /*32d0*/  IMAD R252, R2, R7, R252 ;  /* 0x0000000702fc7224 */ /* 0x000fe400078e02fc */
[----:B------:R-:W-:Y:S02]  /*32e0*/  @!P6 IMAD.IADD R92, R92, 0x1, -R2 ;  /* 0x000000015c5ce824 */ /* 0x000fe400078e0a02 */
[----:B------:R-:W-:Y:S01]  /*32f0*/  @!P3 IMAD.MOV R84, RZ, RZ, -R84 ;  /* 0x000000ffff54b224 */ /* 0x000fe200078e0a54 */
[C---:B------:R-:W-:Y:S01]  /*3300*/  ISETP.GT.U32.AND P6, PT, R2.reuse, R252, PT ;  /* 0x000000fc0200720c */ /* 0x040fe20003fc4070 */
[----:B------:R-:W-:Y:S01]  /*3310*/  IMAD.HI.U32 R7, R3, R12, RZ ;  /* 0x0000000c03077227 */ /* 0x000fe200078e00ff */
[----:B------:R-:W-:-:S03]  /*3320*/  ISETP.GT.U32.AND P3, PT, R2, R88, PT ;  /* 0x000000580200720c */ /* 0x000fc60003f64070 */
[----:B------:R-:W-:-:S04]  /*3330*/  IMAD.HI.U32 R11, R3, R14, RZ ;  /* 0x0000000e030b7227 */ /* 0x000fc800078e00ff */
        /* <DEDUP_REMOVED lines=8> */
[----:B------:R-:W-:Y:S02]  /*33c0*/  IMAD.MOV R7, RZ, RZ, -R7 ;  /* 0x000000ffff077224 */ /* 0x000fe400078e0a07 */
[----:B------:R-:W-:-:S02]  /*33d0*/  IMAD.MOV R11, RZ, RZ, -R11 ;  /* 0x000000ffff0b7224 */ /* 0x000fc400078e0a0b */
[C---:B------:R-:W-:Y:S02]  /*33e0*/  IMAD R87, R2.reuse, R9, R13 ;  /* 0x0000000902577224 */ /* 0x040fe400078e020d */
[C---:B------:R-:W-:Y:S01]  /*33f0*/  IMAD R7, R2.reuse, R7, R12 ;  /* 0x0000000702077224 */ /* 0x040fe200078e020c */
[----:B------:R-:W-:Y:S01]  /*3400*/  IABS R12, R141 ;  /* 0x0000008d000c7213 */ /* 0x000fe20000000000 */
[C---:B------:R-:W-:Y:S01]  /*3410*/  IMAD R9, R2.reuse, R11, R14 ;  /* 0x0000000b02097224 */ /* 0x040fe200078e020e */
[----:B------:R-:W-:Y:S01]  /*3420*/  IABS R14, R113 ;  /* 0x00000071000e7213 */ /* 0x000fe20000000000 */
[----:B------:R-:W-:Y:S01]  /*3430*/  @!P4 IMAD.MOV R92, RZ, RZ, -R92 ;  /* 0x000000ffff5cc224 */ /* 0x000fe200078e0a5c */
[C---:B------:R-:W-:Y:S01]  /*3440*/  ISETP.GT.U32.AND P4, PT, R2.reuse, R87, PT ;  /* 0x000000570200720c */ /* 0x040fe20003f84070 */
[----:B------:R-:W-:Y:S01]  /*3450*/  @!P5 IMAD.MOV R94, RZ, RZ, -R94 ;  /* 0x000000ffff5ed224 */ /* 0x000fe200078e0a5e */
[----:B------:R-:W-:Y:S01]  /*3460*/  ISETP.GT.U32.AND P5, PT, R2, R7, PT ;  /* 0x000000070200720c */ /* 0x000fe20003fa4070 */
[--C-:B------:R-:W-:Y:S01]  /*3470*/  @!P6 IMAD.IADD R90, R90, 0x1, -R2.reuse ;  /* 0x000000015a5ae824 */ /* 0x100fe200078e0a02 */
[----:B------:R-:W-:Y:S01]  /*3480*/  ISETP.GT.U32.AND P6, PT, R2, R9, PT ;  /* 0x000000090200720c */ /* 0x000fe20003fc4070 */
[----:B------:R-:W-:Y:S01]  /*3490*/  @!P2 IMAD.IADD R86, R86, 0x1, -R2 ;  /* 0x000000015656a824 */ /* 0x000fe200078e0a02 */
[----:B------:R-:W-:Y:S01]  /*34a0*/  ISETP.GE.AND P2, PT, R145, RZ, PT ;  /* 0x000000ff9100720c */ /* 0x000fe20003f46270 */
[----:B------:R-:W-:-:S04]  /*34b0*/  IMAD.HI.U32 R11, R3, R12, RZ ;  /* 0x0000000c030b7227 */ /* 0x000fc800078e00ff */
[----:B------:R-:W-:Y:S01]  /*34c0*/  @!P0 IMAD.MOV R86, RZ, RZ, -R86 ;  /* 0x000000ffff568224 */ /* 0x000fe200078e0a56 */
[C---:B------:R-:W-:Y:S01]  /*34d0*/  ISETP.GT.U32.AND P0, PT, R2.reuse, R252, PT ;  /* 0x000000fc0200720c */ /* 0x040fe20003f04070 */
[--C-:B------:R-:W-:Y:S02]  /*34e0*/  @!P4 IMAD.IADD R87, R87, 0x1, -R2.reuse ;  /* 0x000000015757c824 */ /* 0x100fe400078e0a02 */
[----:B------:R-:W-:Y:S02]  /*34f0*/  IMAD.MOV R11, RZ, RZ, -R11 ;  /* 0x000000ffff0b7224 */ /* 0x000fe400078e0a0b */
[--C-:B------:R-:W-:Y:S01]  /*3500*/  @!P5 IMAD.IADD R7, R7, 0x1, -R2.reuse ;  /* 0x000000010707d824 */ /* 0x100fe200078e0a02 */
[----:B------:R-:W-:Y:S01]  /*3510*/  ISETP.GE.AND P5, PT, R85, RZ, PT ;  /* 0x000000ff5500720c */ /* 0x000fe20003fa6270 */
[----:B------:R-:W-:Y:S01]  /*3520*/  @!P6 IMAD.IADD R9, R9, 0x1, -R2 ;  /* 0x000000010909e824 */ /* 0x000fe200078e0a02 */
[C---:B------:R-:W-:Y:S01]  /*3530*/  ISETP.GT.U32.AND P6, PT, R2.reuse, R87, PT ;  /* 0x000000570200720c */ /* 0x040fe20003fc4070 */
[C---:B------:R-:W-:Y:S01]  /*3540*/  IMAD R85, R2.reuse, R11, R12 ;  /* 0x0000000b02557224 */ /* 0x040fe200078e020c */
[----:B------:R-:W-:Y:S01]  /*3550*/  ISETP.GT.U32.AND P4, PT, R2, R7, PT ;  /* 0x000000070200720c */ /* 0x000fe20003f84070 */
[----:B------:R-:W-:-:S04]  /*3560*/  IMAD.HI.U32 R11, R3, R250, RZ ;  /* 0x000000fa030b7227 */ /* 0x000fc800078e00ff */
[----:B------:R-:W-:Y:S01]  /*3570*/  @!P0 IMAD.IADD R252, R252, 0x1, -R2 ;  /* 0x00000001fcfc8824 */ /* 0x000fe200078e0a02 */
[----:B------:R-:W-:Y:S01]  /*3580*/  ISETP.GE.AND P0, PT, R143, RZ, PT ;  /* 0x000000ff8f00720c */ /* 0x000fe20003f06270 */
[----:B------:R-:W-:Y:S02]  /*3590*/  IMAD.MOV R11, RZ, RZ, -R11 ;  /* 0x000000ffff0b7224 */ /* 0x000fe400078e0a0b */
[----:B------:R-:W-:Y:S01]  /*35a0*/  @!P3 IMAD.MOV R90, RZ, RZ, -R90 ;  /* 0x000000ffff5ab224 */ /* 0x000fe200078e0a5a */
[C---:B------:R-:W-:Y:S01]  /*35b0*/  ISETP.GT.U32.AND P3, PT, R2.reuse, R9, PT ;  /* 0x000000090200720c */ /* 0x040fe20003f64070 */
[C---:B------:R-:W-:Y:S02]  /*35c0*/  IMAD R250, R2.reuse, R11, R250 ;  /* 0x0000000b02fa7224 */ /* 0x040fe400078e02fa */
[----:B------:R-:W-:Y:S01]  /*35d0*/  @!P1 IMAD.MOV R252, RZ, RZ, -R252 ;  /* 0x000000fffffc9224 */ /* 0x000fe200078e0afc */
[C---:B------:R-:W-:Y:S01]  /*35e0*/  ISETP.GT.U32.AND P1, PT, R2.reuse, R85, PT ;  /* 0x000000550200720c */ /* 0x040fe20003f24070 */
[----:B------:R-:W-:Y:S01]  /*35f0*/  @!P6 IMAD.IADD R87, R87, 0x1, -R2 ;  /* 0x000000015757e824 */ /* 0x000fe200078e0a02 */
[----:B------:R-:W-:Y:S01]  /*3600*/  ISETP.GT.U32.AND P6, PT, R2, R250, PT ;  /* 0x000000fa0200720c */ /* 0x000fe20003fc4070 */
[----:B------:R-:W-:-:S04]  /*3610*/  IMAD.HI.U32 R12, R3, R246, RZ ;  /* 0x000000f6030c7227 */ /* 0x000fc800078e00ff */
[----:B------:R-:W-:Y:S02]  /*3620*/  IMAD.MOV R13, RZ, RZ, -R12 ;  /* 0x000000ffff0d7224 */ /* 0x000fe400078e0a0c */
[----:B------:R-:W-:-:S04]  /*3630*/  IMAD.HI.U32 R11, R3, R248, RZ ;  /* 0x000000f8030b7227 */ /* 0x000fc800078e00ff */
[--C-:B------:R-:W-:Y:S01]  /*3640*/  @!P3 IMAD.IADD R9, R9, 0x1, -R2.reuse ;  /* 0x000000010909b824 */ /* 0x100fe200078e0a02 */
[----:B------:R-:W-:Y:S01]  /*3650*/  ISETP.GE.AND P3, PT, R139, RZ, PT ;  /* 0x000000ff8b00720c */ /* 0x000fe20003f66270 */
[----:B------:R-:W-:Y:S01]  /*3660*/  @!P1 IMAD.IADD R85, R85, 0x1, -R2 ;  /* 0x0000000155559824 */ /* 0x000fe200078e0a02 */
[----:B------:R-:W-:Y:S01]  /*3670*/  ISETP.GE.AND P1, PT, R140, RZ, PT ;  /* 0x000000ff8c00720c */ /* 0x000fe20003f26270 */
[----:B------:R-:W-:Y:S01]  /*3680*/  IMAD R246, R2, R13, R246 ;  /* 0x0000000d02f67224 */ /* 0x000fe200078e02f6 */
[----:B------:R-:W-:Y:S01]  /*3690*/  IABS R140, R27 ;  /* 0x0000001b008c7213 */ /* 0x000fe20000000000 */
[----:B------:R-:W-:Y:S02]  /*36a0*/  IMAD.MOV R11, RZ, RZ, -R11 ;  /* 0x000000ffff0b7224 */ /* 0x000fe400078e0a0b */
[----:B------:R-:W-:Y:S01]  /*36b0*/  @!P6 IMAD.IADD R250, R250, 0x1, -R2 ;  /* 0x00000001fafae824 */ /* 0x000fe200078e0a02 */
[C---:B------:R-:W-:Y:S01]  /*36c0*/  ISETP.GT.U32.AND P6, PT, R2.reuse, R85, PT ;  /* 0x000000550200720c */ /* 0x040fe20003fc4070 */
[----:B------:R-:W-:Y:S01]  /*36d0*/  @!P5 IMAD.MOV R9, RZ, RZ, -R9 ;  /* 0x000000ffff09d224 */ /* 0x000fe200078e0a09 */
[C---:B------:R-:W-:Y:S01]  /*36e0*/  ISETP.GT.U32.AND P5, PT, R2.reuse, R246, PT ;  /* 0x000000f60200720c */ /* 0x040fe20003fa4070 */
[----:B------:R-:W-:-:S02]  /*36f0*/  IMAD R248, R2, R11, R248 ;  /* 0x0000000b02f87224 */ /* 0x000fc400078e02f8 */
[----:B------:R-:W-:-:S04]  /*3700*/  IMAD.HI.U32 R11, R3, R244, RZ ;  /* 0x000000f4030b7227 */ /* 0x000fc800078e00ff */
[----:B------:R-:W-:Y:S01]  /*3710*/  @!P4 IMAD.IADD R7, R7, 0x1, -R2 ;  /* 0x000000010707c824 */ /* 0x000fe200078e0a02 */
[----:B------:R-:W-:Y:S01]  /*3720*/  ISETP.GE.AND P4, PT, R141, RZ, PT ;  /* 0x000000ff8d00720c */ /* 0x000fe20003f86270 */
[----:B------:R-:W-:Y:S02]  /*3730*/  IMAD.MOV R11, RZ, RZ, -R11 ;  /* 0x000000ffff0b7224 */ /* 0x000fe400078e0a0b */
[----:B------:R-:W-:Y:S01]  /*3740*/  @!P2 IMAD.MOV R88, RZ, RZ, -R88 ;  /* 0x000000ffff58a224 */ /* 0x000fe200078e0a58 */
[----:B------:R-:W-:Y:S01]  /*3750*/  ISETP.GE.AND P2, PT, R142, RZ, PT ;  /* 0x000000ff8e00720c */ /* 0x000fe20003f46270 */
[----:B------:R-:W-:Y:S01]  /*3760*/  IMAD R244, R2, R11, R244 ;  /* 0x0000000b02f47224 */ /* 0x000fe200078e02f4 */
[----:B------:R-:W-:Y:S01]  /*3770*/  IABS R142, R33 ;  /* 0x00000021008e7213 */ /* 0x000fe20000000000 */
[----:B------:R-:W-:-:S04]  /*3780*/  IMAD.HI.U32 R11, R3, R242, RZ ;  /* 0x000000f2030b7227 */ /* 0x000fc800078e00ff */
[--C-:B------:R-:W-:Y:S01]  /*3790*/  @!P6 IMAD.IADD R85, R85, 0x1, -R2.reuse ;  /* 0x000000015555e824 */ /* 0x100fe200078e0a02 */
[----:B------:R-:W-:Y:S01]  /*37a0*/  ISETP.GE.AND P6, PT, R138, RZ, PT ;  /* 0x000000ff8a00720c */ /* 0x000fe20003fc6270 */
[----:B------:R-:W-:Y:S01]  /*37b0*/  @!P5 IMAD.IADD R246, R246, 0x1, -R2 ;  /* 0x00000001f6f6d824 */ /* 0x000fe200078e0a02 */
[----:B------:R-:W-:Y:S01]  /*37c0*/  IABS R138, R29 ;  /* 0x0000001d008a7213 */ /* 0x000fe20000000000 */
[----:B------:R-:W-:Y:S02]  /*37d0*/  IMAD.MOV R11, RZ, RZ, -R11 ;  /* 0x000000ffff0b7224 */ /* 0x000fe400078e0a0b */
[----:B------:R-:W-:Y:S01]  /*37e0*/  @!P4 IMAD.MOV R85, RZ, RZ, -R85 ;  /* 0x000000ffff55c224 */ /* 0x000fe200078e0a55 */
[C---:B------:R-:W-:Y:S01]  /*37f0*/  ISETP.GT.U32.AND P4, PT, R2.reuse, R246, PT ;  /* 0x000000f60200720c */ /* 0x040fe20003f84070 */
[----:B------:R-:W-:Y:S02]  /*3800*/  IMAD R242, R2, R11, R242 ;  /* 0x0000000b02f27224 */ /* 0x000fe400078e02f2 */
[----:B------:R-:W-:-:S04]  /*3810*/  IMAD.HI.U32 R11, R3, R240, RZ ;  /* 0x000000f0030b7227 */ /* 0x000fc800078e00ff */
[----:B------:R-:W-:Y:S01]  /*3820*/  @!P0 IMAD.MOV R87, RZ, RZ, -R87 ;  /* 0x000000ffff578224 */ /* 0x000fe200078e0a57 */
[C---:B------:R-:W-:Y:S01]  /*3830*/  ISETP.GT.U32.AND P0, PT, R2.reuse, R250, PT ;  /* 0x000000fa0200720c */ /* 0x040fe20003f04070 */
[----:B------:R-:W-:Y:S01]  /*3840*/  @!P2 IMAD.MOV R7, RZ, RZ, -R7 ;  /* 0x000000ffff07a224 */ /* 0x000fe200078e0a07 */
[----:B------:R-:W-:Y:S01]  /*3850*/  ISETP.GT.U32.AND P2, PT, R2, R248, PT ;  /* 0x000000f80200720c */ /* 0x000fe20003f44070 */
[----:B------:R-:W-:Y:S02]  /*3860*/  IMAD.MOV R13, RZ, RZ, -R11 ;  /* 0x000000ffff0d7224 */ /* 0x000fe400078e0a0b */
[----:B------:R-:W-:Y:S02]  /*3870*/  @!P4 IMAD.IADD R246, R246, 0x1, -R2 ;  /* 0x00000001f6f6c824 */ /* 0x000fe400078e0a02 */
[----:B------:R-:W-:Y:S02]  /*3880*/  IMAD R240, R2, R13, R240 ;  /* 0x0000000d02f07224 */ /* 0x000fe400078e02f0 */
[----:B------:R-:W-:-:S03]  /*3890*/  IMAD.HI.U32 R11, R3, R236, RZ ;  /* 0x000000ec030b7227 */ /* 0x000fc600078e00ff */
[----:B------:R-:W-:Y:S01]  /*38a0*/  ISETP.GT.U32.AND P4, PT, R2, R240, PT ;  /* 0x000000f00200720c */ /* 0x000fe20003f84070 */
[--C-:B------:R-:W-:Y:S01]  /*38b0*/  @!P0 IMAD.IADD R250, R250, 0x1, -R2.reuse ;  /* 0x00000001fafa8824 */ /* 0x100fe200078e0a02 */
[----:B------:R-:W-:Y:S01]  /*38c0*/  ISETP.GT.U32.AND P0, PT, R2, R244, PT ;  /* 0x000000f40200720c */ /* 0x000fe20003f04070 */
[----:B------:R-:W-:Y:S01]  /*38d0*/  @!P2 IMAD.IADD R248, R248, 0x1, -R2 ;  /* 0x00000001f8f8a824 */ /* 0x000fe200078e0a02 */
[----:B------:R-:W-:Y:S01]  /*38e0*/  ISETP.GE.AND P2, PT, R137, RZ, PT ;  /* 0x000000ff8900720c */ /* 0x000fe20003f46270 */
[----:B------:R-:W-:Y:S01]  /*38f0*/  @!P3 IMAD.MOV R250, RZ, RZ, -R250 ;  /* 0x000000fffffab224 */ /* 0x000fe200078e0afa */
[C---:B------:R-:W-:Y:S01]  /*3900*/  ISETP.GT.U32.AND P3, PT, R2.reuse, R242, PT ;  /* 0x000000f20200720c */ /* 0x040fe20003f64070 */
[----:B------:R-:W-:Y:S01]  /*3910*/  IMAD.MOV R13, RZ, RZ, -R11 ;  /* 0x000000ffff0d7224 */ /* 0x000fe200078e0a0b */
[----:B------:R-:W-:Y:S01]  /*3920*/  ISETP.GT.U32.AND P5, PT, R2, R248, PT ;  /* 0x000000f80200720c */ /* 0x000fe20003fa4070 */
[----:B------:R-:W-:-:S04]  /*3930*/  IMAD.HI.U32 R11, R3, R232, RZ ;  /* 0x000000e8030b7227 */ /* 0x000fc800078e00ff */
[--C-:B------:R-:W-:Y:S02]  /*3940*/  @!P4 IMAD.IADD R240, R240, 0x1, -R2.reuse ;  /* 0x00000001f0f0c824 */ /* 0x100fe400078e0a02 */
[----:B------:R-:W-:Y:S02]  /*3950*/  IMAD.MOV R11, RZ, RZ, -R11 ;  /* 0x000000ffff0b7224 */ /* 0x000fe400078e0a0b */
[----:B------:R-:W-:Y:S01]  /*3960*/  @!P0 IMAD.IADD R244, R244, 0x1, -R2 ;  /* 0x00000001f4f48824 */ /* 0x000fe200078e0a02 */
[C---:B------:R-:W-:Y:S01]  /*3970*/  ISETP.GT.U32.AND P4, PT, R2.reuse, R240, PT ;  /* 0x000000f00200720c */ /* 0x040fe20003f84070 */
[C---:B------:R-:W-:Y:S02]  /*3980*/  IMAD R232, R2.reuse, R11, R232 ;  /* 0x0000000b02e87224 */ /* 0x040fe400078e02e8 */
[----:B------:R-:W-:Y:S01]  /*3990*/  IMAD.HI.U32 R11, R3, R238, RZ ;  /* 0x000000ee030b7227 */ /* 0x000fe200078e00ff */
[----:B------:R-:W-:-:S03]  /*39a0*/  ISETP.GT.U32.AND P0, PT, R2, R244, PT ;  /* 0x000000f40200720c */ /* 0x000fc60003f04070 */
[--C-:B------:R-:W-:Y:S01]  /*39b0*/  @!P5 IMAD.IADD R248, R248, 0x1, -R2.reuse ;  /* 0x00000001f8f8d824 */ /* 0x100fe200078e0a02 */
[----:B------:R-:W-:Y:S01]  /*39c0*/  ISETP.GE.AND P5, PT, R135, RZ, PT ;  /* 0x000000ff8700720c */ /* 0x000fe20003fa6270 */
[----:B------:R-:W-:Y:S02]  /*39d0*/  @!P3 IMAD.IADD R242, R242, 0x1, -R2 ;  /* 0x00000001f2f2b824 */ /* 0x000fe400078e0a02 */
[----:B------:R-:W-:Y:S02]  /*39e0*/  IMAD.MOV R11, RZ, RZ, -R11 ;  /* 0x000000ffff0b7224 */ /* 0x000fe400078e0a0b */
[----:B------:R-:W-:Y:S01]  /*39f0*/  @!P1 IMAD.MOV R248, RZ, RZ, -R248 ;  /* 0x000000fffff89224 */ /* 0x000fe200078e0af8 */
[C---:B------:R-:W-:Y:S01]  /*3a00*/  ISETP.GT.U32.AND P1, PT, R2.reuse, R242, PT ;  /* 0x000000f20200720c */ /* 0x040fe20003f24070 */
[----:B------:R-:W-:Y:S01]  /*3a10*/  @!P6 IMAD.MOV R246, RZ, RZ, -R246 ;  /* 0x000000fffff6e224 */ /* 0x000fe200078e0af6 */
[C---:B------:R-:W-:Y:S01]  /*3a20*/  ISETP.GT.U32.AND P6, PT, R2.reuse, R232, PT ;  /* 0x000000e80200720c */ /* 0x040fe20003fc4070 */
[----:B------:R-:W-:-:S02]  /*3a30*/  IMAD R238, R2, R11, R238 ;  /* 0x0000000b02ee7224 */ /* 0x000fc400078e02ee */
[--C-:B------:R-:W-:Y:S02]  /*3a40*/  @!P4 IMAD.IADD R240, R240, 0x1, -R2.reuse ;  /* 0x00000001f0f0c824 */ /* 0x100fe400078e0a02 */
[--C-:B------:R-:W-:Y:S01]  /*3a50*/  @!P0 IMAD.IADD R244, R244, 0x1, -R2.reuse ;  /* 0x00000001f4f48824 */ /* 0x100fe200078e0a02 */
[----:B------:R-:W-:Y:S01]  /*3a60*/  ISETP.GT.U32.AND P4, PT, R2, R238, PT ;  /* 0x000000ee0200720c */ /* 0x000fe20003f84070 */
[----:B------:R-:W-:Y:S01]  /*3a70*/  IMAD.HI.U32 R11, R3, R234, RZ ;  /* 0x000000ea030b7227 */ /* 0x000fe200078e00ff */
[----:B------:R-:W-:Y:S02]  /*3a80*/  ISETP.GE.AND P0, PT, R136, RZ, PT ;  /* 0x000000ff8800720c */ /* 0x000fe40003f06270 */
[----:B------:R-:W-:Y:S01]  /*3a90*/  IABS R136, R31 ;  /* 0x0000001f00887213 */ /* 0x000fe20000000000 */
[--C-:B------:R-:W-:Y:S01]  /*3aa0*/  @!P1 IMAD.IADD R242, R242, 0x1, -R2.reuse ;  /* 0x00000001f2f29824 */ /* 0x100fe200078e0a02 */
[----:B------:R-:W-:Y:S01]  /*3ab0*/  ISETP.GE.AND P1, PT, R133, RZ, PT ;  /* 0x000000ff8500720c */ /* 0x000fe20003f26270 */
[----:B------:R-:W-:Y:S01]  /*3ac0*/  @!P6 IMAD.IADD R232, R232, 0x1, -R2 ;  /* 0x00000001e8e8e824 */ /* 0x000fe200078e0a02 */
[----:B------:R-:W-:Y:S01]  /*3ad0*/  ISETP.GE.AND P6, PT, R127, RZ, PT ;  /* 0x000000ff7f00720c */ /* 0x000fe20003fc6270 */
[----:B------:R-:W-:-:S02]  /*3ae0*/  @!P5 IMAD.MOV R242, RZ, RZ, -R242 ;  /* 0x000000fffff2d224 */ /* 0x000fc400078e0af2 */
[C---:B------:R-:W-:Y:S01]  /*3af0*/  IMAD R236, R2.reuse, R13, R236 ;  /* 0x0000000d02ec7224 */ /* 0x040fe200078e02ec */
        /* <DEDUP_REMOVED lines=8> */
[----:B------:R-:W-:Y:S02]  /*3b80*/  IMAD R234, R2, R13, R234 ;  /* 0x0000000d02ea7224 */ /* 0x000fe400078e02ea */
[----:B------:R-:W-:Y:S02]  /*3b90*/  IMAD.MOV R11, RZ, RZ, -R11 ;  /* 0x000000ffff0b7224 */ /* 0x000fe400078e0a0b */
[----:B------:R-:W-:Y:S01]  /*3ba0*/  @!P5 IMAD.IADD R232, R232, 0x1, -R2 ;  /* 0x00000001e8e8d824 */ /* 0x000fe200078e0a02 */
[C---:B------:R-:W-:Y:S01]  /*3bb0*/  ISETP.GT.U32.AND P5, PT, R2.reuse, R234, PT ;  /* 0x000000ea0200720c */ /* 0x040fe20003fa4070 */
[----:B------:R-:W-:Y:S02]  /*3bc0*/  IMAD R230, R2, R11, R230 ;  /* 0x0000000b02e67224 */ /* 0x000fe400078e02e6 */
[--C-:B------:R-:W-:Y:S01]  /*3bd0*/  @!P0 IMAD.IADD R238, R238, 0x1, -R2.reuse ;  /* 0x00000001eeee8824 */ /* 0x100fe200078e0a02 */
[----:B------:R-:W-:Y:S01]  /*3be0*/  ISETP.GE.AND P0, PT, R10, RZ, PT ;  /* 0x000000ff0a00720c */ /* 0x000fe20003f06270 */
[----:B------:R-:W-:-:S02]  /*3bf0*/  @!P3 IMAD.IADD R236, R236, 0x1, -R2 ;  /* 0x00000001ececb824 */ /* 0x000fc400078e0a02 */
[----:B------:R-:W-:Y:S01]  /*3c00*/  @!P6 IMAD.MOV R238, RZ, RZ, -R238 ;  /* 0x000000ffffeee224 */ /* 0x000fe200078e0aee */
[C---:B------:R-:W-:Y:S01]  /*3c10*/  ISETP.GT.U32.AND P6, PT, R2.reuse, R230, PT ;  /* 0x000000e60200720c */ /* 0x040fe20003fc4070 */
[----:B------:R-:W-:Y:S01]  /*3c20*/  @!P1 IMAD.MOV R232, RZ, RZ, -R232 ;  /* 0x000000ffffe89224 */ /* 0x000fe200078e0ae8 */
[----:B------:R-:W-:Y:S01]  /*3c30*/  ISETP.GT.U32.AND P3, PT, R2, R236, PT ;  /* 0x000000ec0200720c */ /* 0x000fe20003f64070 */
[----:B------:R-:W-:Y:S01]  /*3c40*/  IMAD.HI.U32 R10, R3, R224, RZ ;  /* 0x000000e0030a7227 */ /* 0x000fe200078e00ff */
[----:B------:R-:W-:-:S03]  /*3c50*/  ISETP.GE.AND P1, PT, R8, RZ, PT ;  /* 0x000000ff0800720c */ /* 0x000fc60003f26270 */
[----:B------:R-:W-:Y:S02]  /*3c60*/  @!P5 IMAD.IADD R234, R234, 0x1, -R2 ;  /* 0x00000001eaead824 */ /* 0x000fe400078e0a02 */
[----:B------:R-:W-:-:S03]  /*3c70*/  IMAD.HI.U32 R8, R3, R228, RZ ;  /* 0x000000e403087227 */ /* 0x000fc600078e00ff */
[----:B------:R-:W-:Y:S01]  /*3c80*/  ISETP.GT.U32.AND P5, PT, R2, R234, PT ;  /* 0x000000ea0200720c */ /* 0x000fe20003fa4070 */
[----:B------:R-:W-:Y:S02]  /*3c90*/  @!P6 IMAD.IADD R230, R230, 0x1, -R2 ;  /* 0x00000001e6e6e824 */ /* 0x000fe400078e0a02 */
[----:B------:R-:W-:Y:S02]  /*3ca0*/  IMAD.MOV R11, RZ, RZ, -R8 ;  /* 0x000000ffff0b7224 */ /* 0x000fe400078e0a08 */
[----:B------:R-:W-:Y:S01]  /*3cb0*/  IMAD.HI.U32 R8, R3, R226, RZ ;  /* 0x000000e203087227 */ /* 0x000fe200078e00ff */
[----:B------:R-:W-:-:S03]  /*3cc0*/  ISETP.GT.U32.AND P6, PT, R2, R230, PT ;  /* 0x000000e60200720c */ /* 0x000fc60003fc4070 */
[----:B------:R-:W-:Y:S02]  /*3cd0*/  IMAD R228, R2, R11, R228 ;  /* 0x0000000b02e47224 */ /* 0x000fe400078e02e4 */
[----:B------:R-:W-:Y:S01]  /*3ce0*/  @!P3 IMAD.IADD R236, R236, 0x1, -R2 ;  /* 0x00000001ececb824 */ /* 0x000fe200078e0a02 */
[----:B------:R-:W-:Y:S01]  /*3cf0*/  ISETP.GE.AND P3, PT, R129, RZ, PT ;  /* 0x000000ff8100720c */ /* 0x000fe20003f66270 */
[----:B------:R-:W-:Y:S02]  /*3d00*/  IMAD.MOV R11, RZ, RZ, -R8 ;  /* 0x000000ffff0b7224 */ /* 0x000fe400078e0a08 */
[----:B------:R-:W-:Y:S01]  /*3d10*/  @!P5 IMAD.IADD R234, R234, 0x1, -R2 ;  /* 0x00000001eaead824 */ /* 0x000fe200078e0a02 */
[C---:B------:R-:W-:Y:S01]  /*3d20*/  ISETP.GT.U32.AND P5, PT, R2.reuse, R228, PT ;  /* 0x000000e40200720c */ /* 0x040fe20003fa4070 */
[----:B------:R-:W-:Y:S02]  /*3d30*/  IMAD.MOV R13, RZ, RZ, -R10 ;  /* 0x000000ffff0d7224 */ /* 0x000fe400078e0a0a */
[----:B------:R-:W-:-:S02]  /*3d40*/  IMAD R226, R2, R11, R226 ;  /* 0x0000000b02e27224 */ /* 0x000fc400078e02e2 */
[----:B------:R-:W-:Y:S01]  /*3d50*/  @!P2 IMAD.MOV R244, RZ, RZ, -R244 ;  /* 0x000000fffff4a224 */ /* 0x000fe200078e0af4 */
[----:B------:R-:W-:Y:S01]  /*3d60*/  ISETP.GE.AND P2, PT, R131, RZ, PT ;  /* 0x000000ff8300720c */ /* 0x000fe20003f46270 */
[----:B------:R-:W-:Y:S02]  /*3d70*/  IMAD R224, R2, R13, R224 ;  /* 0x0000000d02e07224 */ /* 0x000fe400078e02e0 */
[----:B------:R-:W-:Y:S01]  /*3d80*/  @!P6 IMAD.IADD R230, R230, 0x1, -R2 ;  /* 0x00000001e6e6e824 */ /* 0x000fe200078e0a02 */
[----:B------:R-:W-:Y:S01]  /*3d90*/  ISETP.GT.U32.AND P6, PT, R2, R226, PT ;  /* 0x000000e20200720c */ /* 0x000fe20003fc4070 */
[----:B------:R-:W-:-:S04]  /*3da0*/  IMAD.HI.U32 R8, R3, R222, RZ ;  /* 0x000000de03087227 */ /* 0x000fc800078e00ff */
[----:B------:R-:W-:-:S04]  /*3db0*/  IMAD.HI.U32 R10, R3, R220, RZ ;  /* 0x000000dc030a7227 */ /* 0x000fc800078e00ff */
[----:B------:R-:W-:Y:S01]  /*3dc0*/  @!P3 IMAD.MOV R234, RZ, RZ, -R234 ;  /* 0x000000ffffeab224 */ /* 0x000fe200078e0aea */
[----:B------:R-:W-:Y:S01]  /*3dd0*/  ISETP.GT.U32.AND P3, PT, R2, R224, PT ;  /* 0x000000e00200720c */ /* 0x000fe20003f64070 */
[----:B------:R-:W-:Y:S02]  /*3de0*/  IMAD.MOV R11, RZ, RZ, -R8 ;  /* 0x000000ffff0b7224 */ /* 0x000fe400078e0a08 */
[----:B------:R-:W-:Y:S02]  /*3df0*/  IMAD.MOV R13, RZ, RZ, -R10 ;  /* 0x000000ffff0d7224 */ /* 0x000fe400078e0a0a */
[----:B------:R-:W-:Y:S02]  /*3e00*/  @!P5 IMAD.IADD R228, R228, 0x1, -R2 ;  /* 0x00000001e4e4d824 */ /* 0x000fe400078e0a02 */
[C---:B------:R-:W-:Y:S02]  /*3e10*/  IMAD R222, R2.reuse, R11, R222 ;  /* 0x0000000b02de7224 */ /* 0x040fe400078e02de */
[C---:B------:R-:W-:Y:S01]  /*3e20*/  IMAD R220, R2.reuse, R13, R220 ;  /* 0x0000000d02dc7224 */ /* 0x040fe200078e02dc */
[C---:B------:R-:W-:Y:S01]  /*3e30*/  ISETP.GT.U32.AND P5, PT, R2.reuse, R228, PT ;  /* 0x000000e40200720c */ /* 0x040fe20003fa4070 */
[----:B------:R-:W-:Y:S01]  /*3e40*/  @!P2 IMAD.MOV R236, RZ, RZ, -R236 ;  /* 0x000000ffffeca224 */ /* 0x000fe200078e0aec */
[----:B------:R-:W-:Y:S01]  /*3e50*/  ISETP.GE.AND P2, PT, R123, RZ, PT ;  /* 0x000000ff7b00720c */ /* 0x000fe20003f46270 */
[----:B------:R-:W-:Y:S01]  /*3e60*/  @!P4 IMAD.MOV R230, RZ, RZ, -R230 ;  /* 0x000000ffffe6c224 */ /* 0x000fe200078e0ae6 */
[----:B------:R-:W-:Y:S01]  /*3e70*/  ISETP.GT.U32.AND P4, PT, R2, R222, PT ;  /* 0x000000de0200720c */ /* 0x000fe20003f84070 */
[--C-:B------:R-:W-:Y:S01]  /*3e80*/  @!P6 IMAD.IADD R226, R226, 0x1, -R2.reuse ;  /* 0x00000001e2e2e824 */ /* 0x100fe200078e0a02 */
[----:B------:R-:W-:Y:S01]  /*3e90*/  ISETP.GT.U32.AND P6, PT, R2, R220, PT ;  /* 0x000000dc0200720c */ /* 0x000fe20003fc4070 */
[----:B------:R-:W-:-:S02]  /*3ea0*/  @!P3 IMAD.IADD R224, R224, 0x1, -R2 ;  /* 0x00000001e0e0b824 */ /* 0x000fc400078e0a02 */
[----:B------:R-:W-:Y:S01]  /*3eb0*/  IMAD.HI.U32 R8, R3, R218, RZ ;  /* 0x000000da03087227 */ /* 0x000fe200078e00ff */
[----:B------:R-:W-:-:S03]  /*3ec0*/  ISETP.GT.U32.AND P3, PT, R2, R226, PT ;  /* 0x000000e20200720c */ /* 0x000fc60003f64070 */
[----:B------:R-:W-:Y:S02]  /*3ed0*/  IMAD.MOV R11, RZ, RZ, -R8 ;  /* 0x000000ffff0b7224 */ /* 0x000fe400078e0a08 */
[----:B------:R-:W-:Y:S01]  /*3ee0*/  @!P5 IMAD.IADD R228, R228, 0x1, -R2 ;  /* 0x00000001e4e4d824 */ /* 0x000fe200078e0a02 */
[----:B------:R-:W-:Y:S01]  /*3ef0*/  ISETP.GE.AND P5, PT, R121, RZ, PT ;  /* 0x000000ff7900720c */ /* 0x000fe20003fa6270 */
[----:B------:R-:W-:Y:S01]  /*3f00*/  IMAD R218, R2, R11, R218 ;  /* 0x0000000b02da7224 */ /* 0x000fe200078e02da */
[----:B------:R-:W-:Y:S01]  /*3f10*/  IABS R11, R66 ;  /* 0x00000042000b7213 */ /* 0x000fe20000000000 */
[----:B------:R-:W-:Y:S02]  /*3f20*/  @!P4 IMAD.IADD R222, R222, 0x1, -R2 ;  /* 0x00000001dedec824 */ /* 0x000fe400078e0a02 */
[----:B------:R-:W-:Y:S01]  /*3f30*/  @!P2 IMAD.MOV R228, RZ, RZ, -R228 ;  /* 0x000000ffffe4a224 */ /* 0x000fe200078e0ae4 */
[----:B------:R-:W-:Y:S01]  /*3f40*/  ISETP.GT.U32.AND P2, PT, R2, R224, PT ;  /* 0x000000e00200720c */ /* 0x000fe20003f44070 */
[----:B------:R-:W-:Y:S01]  /*3f50*/  @!P6 IMAD.IADD R220, R220, 0x1, -R2 ;  /* 0x00000001dcdce824 */ /* 0x000fe200078e0a02 */
[----:B------:R-:W-:Y:S01]  /*3f60*/  ISETP.GT.U32.AND P4, PT, R2, R222, PT ;  /* 0x000000de0200720c */ /* 0x000fe20003f84070 */
[----:B------:R-:W-:-:S03]  /*3f70*/  IMAD.HI.U32 R10, R3, R216, RZ ;  /* 0x000000d8030a7227 */ /* 0x000fc600078e00ff */
[----:B------:R-:W-:Y:S01]  /*3f80*/  ISETP.GT.U32.AND P6, PT, R2, R220, PT ;  /* 0x000000dc0200720c */ /* 0x000fe20003fc4070 */
[----:B------:R-:W-:Y:S01]  /*3f90*/  @!P3 IMAD.IADD R226, R226, 0x1, -R2 ;  /* 0x00000001e2e2b824 */ /* 0x000fe200078e0a02 */
[----:B------:R-:W-:Y:S01]  /*3fa0*/  ISETP.GT.U32.AND P3, PT, R2, R218, PT ;  /* 0x000000da0200720c */ /* 0x000fe20003f64070 */
[----:B------:R-:W-:Y:S02]  /*3fb0*/  IMAD.MOV R13, RZ, RZ, -R10 ;  /* 0x000000ffff0d7224 */ /* 0x000fe400078e0a0a */
[----:B------:R-:W-:-:S04]  /*3fc0*/  IMAD.HI.U32 R8, R3, R11, RZ ;  /* 0x0000000b03087227 */ /* 0x000fc800078e00ff */
[----:B------:R-:W-:Y:S02]  /*3fd0*/  IMAD R216, R2, R13, R216 ;  /* 0x0000000d02d87224 */ /* 0x000fe400078e02d8 */
[----:B------:R-:W-:Y:S02]  /*3fe0*/  IMAD.MOV R8, RZ, RZ, -R8 ;  /* 0x000000ffff087224 */ /* 0x000fe400078e0a08 */
[--C-:B------:R-:W-:Y:S01]  /*3ff0*/  @!P2 IMAD.IADD R224, R224, 0x1, -R2.reuse ;  /* 0x00000001e0e0a824 */ /* 0x100fe200078e0a02 */
[C---:B------:R-:W-:Y:S01]  /*4000*/  ISETP.GT.U32.AND P2, PT, R2.reuse, R216, PT ;  /* 0x000000d80200720c */ /* 0x040fe20003f44070 */
[----:B------:R-:W-:Y:S02]  /*4010*/  IMAD R11, R2, R8, R11 ;  /* 0x00000008020b7224 */ /* 0x000fe400078e020b */
[--C-:B------:R-:W-:Y:S01]  /*4020*/  @!P4 IMAD.IADD R222, R222, 0x1, -R2.reuse ;  /* 0x00000001dedec824 */ /* 0x100fe200078e0a02 */
[----:B------:R-:W-:Y:S01]  /*4030*/  ISETP.GE.AND P4, PT, R115, RZ, PT ;  /* 0x000000ff7300720c */ /* 0x000fe20003f86270 */
[--C-:B------:R-:W-:Y:S01]  /*4040*/  @!P6 IMAD.IADD R220, R220, 0x1, -R2.reuse ;  /* 0x00000001dcdce824 */ /* 0x100fe200078e0a02 */
[----:B------:R-:W-:Y:S01]  /*4050*/  ISETP.GT.U32.AND P6, PT, R2, R11, PT ;  /* 0x0000000b0200720c */ /* 0x000fe20003fc4070 */
[----:B------:R-:W-:Y:S01]  /*4060*/  @!P3 IMAD.IADD R218, R218, 0x1, -R2 ;  /* 0x00000001dadab824 */ /* 0x000fe200078e0a02 */
[----:B------:R-:W-:Y:S01]  /*4070*/  ISETP.GE.AND P3, PT, R117, RZ, PT ;  /* 0x000000ff7500720c */ /* 0x000fe20003f66270 */
[----:B------:R-:W-:-:S04]  /*4080*/  IMAD.HI.U32 R8, R3, R214, RZ ;  /* 0x000000d603087227 */ /* 0x000fc800078e00ff */
[----:B------:R-:W-:-:S04]  /*4090*/  IMAD.HI.U32 R10, R3, R14, RZ ;  /* 0x0000000e030a7227 */ /* 0x000fc800078e00ff */
[----:B------:R-:W-:Y:S01]  /*40a0*/  @!P1 IMAD.MOV R226, RZ, RZ, -R226 ;  /* 0x000000ffffe29224 */ /* 0x000fe200078e0ae2 */
[----:B------:R-:W-:Y:S01]  /*40b0*/  ISETP.GT.U32.AND P1, PT, R2, R218, PT ;  /* 0x000000da0200720c */ /* 0x000fe20003f24070 */
[----:B------:R-:W-:Y:S02]  /*40c0*/  IMAD.MOV R13, RZ, RZ, -R8 ;  /* 0x000000ffff0d7224 */ /* 0x000fe400078e0a08 */
[----:B------:R-:W-:-:S04]  /*40d0*/  IMAD.HI.U32 R12, R3, R210, RZ ;  /* 0x000000d2030c7227 */ /* 0x000fc800078e00ff */
[----:B------:R-:W-:Y:S02]  /*40e0*/  IMAD.MOV R15, RZ, RZ, -R10 ;  /* 0x000000ffff0f7224 */ /* 0x000fe400078e0a0a */
[----:B------:R-:W-:Y:S02]  /*40f0*/  IMAD R214, R2, R13, R214 ;  /* 0x0000000d02d67224 */ /* 0x000fe400078e02d6 */
[----:B------:R-:W-:Y:S01]  /*4100*/  IMAD.MOV R115, RZ, RZ, -R12 ;  /* 0x000000ffff737224 */ /* 0x000fe200078e0a0c */
[----:B------:R-:W-:Y:S01]  /*4110*/  IABS R12, R22 ;  /* 0x00000016000c7213 */ /* 0x000fe20000000000 */
[----:B------:R-:W-:Y:S01]  /*4120*/  @!P2 IMAD.IADD R216, R216, 0x1, -R2 ;  /* 0x00000001d8d8a824 */ /* 0x000fe200078e0a02 */
[----:B------:R-:W-:Y:S01]  /*4130*/  ISETP.GE.AND P2, PT, R119, RZ, PT ;  /* 0x000000ff7700720c */ /* 0x000fe20003f46270 */
[C---:B------:R-:W-:Y:S01]  /*4140*/  IMAD R13, R2.reuse, R15, R14 ;  /* 0x0000000f020d7224 */ /* 0x040fe200078e020e */
[----:B------:R-:W-:Y:S01]  /*4150*/  IABS R14, R45 ;  /* 0x0000002d000e7213 */ /* 0x000fe20000000000 */
[----:B------:R-:W-:-:S02]  /*4160*/  IMAD R210, R2, R115, R210 ;  /* 0x0000007302d27224 */ /* 0x000fc400078e02d2 */
[----:B------:R-:W-:Y:S01]  /*4170*/  @!P6 IMAD.IADD R11, R11, 0x1, -R2 ;  /* 0x000000010b0be824 */ /* 0x000fe200078e0a02 */
[C---:B------:R-:W-:Y:S01]  /*4180*/  ISETP.GT.U32.AND P6, PT, R2.reuse, R216, PT ;  /* 0x000000d80200720c */ /* 0x040fe20003fc4070 */
[----:B------:R-:W-:Y:S01]  /*4190*/  @!P4 IMAD.MOV R220, RZ, RZ, -R220 ;  /* 0x000000ffffdcc224 */ /* 0x000fe200078e0adc */
[----:B------:R-:W-:Y:S01]  /*41a0*/  ISETP.GT.U32.AND P4, PT, R2, R13, PT ;  /* 0x0000000d0200720c */ /* 0x000fe20003f84070 */
[----:B------:R-:W-:Y:S01]  /*41b0*/  @!P1 IMAD.IADD R218, R218, 0x1, -R2 ;  /* 0x00000001dada9824 */ /* 0x000fe200078e0a02 */
[C---:B------:R-:W-:Y:S01]  /*41c0*/  ISETP.GT.U32.AND P1, PT, R2.reuse, R210, PT ;  /* 0x000000d20200720c */ /* 0x040fe20003f24070 */
[----:B------:R-:W-:Y:S01]  /*41d0*/  @!P0 IMAD.MOV R224, RZ, RZ, -R224 ;  /* 0x000000ffffe08224 */ /* 0x000fe200078e0ae0 */
[----:B------:R-:W-:Y:S01]  /*41e0*/  ISETP.GT.U32.AND P0, PT, R2, R11, PT ;  /* 0x0000000b0200720c */ /* 0x000fe20003f04070 */
[----:B------:R-:W-:-:S04]  /*41f0*/  IMAD.HI.U32 R8, R3, R212, RZ ;  /* 0x000000d403087227 */ /* 0x000fc800078e00ff */
[----:B------:R-:W-:Y:S01]  /*4200*/  @!P5 IMAD.MOV R222, RZ, RZ, -R222 ;  /* 0x000000ffffded224 */ /* 0x000fe200078e0ade */
[----:B------:R-:W-:Y:S01]  /*4210*/  ISETP.GT.U32.AND P5, PT, R2, R214, PT ;  /* 0x000000d60200720c */ /* 0x000fe20003fa4070 */
[--C-:B------:R-:W-:Y:S01]  /*4220*/  @!P6 IMAD.IADD R216, R216, 0x1, -R2.reuse ;  /* 0x00000001d8d8e824 */ /* 0x100fe200078e0a02 */
[----:B------:R-:W-:Y:S01]  /*4230*/  ISETP.GE.AND P6, PT, R66, RZ, PT ;  /* 0x000000ff4200720c */ /* 0x000fe20003fc6270 */
[--C-:B------:R-:W-:Y:S02]  /*4240*/  @!P4 IMAD.IADD R13, R13, 0x1, -R2.reuse ;  /* 0x000000010d0dc824 */ /* 0x100fe400078e0a02 */
[----:B------:R-:W-:Y:S02]  /*4250*/  @!P1 IMAD.IADD R210, R210, 0x1, -R2 ;  /* 0x00000001d2d29824 */ /* 0x000fe400078e0a02 */
[----:B------:R-:W-:Y:S01]  /*4260*/  IMAD.MOV R15, RZ, RZ, -R8 ;  /* 0x000000ffff0f7224 */ /* 0x000fe200078e0a08 */
[----:B------:R-:W-:Y:S01]  /*4270*/  ISETP.GT.U32.AND P1, PT, R2, R13, PT ;  /* 0x0000000d0200720c */ /* 0x000fe20003f24070 */
[----:B------:R-:W-:Y:S01]  /*4280*/  @!P0 IMAD.IADD R11, R11, 0x1, -R2 ;  /* 0x000000010b0b8824 */ /* 0x000fe200078e0a02 */
[----:B------:R-:W-:Y:S01]  /*4290*/  ISETP.GE.AND P0, PT, R111, RZ, PT ;  /* 0x000000ff6f00720c */ /* 0x000fe20003f06270 */
[----:B------:R-:W-:-:S04]  /*42a0*/  IMAD.HI.U32 R8, R3, R208, RZ ;  /* 0x000000d003087227 */ /* 0x000fc800078e00ff */
[C---:B------:R-:W-:Y:S02]  /*42b0*/  IMAD R212, R2.reuse, R15, R212 ;  /* 0x0000000f02d47224 */ /* 0x040fe400078e02d4 */
[----:B------:R-:W-:Y:S02]  /*42c0*/  IMAD.MOV R15, RZ, RZ, -R8 ;  /* 0x000000ffff0f7224 */ /* 0x000fe400078e0a08 */
[----:B------:R-:W-:Y:S02]  /*42d0*/  IMAD.MOV.U32 R66, RZ, RZ, R11 ;  /* 0x000000ffff427224 */ /* 0x000fe400078e000b */
[C---:B------:R-:W-:Y:S02]  /*42e0*/  IMAD R208, R2.reuse, R15, R208 ;  /* 0x0000000f02d07224 */ /* 0x040fe400078e02d0 */
[----:B------:R-:W-:Y:S01]  /*42f0*/  @!P6 IMAD.MOV R66, RZ, RZ, -R66 ;  /* 0x000000ffff42e224 */ /* 0x000fe200078e0a42 */
[----:B------:R-:W-:Y:S01]  /*4300*/  ISETP.GT.U32.AND P6, PT, R2, R212, PT ;  /* 0x000000d40200720c */ /* 0x000fe20003fc4070 */
[--C-:B------:R-:W-:Y:S01]  /*4310*/  @!P5 IMAD.IADD R214, R214, 0x1, -R2.reuse ;  /* 0x00000001d6d6d824 */ /* 0x100fe200078e0a02 */
[----:B------:R-:W-:Y:S01]  /*4320*/  ISETP.GE.AND P5, PT, R113, RZ, PT ;  /* 0x000000ff7100720c */ /* 0x000fe20003fa6270 */
[----:B------:R-:W-:Y:S01]  /*4330*/  @!P1 IMAD.IADD R13, R13, 0x1, -R2 ;  /* 0x000000010d0d9824 */ /* 0x000fe200078e0a02 */
[C---:B------:R-:W-:Y:S01]  /*4340*/  ISETP.GT.U32.AND P1, PT, R2.reuse, R208, PT ;  /* 0x000000d00200720c */ /* 0x040fe20003f24070 */
[----:B------:R-:W-:Y:S01]  /*4350*/  IMAD.HI.U32 R8, R3, R206, RZ ;  /* 0x000000ce03087227 */ /* 0x000fe200078e00ff */
[----:B------:R-:W-:-:S03]  /*4360*/  ISETP.GT.U32.AND P4, PT, R2, R214, PT ;  /* 0x000000d60200720c */ /* 0x000fc60003f84070 */
[----:B------:R-:W-:-:S04]  /*4370*/  IMAD.HI.U32 R10, R3, R204, RZ ;  /* 0x000000cc030a7227 */ /* 0x000fc800078e00ff */
[----:B------:R-:W-:Y:S02]  /*4380*/  @!P6 IMAD.IADD R212, R212, 0x1, -R2 ;  /* 0x00000001d4d4e824 */ /* 0x000fe400078e0a02 */
[----:B------:R-:W-:Y:S02]  /*4390*/  IMAD.MOV R11, RZ, RZ, -R8 ;  /* 0x000000ffff0b7224 */ /* 0x000fe400078e0a08 */
[--C-:B------:R-:W-:Y:S01]  /*43a0*/  @!P1 IMAD.IADD R208, R208, 0x1, -R2.reuse ;  /* 0x00000001d0d09824 */ /* 0x100fe200078e0a02 */
[----:B------:R-:W-:Y:S01]  /*43b0*/  ISETP.GT.U32.AND P6, PT, R2, R212, PT ;  /* 0x000000d40200720c */ /* 0x000fe20003fc4070 */
[----:B------:R-:W-:Y:S01]  /*43c0*/  @!P4 IMAD.IADD R214, R214, 0x1, -R2 ;  /* 0x00000001d6d6c824 */ /* 0x000fe200078e0a02 */
[----:B------:R-:W-:Y:S01]  /*43d0*/  ISETP.GE.AND P4, PT, R107, RZ, PT ;  /* 0x000000ff6b00720c */ /* 0x000fe20003f86270 */
[C---:B------:R-:W-:Y:S01]  /*43e0*/  IMAD R206, R2.reuse, R11, R206 ;  /* 0x0000000b02ce7224 */ /* 0x040fe200078e02ce */
[----:B------:R-:W-:Y:S01]  /*43f0*/  ISETP.GT.U32.AND P1, PT, R2, R208, PT ;  /* 0x000000d00200720c */ /* 0x000fe20003f24070 */
[----:B------:R-:W-:Y:S01]  /*4400*/  @!P0 IMAD.MOV R214, RZ, RZ, -R214 ;  /* 0x000000ffffd68224 */ /* 0x000fe200078e0ad6 */
[----:B------:R-:W-:Y:S01]  /*4410*/  ISETP.GE.AND P0, PT, R64, RZ, PT ;  /* 0x000000ff4000720c */ /* 0x000fe20003f06270 */
[----:B------:R-:W-:-:S02]  /*4420*/  IMAD.MOV.U32 R64, RZ, RZ, R13 ;  /* 0x000000ffff407224 */ /* 0x000fc400078e000d */
[----:B------:R-:W-:Y:S02]  /*4430*/  IMAD.MOV R13, RZ, RZ, -R10 ;  /* 0x000000ffff0d7224 */ /* 0x000fe400078e0a0a */
[----:B------:R-:W-:Y:S01]  /*4440*/  @!P3 IMAD.MOV R218, RZ, RZ, -R218 ;  /* 0x000000ffffdab224 */ /* 0x000fe200078e0ada */
[C---:B------:R-:W-:Y:S01]  /*4450*/  ISETP.GT.U32.AND P3, PT, R2.reuse, R210, PT ;  /* 0x000000d20200720c */ /* 0x040fe20003f64070 */
[----:B------:R-:W-:Y:S02]  /*4460*/  IMAD R204, R2, R13, R204 ;  /* 0x0000000d02cc7224 */ /* 0x000fe400078e02cc */
[----:B------:R-:W-:Y:S01]  /*4470*/  @!P6 IMAD.IADD R212, R212, 0x1, -R2 ;  /* 0x00000001d4d4e824 */ /* 0x000fe200078e0a02 */
[----:B------:R-:W-:Y:S01]  /*4480*/  ISETP.GT.U32.AND P6, PT, R2, R206, PT ;  /* 0x000000ce0200720c */ /* 0x000fe20003fc4070 */
[----:B------:R-:W-:Y:S01]  /*4490*/  @!P2 IMAD.MOV R216, RZ, RZ, -R216 ;  /* 0x000000ffffd8a224 */ /* 0x000fe200078e0ad8 */
[----:B------:R-:W-:Y:S01]  /*44a0*/  ISETP.GE.AND P2, PT, R105, RZ, PT ;  /* 0x000000ff6900720c */ /* 0x000fe20003f46270 */
[----:B------:R-:W-:Y:S01]  /*44b0*/  @!P1 IMAD.IADD R208, R208, 0x1, -R2 ;  /* 0x00000001d0d09824 */ /* 0x000fe200078e0a02 */
[----:B------:R-:W-:Y:S01]  /*44c0*/  ISETP.GT.U32.AND P1, PT, R2, R204, PT ;  /* 0x000000cc0200720c */ /* 0x000fe20003f24070 */
[----:B------:R-:W-:-:S04]  /*44d0*/  IMAD.HI.U32 R8, R3, R200, RZ ;  /* 0x000000c803087227 */ /* 0x000fc800078e00ff */
[----:B------:R-:W-:Y:S01]  /*44e0*/  @!P3 IMAD.IADD R210, R210, 0x1, -R2 ;  /* 0x00000001d2d2b824 */ /* 0x000fe200078e0a02 */
[----:B------:R-:W-:Y:S01]  /*44f0*/  ISETP.GE.AND P3, PT, R109, RZ, PT ;  /* 0x000000ff6d00720c */ /* 0x000fe20003f66270 */
[----:B------:R-:W-:Y:S02]  /*4500*/  IMAD.MOV R13, RZ, RZ, -R8 ;  /* 0x000000ffff0d7224 */ /* 0x000fe400078e0a08 */
[----:B------:R-:W-:Y:S02]  /*4510*/  @!P6 IMAD.IADD R206, R206, 0x1, -R2 ;  /* 0x00000001cecee824 */ /* 0x000fe400078e0a02 */
[----:B------:R-:W-:Y:S01]  /*4520*/  @!P2 IMAD.MOV R210, RZ, RZ, -R210 ;  /* 0x000000ffffd2a224 */ /* 0x000fe200078e0ad2 */
[----:B------:R-:W-:Y:S01]  /*4530*/  ISETP.GE.AND P2, PT, R6, RZ, PT ;  /* 0x000000ff0600720c */ /* 0x000fe20003f46270 */
[----:B------:R-:W-:Y:S01]  /*4540*/  @!P1 IMAD.IADD R204, R204, 0x1, -R2 ;  /* 0x00000001cccc9824 */ /* 0x000fe200078e0a02 */
[----:B------:R-:W-:Y:S01]  /*4550*/  ISETP.GT.U32.AND P6, PT, R2, R206, PT ;  /* 0x000000ce0200720c */ /* 0x000fe20003fc4070 */
[----:B------:R-:W-:-:S03]  /*4560*/  IMAD.HI.U32 R6, R3, R202, RZ ;  /* 0x000000ca03067227 */ /* 0x000fc600078e00ff */
[C---:B------:R-:W-:Y:S01]  /*4570*/  ISETP.GT.U32.AND P1, PT, R2.reuse, R204, PT ;  /* 0x000000cc0200720c */ /* 0x040fe20003f24070 */
[----:B------:R-:W-:Y:S02]  /*4580*/  IMAD.MOV R11, RZ, RZ, -R6 ;  /* 0x000000ffff0b7224 */ /* 0x000fe400078e0a06 */
[C---:B------:R-:W-:Y:S02]  /*4590*/  IMAD R200, R2.reuse, R13, R200 ;  /* 0x0000000d02c87224 */ /* 0x040fe400078e02c8 */
[----:B------:R-:W-:Y:S02]  /*45a0*/  IMAD R202, R2, R11, R202 ;  /* 0x0000000b02ca7224 */ /* 0x000fe400078e02ca */
[----:B------:R-:W-:-:S04]  /*45b0*/  IMAD.HI.U32 R10, R3, R198, RZ ;  /* 0x000000c6030a7227 */ /* 0x000fc800078e00ff */
[--C-:B------:R-:W-:Y:S01]  /*45c0*/  @!P6 IMAD.IADD R206, R206, 0x1, -R2.reuse ;  /* 0x00000001cecee824 */ /* 0x100fe200078e0a02 */
[----:B------:R-:W-:Y:S01]  /*45d0*/  ISETP.GT.U32.AND P6, PT, R2, R202, PT ;  /* 0x000000ca0200720c */ /* 0x000fe20003fc4070 */
[----:B------:R-:W-:Y:S01]  /*45e0*/  @!P1 IMAD.IADD R204, R204, 0x1, -R2 ;  /* 0x00000001cccc9824 */ /* 0x000fe200078e0a02 */
[----:B------:R-:W-:Y:S01]  /*45f0*/  ISETP.GT.U32.AND P1, PT, R2, R200, PT ;  /* 0x000000c80200720c */ /* 0x000fe20003f24070 */
[----:B------:R-:W-:-:S04]  /*4600*/  IMAD.HI.U32 R6, R3, R196, RZ ;  /* 0x000000c403067227 */ /* 0x000fc800078e00ff */
[----:B------:R-:W-:Y:S02]  /*4610*/  IMAD.MOV R15, RZ, RZ, -R10 ;  /* 0x000000ffff0f7224 */ /* 0x000fe400078e0a0a */
[----:B------:R-:W-:Y:S01]  /*4620*/  @!P5 IMAD.MOV R64, RZ, RZ, -R64 ;  /* 0x000000ffff40d224 */ /* 0x000fe200078e0a40 */
[----:B------:R-:W-:Y:S01]  /*4630*/  ISETP.GE.AND P5, PT, R103, RZ, PT ;  /* 0x000000ff6700720c */ /* 0x000fe20003fa6270 */
[----:B------:R-:W-:Y:S02]  /*4640*/  IMAD.MOV R11, RZ, RZ, -R6 ;  /* 0x000000ffff0b7224 */ /* 0x000fe400078e0a06 */
[--C-:B------:R-:W-:Y:S02]  /*4650*/  @!P6 IMAD.IADD R202, R202, 0x1, -R2.reuse ;  /* 0x00000001cacae824 */ /* 0x100fe400078e0a02 */
[----:B------:R-:W-:Y:S02]  /*4660*/  @!P1 IMAD.IADD R200, R200, 0x1, -R2 ;  /* 0x00000001c8c89824 */ /* 0x000fe400078e0a02 */
[C---:B------:R-:W-:Y:S01]  /*4670*/  IMAD R198, R2.reuse, R15, R198 ;  /* 0x0000000f02c67224 */ /* 0x040fe200078e02c6 */
[----:B------:R-:W-:Y:S01]  /*4680*/  ISETP.GT.U32.AND P1, PT, R2, R202, PT ;  /* 0x000000ca0200720c */ /* 0x000fe20003f24070 */
[----:B------:R-:W-:-:S03]  /*4690*/  IMAD.HI.U32 R6, R3, R194, RZ ;  /* 0x000000c203067227 */ /* 0x000fc600078e00ff */
[C---:B------:R-:W-:Y:S01]  /*46a0*/  ISETP.GT.U32.AND P6, PT, R2.reuse, R198, PT ;  /* 0x000000c60200720c */ /* 0x040fe20003fc4070 */
[----:B------:R-:W-:Y:S02]  /*46b0*/  IMAD R196, R2, R11, R196 ;  /* 0x0000000b02c47224 */ /* 0x000fe400078e02c4 */
[----:B------:R-:W-:Y:S02]  /*46c0*/  IMAD.MOV R11, RZ, RZ, -R6 ;  /* 0x000000ffff0b7224 */ /* 0x000fe400078e0a06 */
[----:B------:R-:W-:-:S04]  /*46d0*/  IMAD.HI.U32 R8, R3, R192, RZ ;  /* 0x000000c003087227 */ /* 0x000fc800078e00ff */
[----:B------:R-:W-:Y:S02]  /*46e0*/  IMAD R194, R2, R11, R194 ;  /* 0x0000000b02c27224 */ /* 0x000fe400078e02c2 */
[----:B------:R-:W-:Y:S01]  /*46f0*/  @!P1 IMAD.IADD R202, R202, 0x1, -R2 ;  /* 0x00000001caca9824 */ /* 0x000fe200078e0a02 */
[C---:B------:R-:W-:Y:S01]  /*4700*/  ISETP.GT.U32.AND P1, PT, R2.reuse, R196, PT ;  /* 0x000000c40200720c */ /* 0x040fe20003f24070 */
[----:B------:R-:W-:Y:S02]  /*4710*/  IMAD.MOV R13, RZ, RZ, -R8 ;  /* 0x000000ffff0d7224 */ /* 0x000fe400078e0a08 */
[----:B------:R-:W-:Y:S01]  /*4720*/  @!P5 IMAD.MOV R204, RZ, RZ, -R204 ;  /* 0x000000ffffccd224 */ /* 0x000fe200078e0acc */
[C---:B------:R-:W-:Y:S01]  /*4730*/  ISETP.GT.U32.AND P5, PT, R2.reuse, R194, PT ;  /* 0x000000c20200720c */ /* 0x040fe20003fa4070 */
[----:B------:R-:W-:Y:S02]  /*4740*/  IMAD R192, R2, R13, R192 ;  /* 0x0000000d02c07224 */ /* 0x000fe400078e02c0 */
[----:B------:R-:W-:Y:S01]  /*4750*/  @!P6 IMAD.IADD R198, R198, 0x1, -R2 ;  /* 0x00000001c6c6e824 */ /* 0x000fe200078e0a02 */
[C---:B------:R-:W-:Y:S01]  /*4760*/  ISETP.GT.U32.AND P6, PT, R2.reuse, R200, PT ;  /* 0x000000c80200720c */ /* 0x040fe20003fc4070 */
[----:B------:R-:W-:Y:S01]  /*4770*/  @!P2 IMAD.MOV R202, RZ, RZ, -R202 ;  /* 0x000000ffffcaa224 */ /* 0x000fe200078e0aca */
[----:B------:R-:W-:Y:S01]  /*4780*/  ISETP.GT.U32.AND P2, PT, R2, R192, PT ;  /* 0x000000c00200720c */ /* 0x000fe20003f44070 */
[----:B------:R-:W-:-:S04]  /*4790*/  IMAD.HI.U32 R10, R3, R190, RZ ;  /* 0x000000be030a7227 */ /* 0x000fc800078e00ff */
[----:B------:R-:W-:Y:S01]  /*47a0*/  @!P1 IMAD.IADD R196, R196, 0x1, -R2 ;  /* 0x00000001c4c49824 */ /* 0x000fe200078e0a02 */
[----:B------:R-:W-:Y:S01]  /*47b0*/  ISETP.GE.AND P1, PT, R95, RZ, PT ;  /* 0x000000ff5f00720c */ /* 0x000fe20003f26270 */
[----:B------:R-:W-:Y:S01]  /*47c0*/  IMAD.MOV R15, RZ, RZ, -R10 ;  /* 0x000000ffff0f7224 */ /* 0x000fe200078e0a0a */
[----:B------:R-:W-:Y:S01]  /*47d0*/  IABS R10, R57 ;  /* 0x00000039000a7213 */ /* 0x000fe20000000000 */
[----:B------:R-:W-:Y:S01]  /*47e0*/  @!P5 IMAD.IADD R194, R194, 0x1, -R2 ;  /* 0x00000001c2c2d824 */ /* 0x000fe200078e0a02 */
[C---:B------:R-:W-:Y:S01]  /*47f0*/  ISETP.GT.U32.AND P5, PT, R2.reuse, R196, PT ;  /* 0x000000c40200720c */ /* 0x040fe20003fa4070 */
[----:B------:R-:W-:Y:S02]  /*4800*/  IMAD R190, R2, R15, R190 ;  /* 0x0000000f02be7224 */ /* 0x000fe400078e02be */
[----:B------:R-:W-:-:S04]  /*4810*/  IMAD.HI.U32 R6, R3, R188, RZ ;  /* 0x000000bc03067227 */ /* 0x000fc800078e00ff */
[----:B------:R-:W-:Y:S02]  /*4820*/  IMAD.MOV R11, RZ, RZ, -R6 ;  /* 0x000000ffff0b7224 */ /* 0x000fe400078e0a06 */
[--C-:B------:R-:W-:Y:S01]  /*4830*/  @!P6 IMAD.IADD R200, R200, 0x1, -R2.reuse ;  /* 0x00000001c8c8e824 */ /* 0x100fe200078e0a02 */
[----:B------:R-:W-:Y:S01]  /*4840*/  ISETP.GT.U32.AND P6, PT, R2, R190, PT ;  /* 0x000000be0200720c */ /* 0x000fe20003fc4070 */
[----:B------:R-:W-:Y:S01]  /*4850*/  @!P2 IMAD.IADD R192, R192, 0x1, -R2 ;  /* 0x00000001c0c0a824 */ /* 0x000fe200078e0a02 */
[----:B------:R-:W-:Y:S01]  /*4860*/  ISETP.GT.U32.AND P2, PT, R2, R194, PT ;  /* 0x000000c20200720c */ /* 0x000fe20003f44070 */
[----:B------:R-:W-:-:S04]  /*4870*/  IMAD.HI.U32 R8, R3, R186, RZ ;  /* 0x000000ba03087227 */ /* 0x000fc800078e00ff */
[----:B------:R-:W-:Y:S01]  /*4880*/  @!P0 IMAD.MOV R206, RZ, RZ, -R206 ;  /* 0x000000ffffce8224 */ /* 0x000fe200078e0ace */
[C---:B------:R-:W-:Y:S01]  /*4890*/  ISETP.GT.U32.AND P0, PT, R2.reuse, R198, PT ;  /* 0x000000c60200720c */ /* 0x040fe20003f04070 */
[----:B------:R-:W-:Y:S02]  /*48a0*/  IMAD R188, R2, R11, R188 ;  /* 0x0000000b02bc7224 */ /* 0x000fe400078e02bc */
[----:B------:R-:W-:Y:S02]  /*48b0*/  IMAD.MOV R13, RZ, RZ, -R8 ;  /* 0x000000ffff0d7224 */ /* 0x000fe400078e0a08 */
[----:B------:R-:W-:Y:S01]  /*48c0*/  @!P5 IMAD.IADD R196, R196, 0x1, -R2 ;  /* 0x00000001c4c4d824 */ /* 0x000fe200078e0a02 */
[C---:B------:R-:W-:Y:S01]  /*48d0*/  ISETP.GT.U32.AND P5, PT, R2.reuse, R188, PT ;  /* 0x000000bc0200720c */ /* 0x040fe20003fa4070 */
[----:B------:R-:W-:Y:S02]  /*48e0*/  IMAD R186, R2, R13, R186 ;  /* 0x0000000d02ba7224 */ /* 0x000fe400078e02ba */
[----:B------:R-:W-:-:S02]  /*48f0*/  @!P6 IMAD.IADD R190, R190, 0x1, -R2 ;  /* 0x00000001bebee824 */ /* 0x000fc400078e0a02 */
[--C-:B------:R-:W-:Y:S01]  /*4900*/  @!P2 IMAD.IADD R194, R194, 0x1, -R2.reuse ;  /* 0x00000001c2c2a824 */ /* 0x100fe200078e0a02 */
[----:B------:R-:W-:Y:S01]  /*4910*/  ISETP.GT.U32.AND P2, PT, R2, R186, PT ;  /* 0x000000ba0200720c */ /* 0x000fe20003f44070 */
[----:B------:R-:W-:Y:S01]  /*4920*/  @!P0 IMAD.IADD R198, R198, 0x1, -R2 ;  /* 0x00000001c6c68824 */ /* 0x000fe200078e0a02 */
[----:B------:R-:W-:Y:S01]  /*4930*/  ISETP.GE.AND P0, PT, R97, RZ, PT ;  /* 0x000000ff6100720c */ /* 0x000fe20003f06270 */
[----:B------:R-:W-:Y:S01]  /*4940*/  @!P4 IMAD.MOV R212, RZ, RZ, -R212 ;  /* 0x000000ffffd4c224 */ /* 0x000fe200078e0ad4 */
[----:B------:R-:W-:Y:S01]  /*4950*/  ISETP.GT.U32.AND P6, PT, R2, R190, PT ;  /* 0x000000be0200720c */ /* 0x000fe20003fc4070 */
[----:B------:R-:W-:Y:S01]  /*4960*/  IMAD.HI.U32 R6, R3, R184, RZ ;  /* 0x000000b803067227 */ /* 0x000fe200078e00ff */
[----:B------:R-:W-:-:S03]  /*4970*/  ISETP.GE.AND P4, PT, R101, RZ, PT ;  /* 0x000000ff6500720c */ /* 0x000fc60003f86270 */
[----:B------:R-:W-:Y:S01]  /*4980*/  @!P5 IMAD.IADD R188, R188, 0x1, -R2 ;  /* 0x00000001bcbcd824 */ /* 0x000fe200078e0a02 */
[----:B------:R-:W-:Y:S01]  /*4990*/  ISETP.GE.AND P5, PT, R91, RZ, PT ;  /* 0x000000ff5b00720c */ /* 0x000fe20003fa6270 */
[----:B------:R-:W-:Y:S02]  /*49a0*/  IMAD.MOV R11, RZ, RZ, -R6 ;  /* 0x000000ffff0b7224 */ /* 0x000fe400078e0a06 */
[----:B------:R-:W-:Y:S01]  /*49b0*/  @!P2 IMAD.IADD R186, R186, 0x1, -R2 ;  /* 0x00000001babaa824 */ /* 0x000fe200078e0a02 */
[----:B------:R-:W-:Y:S01]  /*49c0*/  ISETP.GE.AND P2, PT, R93, RZ, PT ;  /* 0x000000ff5d00720c */ /* 0x000fe20003f46270 */
[----:B------:R-:W-:Y:S02]  /*49d0*/  @!P0 IMAD.MOV R196, RZ, RZ, -R196 ;  /* 0x000000ffffc48224 */ /* 0x000fe400078e0ac4 */
[----:B------:R-:W-:Y:S01]  /*49e0*/  @!P6 IMAD.IADD R190, R190, 0x1, -R2 ;  /* 0x00000001bebee824 */ /* 0x000fe200078e0a02 */
[----:B------:R-:W-:Y:S01]  /*49f0*/  ISETP.GT.U32.AND P0, PT, R2, R186, PT ;  /* 0x000000ba0200720c */ /* 0x000fe20003f04070 */
[----:B------:R-:W-:-:S04]  /*4a00*/  IMAD.HI.U32 R6, R3, R182, RZ ;  /* 0x000000b603067227 */ /* 0x000fc800078e00ff */
[----:B------:R-:W-:Y:S01]  /*4a10*/  @!P4 IMAD.MOV R200, RZ, RZ, -R200 ;  /* 0x000000ffffc8c224 */ /* 0x000fe200078e0ac8 */
[C---:B------:R-:W-:Y:S01]  /*4a20*/  ISETP.GT.U32.AND P4, PT, R2.reuse, R192, PT ;  /* 0x000000c00200720c */ /* 0x040fe20003f84070 */
[C---:B------:R-:W-:Y:S02]  /*4a30*/  IMAD R184, R2.reuse, R11, R184 ;  /* 0x0000000b02b87224 */ /* 0x040fe400078e02b8 */
[----:B------:R-:W-:Y:S01]  /*4a40*/  @!P5 IMAD.MOV R190, RZ, RZ, -R190 ;  /* 0x000000ffffbed224 */ /* 0x000fe200078e0abe */
[----:B------:R-:W-:Y:S01]  /*4a50*/  ISETP.GE.AND P5, PT, R77, RZ, PT ;  /* 0x000000ff4d00720c */ /* 0x000fe20003fa6270 */
[----:B------:R-:W-:Y:S01]  /*4a60*/  IMAD.MOV R11, RZ, RZ, -R6 ;  /* 0x000000ffff0b7224 */ /* 0x000fe200078e0a06 */
[----:B------:R-:W-:Y:S01]  /*4a70*/  ISETP.GT.U32.AND P6, PT, R2, R184, PT ;  /* 0x000000b80200720c */ /* 0x000fe20003fc4070 */
[----:B------:R-:W-:-:S04]  /*4a80*/  IMAD.HI.U32 R6, R3, R180, RZ ;  /* 0x000000b403067227 */ /* 0x000fc800078e00ff */
[----:B------:R-:W-:Y:S01]  /*4a90*/  @!P3 IMAD.MOV R208, RZ, RZ, -R208 ;  /* 0x000000ffffd0b224 */ /* 0x000fe200078e0ad0 */
[----:B------:R-:W-:Y:S01]  /*4aa0*/  ISETP.GE.AND P3, PT, R99, RZ, PT ;  /* 0x000000ff6300720c */ /* 0x000fe20003f66270 */
[----:B------:R-:W-:Y:S02]  /*4ab0*/  IMAD R182, R2, R11, R182 ;  /* 0x0000000b02b67224 */ /* 0x000fe400078e02b6 */
[----:B------:R-:W-:Y:S02]  /*4ac0*/  IMAD.MOV R11, RZ, RZ, -R6 ;  /* 0x000000ffff0b7224 */ /* 0x000fe400078e0a06 */
[----:B------:R-:W-:Y:S01]  /*4ad0*/  @!P0 IMAD.IADD R186, R186, 0x1, -R2 ;  /* 0x00000001baba8824 */ /* 0x000fe200078e0a02 */
[----:B------:R-:W-:Y:S01]  /*4ae0*/  ISETP.GE.AND P0, PT, R81, RZ, PT ;  /* 0x000000ff5100720c */ /* 0x000fe20003f06270 */
[----:B------:R-:W-:Y:S02]  /*4af0*/  IMAD R180, R2, R11, R180 ;  /* 0x0000000b02b47224 */ /* 0x000fe400078e02b4 */
[----:B------:R-:W-:Y:S01]  /*4b00*/  @!P4 IMAD.IADD R192, R192, 0x1, -R2 ;  /* 0x00000001c0c0c824 */ /* 0x000fe200078e0a02 */
[----:B------:R-:W-:Y:S01]  /*4b10*/  ISETP.GE.AND P4, PT, R89, RZ, PT ;  /* 0x000000ff5900720c */ /* 0x000fe20003f86270 */
[----:B------:R-:W-:-:S04]  /*4b20*/  IMAD.HI.U32 R8, R3, R178, RZ ;  /* 0x000000b203087227 */ /* 0x000fc800078e00ff */
[----:B------:R-:W-:Y:S01]  /*4b30*/  @!P5 IMAD.MOV R186, RZ, RZ, -R186 ;  /* 0x000000ffffbad224 */ /* 0x000fe200078e0aba */
[C---:B------:R-:W-:Y:S01]  /*4b40*/  ISETP.GT.U32.AND P5, PT, R2.reuse, R180, PT ;  /* 0x000000b40200720c */ /* 0x040fe20003fa4070 */
[----:B------:R-:W-:Y:S02]  /*4b50*/  IMAD.MOV R13, RZ, RZ, -R8 ;  /* 0x000000ffff0d7224 */ /* 0x000fe400078e0a08 */
[----:B------:R-:W-:Y:S01]  /*4b60*/  @!P3 IMAD.MOV R198, RZ, RZ, -R198 ;  /* 0x000000ffffc6b224 */ /* 0x000fe200078e0ac6 */
[C---:B------:R-:W-:Y:S01]  /*4b70*/  ISETP.GT.U32.AND P3, PT, R2.reuse, R188, PT ;  /* 0x000000bc0200720c */ /* 0x040fe20003f64070 */
[----:B------:R-:W-:Y:S01]  /*4b80*/  @!P1 IMAD.MOV R194, RZ, RZ, -R194 ;  /* 0x000000ffffc29224 */ /* 0x000fe200078e0ac2 */
[C---:B------:R-:W-:Y:S01]  /*4b90*/  ISETP.GT.U32.AND P1, PT, R2.reuse, R182, PT ;  /* 0x000000b60200720c */ /* 0x040fe20003f24070 */
[----:B------:R-:W-:Y:S02]  /*4ba0*/  IMAD R178, R2, R13, R178 ;  /* 0x0000000d02b27224 */ /* 0x000fe400078e02b2 */
[----:B------:R-:W-:-:S02]  /*4bb0*/  @!P4 IMAD.MOV R192, RZ, RZ, -R192 ;  /* 0x000000ffffc0c224 */ /* 0x000fc400078e0ac0 */
[--C-:B------:R-:W-:Y:S01]  /*4bc0*/  @!P6 IMAD.IADD R184, R184, 0x1, -R2.reuse ;  /* 0x00000001b8b8e824 */ /* 0x100fe200078e0a02 */
[----:B------:R-:W-:Y:S01]  /*4bd0*/  ISETP.GT.U32.AND P4, PT, R2, R178, PT ;  /* 0x000000b20200720c */ /* 0x000fe20003f84070 */
[--C-:B------:R-:W-:Y:S02]  /*4be0*/  @!P5 IMAD.IADD R180, R180, 0x1, -R2.reuse ;  /* 0x00000001b4b4d824 */ /* 0x100fe400078e0a02 */
[----:B------:R-:W-:Y:S01]  /*4bf0*/  IMAD.HI.U32 R8, R3, R172, RZ ;  /* 0x000000ac03087227 */ /* 0x000fe200078e00ff */
[C---:B------:R-:W-:Y:S02]  /*4c00*/  ISETP.GT.U32.AND P6, PT, R2.reuse, R184, PT ;  /* 0x000000b80200720c */ /* 0x040fe40003fc4070 */
[----:B------:R-:W-:Y:S01]  /*4c10*/  ISETP.GT.U32.AND P5, PT, R2, R180, PT ;  /* 0x000000b40200720c */ /* 0x000fe20003fa4070 */
[--C-:B------:R-:W-:Y:S01]  /*4c20*/  @!P3 IMAD.IADD R188, R188, 0x1, -R2.reuse ;  /* 0x00000001bcbcb824 */ /* 0x100fe200078e0a02 */
[----:B------:R-:W-:Y:S01]  /*4c30*/  ISETP.GE.AND P3, PT, R79, RZ, PT ;  /* 0x000000ff4f00720c */ /* 0x000fe20003f66270 */
[----:B------:R-:W-:Y:S01]  /*4c40*/  @!P1 IMAD.IADD R182, R182, 0x1, -R2 ;  /* 0x00000001b6b69824 */ /* 0x000fe200078e0a02 */
[----:B------:R-:W-:Y:S01]  /*4c50*/  ISETP.GE.AND P1, PT, R75, RZ, PT ;  /* 0x000000ff4b00720c */ /* 0x000fe20003f26270 */
[----:B------:R-:W-:-:S02]  /*4c60*/  @!P2 IMAD.MOV R188, RZ, RZ, -R188 ;  /* 0x000000ffffbca224 */ /* 0x000fc400078e0abc */
[----:B------:R-:W-:Y:S01]  /*4c70*/  @!P4 IMAD.IADD R178, R178, 0x1, -R2 ;  /* 0x00000001b2b2c824 */ /* 0x000fe200078e0a02 */
[C---:B------:R-:W-:Y:S01]  /*4c80*/  ISETP.GT.U32.AND P2, PT, R2.reuse, R182, PT ;  /* 0x000000b60200720c */ /* 0x040fe20003f44070 */
[----:B------:R-:W-:Y:S01]  /*4c90*/  IMAD.MOV R13, RZ, RZ, -R8 ;  /* 0x000000ffff0d7224 */ /* 0x000fe200078e0a08 */
[----:B------:R-:W-:Y:S01]  /*4ca0*/  IABS R8, R63 ;  /* 0x0000003f00087213 */ /* 0x000fe20000000000 */
[----:B------:R-:W-:Y:S01]  /*4cb0*/  IMAD.HI.U32 R6, R3, R176, RZ ;  /* 0x000000b003067227 */ /* 0x000fe200078e00ff */
[----:B------:R-:W-:-:S03]  /*4cc0*/  ISETP.GT.U32.AND P4, PT, R2, R178, PT ;  /* 0x000000b20200720c */ /* 0x000fc60003f84070 */
[----:B------:R-:W-:Y:S02]  /*4cd0*/  IMAD R172, R2, R13, R172 ;  /* 0x0000000d02ac7224 */ /* 0x000fe400078e02ac */
[----:B------:R-:W-:Y:S02]  /*4ce0*/  @!P5 IMAD.IADD R180, R180, 0x1, -R2 ;  /* 0x00000001b4b4d824 */ /* 0x000fe400078e0a02 */
[----:B------:R-:W-:Y:S02]  /*4cf0*/  IMAD.MOV R11, RZ, RZ, -R6 ;  /* 0x000000ffff0b7224 */ /* 0x000fe400078e0a06 */
[----:B------:R-:W-:Y:S01]  /*4d00*/  @!P6 IMAD.IADD R184, R184, 0x1, -R2 ;  /* 0x00000001b8b8e824 */ /* 0x000fe200078e0a02 */
[----:B------:R-:W-:Y:S01]  /*4d10*/  ISETP.GE.AND P6, PT, R83, RZ, PT ;  /* 0x000000ff5300720c */ /* 0x000fe20003fc6270 */
[----:B------:R-:W-:Y:S01]  /*4d20*/  @!P1 IMAD.MOV R180, RZ, RZ, -R180 ;  /* 0x000000ffffb49224 */ /* 0x000fe200078e0ab4 */
[----:B------:R-:W-:Y:S01]  /*4d30*/  ISETP.GT.U32.AND P1, PT, R2, R172, PT ;  /* 0x000000ac0200720c */ /* 0x000fe20003f24070 */
[----:B------:R-:W-:Y:S01]  /*4d40*/  @!P2 IMAD.IADD R182, R182, 0x1, -R2 ;  /* 0x00000001b6b6a824 */ /* 0x000fe200078e0a02 */
[----:B------:R-:W-:Y:S01]  /*4d50*/  ISETP.GE.AND P2, PT, R71, RZ, PT ;  /* 0x000000ff4700720c */ /* 0x000fe20003f46270 */
[----:B------:R-:W-:-:S02]  /*4d60*/  IMAD R176, R2, R11, R176 ;  /* 0x0000000b02b07224 */ /* 0x000fc400078e02b0 */
[----:B------:R-:W-:Y:S02]  /*4d70*/  @!P0 IMAD.MOV R182, RZ, RZ, -R182 ;  /* 0x000000ffffb68224 */ /* 0x000fe400078e0ab6 */
[----:B------:R-:W-:Y:S01]  /*4d80*/  @!P4 IMAD.IADD R178, R178, 0x1, -R2 ;  /* 0x00000001b2b2c824 */ /* 0x000fe200078e0a02 */
[----:B------:R-:W-:Y:S01]  /*4d90*/  ISETP.GT.U32.AND P0, PT, R2, R176, PT ;  /* 0x000000b00200720c */ /* 0x000fe20003f04070 */
[----:B------:R-:W-:Y:S01]  /*4da0*/  IMAD.HI.U32 R6, R3, R174, RZ ;  /* 0x000000ae03067227 */ /* 0x000fe200078e00ff */
[----:B------:R-:W-:-:S03]  /*4db0*/  ISETP.GE.AND P4, PT, R73, RZ, PT ;  /* 0x000000ff4900720c */ /* 0x000fc60003f86270 */
[----:B------:R-:W-:Y:S01]  /*4dc0*/  @!P6 IMAD.MOV R178, RZ, RZ, -R178 ;  /* 0x000000ffffb2e224 */ /* 0x000fe200078e0ab2 */
[----:B------:R-:W-:Y:S01]  /*4dd0*/  ISETP.GE.AND P6, PT, R4, RZ, PT ;  /* 0x000000ff0400720c */ /* 0x000fe20003fc6270 */
[----:B------:R-:W-:Y:S02]  /*4de0*/  IMAD.MOV R11, RZ, RZ, -R6 ;  /* 0x000000ffff0b7224 */ /* 0x000fe400078e0a06 */
[----:B------:R-:W-:-:S04]  /*4df0*/  IMAD.HI.U32 R4, R3, R170, RZ ;  /* 0x000000aa03047227 */ /* 0x000fc800078e00ff */
[----:B------:R-:W-:Y:S02]  /*4e00*/  @!P1 IMAD.IADD R172, R172, 0x1, -R2 ;  /* 0x00000001acac9824 */ /* 0x000fe400078e0a02 */
[C---:B------:R-:W-:Y:S02]  /*4e10*/  IMAD R174, R2.reuse, R11, R174 ;  /* 0x0000000b02ae7224 */ /* 0x040fe400078e02ae */
[----:B------:R-:W-:Y:S01]  /*4e20*/  IMAD.MOV R11, RZ, RZ, -R4 ;  /* 0x000000ffff0b7224 */ /* 0x000fe200078e0a04 */
[----:B------:R-:W-:Y:S01]  /*4e30*/  ISETP.GT.U32.AND P1, PT, R2, R172, PT ;  /* 0x000000ac0200720c */ /* 0x000fe20003f24070 */
[----:B------:R-:W-:Y:S01]  /*4e40*/  @!P0 IMAD.IADD R176, R176, 0x1, -R2 ;  /* 0x00000001b0b08824 */ /* 0x000fe200078e0a02 */
[----:B------:R-:W-:Y:S01]  /*4e50*/  ISETP.GT.U32.AND P5, PT, R2, R174, PT ;  /* 0x000000ae0200720c */ /* 0x000fe20003fa4070 */
[----:B------:R-:W-:-:S03]  /*4e60*/  IMAD.HI.U32 R4, R3, R168, RZ ;  /* 0x000000a803047227 */ /* 0x000fc600078e00ff */
[C---:B------:R-:W-:Y:S01]  /*4e70*/  ISETP.GT.U32.AND P0, PT, R2.reuse, R176, PT ;  /* 0x000000b00200720c */ /* 0x040fe20003f04070 */
[----:B------:R-:W-:Y:S02]  /*4e80*/  IMAD R170, R2, R11, R170 ;  /* 0x0000000b02aa7224 */ /* 0x000fe400078e02aa */
[----:B------:R-:W-:Y:S02]  /*4e90*/  IMAD.MOV R11, RZ, RZ, -R4 ;  /* 0x000000ffff0b7224 */ /* 0x000fe400078e0a04 */
[----:B------:R-:W-:-:S04]  /*4ea0*/  IMAD.HI.U32 R4, R3, R166, RZ ;  /* 0x000000a603047227 */ /* 0x000fc800078e00ff */
[----:B------:R-:W-:Y:S01]  /*4eb0*/  @!P3 IMAD.MOV R184, RZ, RZ, -R184 ;  /* 0x000000ffffb8b224 */ /* 0x000fe200078e0ab8 */
[----:B------:R-:W-:Y:S01]  /*4ec0*/  ISETP.GE.AND P3, PT, R69, RZ, PT ;  /* 0x000000ff4500720c */ /* 0x000fe20003f66270 */
[----:B------:R-:W-:Y:S01]  /*4ed0*/  IMAD.MOV R13, RZ, RZ, -R4 ;  /* 0x000000ffff0d7224 */ /* 0x000fe200078e0a04 */
[----:B------:R-:W-:Y:S01]  /*4ee0*/  IABS R4, R59 ;  /* 0x0000003b00047213 */ /* 0x000fe20000000000 */
[----:B------:R-:W-:-:S04]  /*4ef0*/  IMAD.HI.U32 R6, R3, R8, RZ ;  /* 0x0000000803067227 */ /* 0x000fc800078e00ff */
[----:B------:R-:W-:Y:S02]  /*4f00*/  IMAD R166, R2, R13, R166 ;  /* 0x0000000d02a67224 */ /* 0x000fe400078e02a6 */
[----:B------:R-:W-:Y:S02]  /*4f10*/  @!P1 IMAD.IADD R172, R172, 0x1, -R2 ;  /* 0x00000001acac9824 */ /* 0x000fe400078e0a02 */
[C---:B------:R-:W-:Y:S02]  /*4f20*/  IMAD R168, R2.reuse, R11, R168 ;  /* 0x0000000b02a87224 */ /* 0x040fe400078e02a8 */
[----:B------:R-:W-:Y:S02]  /*4f30*/  IMAD.MOV R11, RZ, RZ, -R6 ;  /* 0x000000ffff0b7224 */ /* 0x000fe400078e0a06 */
[----:B------:R-:W-:Y:S01]  /*4f40*/  @!P4 IMAD.MOV R172, RZ, RZ, -R172 ;  /* 0x000000ffffacc224 */ /* 0x000fe200078e0aac */
[----:B------:R-:W-:Y:S01]  /*4f50*/  ISETP.GT.U32.AND P4, PT, R2, R166, PT ;  /* 0x000000a60200720c */ /* 0x000fe20003f84070 */
[----:B------:R-:W-:-:S02]  /*4f60*/  @!P5 IMAD.IADD R174, R174, 0x1, -R2 ;  /* 0x00000001aeaed824 */ /* 0x000fc400078e0a02 */
[----:B------:R-:W-:Y:S01]  /*4f70*/  @!P0 IMAD.IADD R176, R176, 0x1, -R2 ;  /* 0x00000001b0b08824 */ /* 0x000fe200078e0a02 */
[C---:B------:R-:W-:Y:S01]  /*4f80*/  ISETP.GT.U32.AND P0, PT, R2.reuse, R170, PT ;  /* 0x000000aa0200720c */ /* 0x040fe20003f04070 */
[C---:B------:R-:W-:Y:S01]  /*4f90*/  IMAD R11, R2.reuse, R11, R8 ;  /* 0x0000000b020b7224 */ /* 0x040fe200078e0208 */
[C---:B------:R-:W-:Y:S01]  /*4fa0*/  ISETP.GT.U32.AND P5, PT, R2.reuse, R174, PT ;  /* 0x000000ae0200720c */ /* 0x040fe20003fa4070 */
[----:B------:R-:W-:Y:S01]  /*4fb0*/  @!P3 IMAD.MOV R176, RZ, RZ, -R176 ;  /* 0x000000ffffb0b224 */ /* 0x000fe200078e0ab0 */
[C---:B------:R-:W-:Y:S01]  /*4fc0*/  ISETP.GT.U32.AND P3, PT, R2.reuse, R168, PT ;  /* 0x000000a80200720c */ /* 0x040fe20003f64070 */
[----:B------:R-:W-:Y:S01]  /*4fd0*/  IMAD.MOV.U32 R13, RZ, RZ, R4 ;  /* 0x000000ffff0d7224 */ /* 0x000fe200078e0004 */
[----:B------:R-:W-:Y:S02]  /*4fe0*/  ISETP.GT.U32.AND P1, PT, R2, R11, PT ;  /* 0x0000000b0200720c */ /* 0x000fe40003f24070 */
[----:B------:R-:W-:Y:S01]  /*4ff0*/  IABS R8, R40 ;  /* 0x0000002800087213 */ /* 0x000fe20000000000 */
[----:B------:R-:W-:-:S04]  /*5000*/  IMAD.HI.U32 R4, R3, R13, RZ ;  /* 0x0000000d03047227 */ /* 0x000fc800078e00ff */
[--C-:B------:R-:W-:Y:S02]  /*5010*/  @!P4 IMAD.IADD R166, R166, 0x1, -R2.reuse ;  /* 0x00000001a6a6c824 */ /* 0x100fe400078e0a02 */
[----:B------:R-:W-:Y:S02]  /*5020*/  @!P0 IMAD.IADD R170, R170, 0x1, -R2 ;  /* 0x00000001aaaa8824 */ /* 0x000fe400078e0a02 */
[----:B------:R-:W-:Y:S01]  /*5030*/  IMAD.MOV R4, RZ, RZ, -R4 ;  /* 0x000000ffff047224 */ /* 0x000fe200078e0a04 */
[----:B------:R-:W-:Y:S01]  /*5040*/  ISETP.GT.U32.AND P4, PT, R2, R166, PT ;  /* 0x000000a60200720c */ /* 0x000fe20003f84070 */
[--C-:B------:R-:W-:Y:S01]  /*5050*/  @!P5 IMAD.IADD R174, R174, 0x1, -R2.reuse ;  /* 0x00000001aeaed824 */ /* 0x100fe200078e0a02 */
[----:B------:R-:W-:Y:S01]  /*5060*/  ISETP.GT.U32.AND P0, PT, R2, R170, PT ;  /* 0x000000aa0200720c */ /* 0x000fe20003f04070 */
[----:B------:R-:W-:Y:S01]  /*5070*/  @!P3 IMAD.IADD R168, R168, 0x1, -R2 ;  /* 0x00000001a8a8b824 */ /* 0x000fe200078e0a02 */
[----:B------:R-:W-:Y:S01]  /*5080*/  ISETP.GE.AND P5, PT, R67, RZ, PT ;  /* 0x000000ff4300720c */ /* 0x000fe20003fa6270 */
[----:B------:R-:W-:Y:S01]  /*5090*/  IMAD R13, R2, R4, R13 ;  /* 0x00000004020d7224 */ /* 0x000fe200078e020d */
[----:B------:R-:W-:Y:S01]  /*50a0*/  ISETP.GE.AND P3, PT, R63, RZ, PT ;  /* 0x000000ff3f00720c */ /* 0x000fe20003f66270 */
[----:B------:R-:W-:-:S04]  /*50b0*/  IMAD.HI.U32 R4, R3, R164, RZ ;  /* 0x000000a403047227 */ /* 0x000fc800078e00ff */
[----:B------:R-:W-:Y:S02]  /*50c0*/  @!P1 IMAD.IADD R11, R11, 0x1, -R2 ;  /* 0x000000010b0b9824 */ /* 0x000fe400078e0a02 */
[----:B------:R-:W-:Y:S01]  /*50d0*/  @!P2 IMAD.MOV R174, RZ, RZ, -R174 ;  /* 0x000000ffffaea224 */ /* 0x000fe200078e0aae */
[C---:B------:R-:W-:Y:S01]  /*50e0*/  ISETP.GT.U32.AND P2, PT, R2.reuse, R168, PT ;  /* 0x000000a80200720c */ /* 0x040fe20003f44070 */
[----:B------:R-:W-:Y:S01]  /*50f0*/  IMAD.MOV R15, RZ, RZ, -R4 ;  /* 0x000000ffff0f7224 */ /* 0x000fe200078e0a04 */
[----:B------:R-:W-:Y:S01]  /*5100*/  ISETP.GT.U32.AND P1, PT, R2, R11, PT ;  /* 0x0000000b0200720c */ /* 0x000fe20003f24070 */
[----:B------:R-:W-:Y:S02]  /*5110*/  @!P4 IMAD.IADD R166, R166, 0x1, -R2 ;  /* 0x00000001a6a6c824 */ /* 0x000fe400078e0a02 */
[----:B------:R-:W-:Y:S02]  /*5120*/  IMAD R164, R2, R15, R164 ;  /* 0x0000000f02a47224 */ /* 0x000fe400078e02a4 */
[----:B------:R-:W-:Y:S01]  /*5130*/  @!P0 IMAD.IADD R170, R170, 0x1, -R2 ;  /* 0x00000001aaaa8824 */ /* 0x000fe200078e0a02 */
[----:B------:R-:W-:Y:S01]  /*5140*/  ISETP.GE.AND P0, PT, R65, RZ, PT ;  /* 0x000000ff4100720c */ /* 0x000fe20003f06270 */
[----:B------:R-:W-:Y:S01]  /*5150*/  IMAD.HI.U32 R6, R3, R8, RZ ;  /* 0x0000000803067227 */ /* 0x000fe200078e00ff */
[----:B------:R-:W-:-:S03]  /*5160*/  ISETP.GT.U32.AND P4, PT, R2, R164, PT ;  /* 0x000000a40200720c */ /* 0x000fc60003f84070 */
[----:B------:R-:W-:Y:S01]  /*5170*/  @!P2 IMAD.IADD R168, R168, 0x1, -R2 ;  /* 0x00000001a8a8a824 */ /* 0x000fe200078e0a02 */
[----:B------:R-:W-:Y:S01]  /*5180*/  ISETP.GT.U32.AND P2, PT, R2, R13, PT ;  /* 0x0000000d0200720c */ /* 0x000fe20003f44070 */
[----:B------:R-:W-:Y:S01]  /*5190*/  @!P6 IMAD.MOV R170, RZ, RZ, -R170 ;  /* 0x000000ffffaae224 */ /* 0x000fe200078e0aaa */
[----:B------:R-:W-:Y:S01]  /*51a0*/  ISETP.GE.AND P6, PT, R59, RZ, PT ;  /* 0x000000ff3b00720c */ /* 0x000fe20003fc6270 */
[----:B------:R-:W-:Y:S01]  /*51b0*/  @!P1 IMAD.IADD R11, R11, 0x1, -R2 ;  /* 0x000000010b0b9824 */ /* 0x000fe200078e0a02 */
[----:B------:R-:W-:Y:S01]  /*51c0*/  ISETP.GE.AND P1, PT, R61, RZ, PT ;  /* 0x000000ff3d00720c */ /* 0x000fe20003f26270 */
[----:B------:R-:W-:Y:S02]  /*51d0*/  IMAD.MOV R59, RZ, RZ, -R6 ;  /* 0x000000ffff3b7224 */ /* 0x000fe400078e0a06 */
[----:B------:R-:W-:Y:S01]  /*51e0*/  @!P5 IMAD.MOV R168, RZ, RZ, -R168 ;  /* 0x000000ffffa8d224 */ /* 0x000fe200078e0aa8 */
[----:B------:R-:W-:Y:S01]  /*51f0*/  ISETP.GE.AND P5, PT, R40, RZ, PT ;  /* 0x000000ff2800720c */ /* 0x000fe20003fa6270 */
[----:B------:R-:W-:-:S02]  /*5200*/  IMAD R15, R2, R59, R8 ;  /* 0x0000003b020f7224 */ /* 0x000fc400078e0208 */
[----:B------:R-:W-:Y:S02]  /*5210*/  IMAD.MOV.U32 R40, RZ, RZ, R11 ;  /* 0x000000ffff287224 */ /* 0x000fe400078e000b */
[----:B------:R-:W-:Y:S02]  /*5220*/  @!P4 IMAD.IADD R164, R164, 0x1, -R2 ;  /* 0x00000001a4a4c824 */ /* 0x000fe400078e0a02 */
[----:B------:R-:W-:Y:S01]  /*5230*/  @!P3 IMAD.MOV R40, RZ, RZ, -R40 ;  /* 0x000000ffff28b224 */ /* 0x000fe200078e0a28 */
[C---:B------:R-:W-:Y:S01]  /*5240*/  ISETP.GT.U32.AND P3, PT, R2.reuse, R15, PT ;  /* 0x0000000f0200720c */ /* 0x040fe20003f64070 */
[----:B------:R-:W-:Y:S01]  /*5250*/  IMAD.HI.U32 R4, R3, R162, RZ ;  /* 0x000000a203047227 */ /* 0x000fe200078e00ff */
[----:B------:R-:W-:-:S03]  /*5260*/  ISETP.GT.U32.AND P4, PT, R2, R164, PT ;  /* 0x000000a40200720c */ /* 0x000fc60003f84070 */
[----:B------:R-:W-:Y:S01]  /*5270*/  IMAD.MOV R11, RZ, RZ, -R4 ;  /* 0x000000ffff0b7224 */ /* 0x000fe200078e0a04 */
[----:B------:R-:W-:Y:S01]  /*5280*/  IABS R4, R55 ;  /* 0x0000003700047213 */ /* 0x000fe20000000000 */
[----:B------:R-:W-:Y:S02]  /*5290*/  @!P2 IMAD.IADD R13, R13, 0x1, -R2 ;  /* 0x000000010d0da824 */ /* 0x000fe400078e0a02 */
[C---:B------:R-:W-:Y:S02]  /*52a0*/  IMAD R162, R2.reuse, R11, R162 ;  /* 0x0000000b02a27224 */ /* 0x040fe400078e02a2 */
[----:B------:R-:W-:Y:S01]  /*52b0*/  IMAD.HI.U32 R6, R3, R10, RZ ;  /* 0x0000000a03067227 */ /* 0x000fe200078e00ff */
[----:B------:R-:W-:-:S03]  /*52c0*/  ISETP.GT.U32.AND P2, PT, R2, R13, PT ;  /* 0x0000000d0200720c */ /* 0x000fc60003f44070 */
[--C-:B------:R-:W-:Y:S02]  /*52d0*/  @!P3 IMAD.IADD R15, R15, 0x1, -R2.reuse ;  /* 0x000000010f0fb824 */ /* 0x100fe400078e0a02 */
[----:B------:R-:W-:Y:S01]  /*52e0*/  @!P4 IMAD.IADD R164, R164, 0x1, -R2 ;  /* 0x00000001a4a4c824 */ /* 0x000fe200078e0a02 */
[C---:B------:R-:W-:Y:S01]  /*52f0*/  ISETP.GT.U32.AND P4, PT, R2.reuse, R162, PT ;  /* 0x000000a20200720c */ /* 0x040fe20003f84070 */
[----:B------:R-:W-:Y:S01]  /*5300*/  IMAD.MOV R11, RZ, RZ, -R6 ;  /* 0x000000ffff0b7224 */ /* 0x000fe200078e0a06 */
[----:B------:R-:W-:Y:S01]  /*5310*/  ISETP.GT.U32.AND P3, PT, R2, R15, PT ;  /* 0x0000000f0200720c */ /* 0x000fe20003f64070 */
[----:B------:R-:W-:-:S04]  /*5320*/  IMAD.HI.U32 R8, R3, R160, RZ ;  /* 0x000000a003087227 */ /* 0x000fc800078e00ff */
[----:B------:R-:W-:Y:S01]  /*5330*/  IMAD R11, R2, R11, R10 ;  /* 0x0000000b020b7224 */ /* 0x000fe200078e020a */
[----:B------:R-:W-:Y:S01]  /*5340*/  IABS R10, R53 ;  /* 0x00000035000a7213 */ /* 0x000fe20000000000 */
[----:B------:R-:W-:Y:S01]  /*5350*/  @!P2 IMAD.IADD R13, R13, 0x1, -R2 ;  /* 0x000000010d0da824 */ /* 0x000fe200078e0a02 */
[----:B------:R-:W-:Y:S01]  /*5360*/  ISETP.GE.AND P2, PT, R57, RZ, PT ;  /* 0x000000ff3900720c */ /* 0x000fe20003f46270 */
[----:B------:R-:W-:Y:S01]  /*5370*/  @!P0 IMAD.MOV R166, RZ, RZ, -R166 ;  /* 0x000000ffffa68224 */ /* 0x000fe200078e0aa6 */
[----:B------:R-:W-:Y:S01]  /*5380*/  ISETP.GE.AND P0, PT, R38, RZ, PT ;  /* 0x000000ff2600720c */ /* 0x000fe20003f06270 */
[--C-:B------:R-:W-:Y:S02]  /*5390*/  @!P4 IMAD.IADD R162, R162, 0x1, -R2.reuse ;  /* 0x00000001a2a2c824 */ /* 0x100fe400078e0a02 */
[----:B------:R-:W-:Y:S01]  /*53a0*/  @!P3 IMAD.IADD R15, R15, 0x1, -R2 ;  /* 0x000000010f0fb824 */ /* 0x000fe200078e0a02 */
[C---:B------:R-:W-:Y:S01]  /*53b0*/  ISETP.GT.U32.AND P3, PT, R2.reuse, R11, PT ;  /* 0x0000000b0200720c */ /* 0x040fe20003f64070 */
[----:B------:R-:W-:Y:S01]  /*53c0*/  IMAD.MOV.U32 R6, RZ, RZ, R4 ;  /* 0x000000ffff067224 */ /* 0x000fe200078e0004 */
[----:B------:R-:W-:Y:S01]  /*53d0*/  ISETP.GT.U32.AND P4, PT, R2, R162, PT ;  /* 0x000000a20200720c */ /* 0x000fe20003f84070 */
[----:B------:R-:W-:-:S02]  /*53e0*/  IMAD.MOV.U32 R38, RZ, RZ, R13 ;  /* 0x000000ffff267224 */ /* 0x000fc400078e000d */
[----:B------:R-:W-:Y:S01]  /*53f0*/  IMAD.MOV R13, RZ, RZ, -R8 ;  /* 0x000000ffff0d7224 */ /* 0x000fe200078e0a08 */
[----:B------:R-:W-:Y:S01]  /*5400*/  IABS R8, R34 ;  /* 0x0000002200087213 */ /* 0x000fe20000000000 */
[----:B------:R-:W-:-:S04]  /*5410*/  IMAD.HI.U32 R4, R3, R6, RZ ;  /* 0x0000000603047227 */ /* 0x000fc800078e00ff */
[C---:B------:R-:W-:Y:S02]  /*5420*/  IMAD R160, R2.reuse, R13, R160 ;  /* 0x0000000d02a07224 */ /* 0x040fe400078e02a0 */
[----:B------:R-:W-:Y:S02]  /*5430*/  IMAD.MOV R13, RZ, RZ, -R4 ;  /* 0x000000ffff0d7224 */ /* 0x000fe400078e0a04 */
[----:B------:R-:W-:Y:S02]  /*5440*/  @!P3 IMAD.IADD R11, R11, 0x1, -R2 ;  /* 0x000000010b0bb824 */ /* 0x000fe400078e0a02 */
[C---:B------:R-:W-:Y:S02]  /*5450*/  IMAD R13, R2.reuse, R13, R6 ;  /* 0x0000000d020d7224 */ /* 0x040fe400078e0206 */
[----:B------:R-:W-:Y:S01]  /*5460*/  @!P1 IMAD.MOV R164, RZ, RZ, -R164 ;  /* 0x000000ffffa49224 */ /* 0x000fe200078e0aa4 */
[----:B------:R-:W-:Y:S01]  /*5470*/  ISETP.GT.U32.AND P1, PT, R2, R160, PT ;  /* 0x000000a00200720c */ /* 0x000fe20003f24070 */
[----:B------:R-:W-:Y:S01]  /*5480*/  @!P4 IMAD.IADD R162, R162, 0x1, -R2 ;  /* 0x00000001a2a2c824 */ /* 0x000fe200078e0a02 */
[C---:B------:R-:W-:Y:S01]  /*5490*/  ISETP.GT.U32.AND P4, PT, R2.reuse, R13, PT ;  /* 0x0000000d0200720c */ /* 0x040fe20003f84070 */
[----:B------:R-:W-:Y:S01]  /*54a0*/  IMAD.HI.U32 R4, R3, R158, RZ ;  /* 0x0000009e03047227 */ /* 0x000fe200078e00ff */
[----:B------:R-:W-:-:S03]  /*54b0*/  ISETP.GT.U32.AND P3, PT, R2, R11, PT ;  /* 0x0000000b0200720c */ /* 0x000fc60003f64070 */
[----:B------:R-:W-:Y:S01]  /*54c0*/  @!P6 IMAD.MOV R38, RZ, RZ, -R38 ;  /* 0x000000ffff26e224 */ /* 0x000fe200078e0a26 */
[----:B------:R-:W-:Y:S01]  /*54d0*/  ISETP.GE.AND P6, PT, R36, RZ, PT ;  /* 0x000000ff2400720c */ /* 0x000fe20003fc6270 */
[----:B------:R-:W-:Y:S02]  /*54e0*/  IMAD.MOV.U32 R36, RZ, RZ, R15 ;  /* 0x000000ffff247224 */ /* 0x000fe400078e000f */
[----:B------:R-:W-:Y:S02]  /*54f0*/  IMAD.MOV R15, RZ, RZ, -R4 ;  /* 0x000000ffff0f7224 */ /* 0x000fe400078e0a04 */
[----:B------:R-:W-:-:S04]  /*5500*/  IMAD.HI.U32 R6, R3, R8, RZ ;  /* 0x0000000803067227 */ /* 0x000fc800078e00ff */
[----:B------:R-:W-:Y:S02]  /*5510*/  IMAD R158, R2, R15, R158 ;  /* 0x0000000f029e7224 */ /* 0x000fe400078e029e */
[----:B------:R-:W-:Y:S01]  /*5520*/  @!P5 IMAD.MOV R36, RZ, RZ, -R36 ;  /* 0x000000ffff24d224 */ /* 0x000fe200078e0a24 */
[----:B------:R-:W-:Y:S01]  /*5530*/  ISETP.GE.AND P5, PT, R55, RZ, PT ;  /* 0x000000ff3700720c */ /* 0x000fe20003fa6270 */
[--C-:B------:R-:W-:Y:S02]  /*5540*/  @!P1 IMAD.IADD R160, R160, 0x1, -R2.reuse ;  /* 0x00000001a0a09824 */ /* 0x100fe400078e0a02 */
[----:B------:R-:W-:Y:S01]  /*5550*/  @!P4 IMAD.IADD R13, R13, 0x1, -R2 ;  /* 0x000000010d0dc824 */ /* 0x000fe200078e0a02 */
[----:B------:R-:W-:Y:S01]  /*5560*/  ISETP.GE.AND P4, PT, R32, RZ, PT ;  /* 0x000000ff2000720c */ /* 0x000fe20003f86270 */
[----:B------:R-:W-:Y:S01]  /*5570*/  IMAD.MOV R55, RZ, RZ, -R6 ;  /* 0x000000ffff377224 */ /* 0x000fe200078e0a06 */
[C---:B------:R-:W-:Y:S01]  /*5580*/  ISETP.GT.U32.AND P1, PT, R2.reuse, R160, PT ;  /* 0x000000a00200720c */ /* 0x040fe20003f24070 */
[----:B------:R-:W-:Y:S01]  /*5590*/  @!P3 IMAD.IADD R11, R11, 0x1, -R2 ;  /* 0x000000010b0bb824 */ /* 0x000fe200078e0a02 */
[C---:B------:R-:W-:Y:S01]  /*55a0*/  ISETP.GT.U32.AND P3, PT, R2.reuse, R158, PT ;  /* 0x0000009e0200720c */ /* 0x040fe20003f64070 */
[----:B------:R-:W-:Y:S01]  /*55b0*/  @!P0 IMAD.MOV R162, RZ, RZ, -R162 ;  /* 0x000000ffffa28224 */ /* 0x000fe200078e0aa2 */
[C---:B------:R-:W-:Y:S01]  /*55c0*/  ISETP.GT.U32.AND P0, PT, R2.reuse, R13, PT ;  /* 0x0000000d0200720c */ /* 0x040fe20003f04070 */
[----:B------:R-:W-:-:S02]  /*55d0*/  IMAD R15, R2, R55, R8 ;  /* 0x00000037020f7224 */ /* 0x000fc400078e0208 */
[----:B------:R-:W-:Y:S01]  /*55e0*/  IMAD.MOV.U32 R8, RZ, RZ, R10 ;  /* 0x000000ffff087224 */ /* 0x000fe200078e000a */
[----:B------:R-:W-:Y:S01]  /*55f0*/  IABS R10, R26 ;  /* 0x0000001a000a7213 */ /* 0x000fe20000000000 */
[----:B------:R-:W-:-:S04]  /*5600*/  IMAD.HI.U32 R4, R3, R156, RZ ;  /* 0x0000009c03047227 */ /* 0x000fc800078e00ff */
[----:B------:R-:W-:-:S04]  /*5610*/  IMAD.HI.U32 R6, R3, R8, RZ ;  /* 0x0000000803067227 */ /* 0x000fc800078e00ff */
[----:B------:R-:W-:Y:S02]  /*5620*/  IMAD.MOV R55, RZ, RZ, -R4 ;  /* 0x000000ffff377224 */ /* 0x000fe400078e0a04 */
[----:B------:R-:W-:Y:S02]  /*5630*/  IMAD.MOV R57, RZ, RZ, -R6 ;  /* 0x000000ffff397224 */ /* 0x000fe400078e0a06 */
[----:B------:R-:W-:Y:S02]  /*5640*/  IMAD R156, R2, R55, R156 ;  /* 0x00000037029c7224 */ /* 0x000fe400078e029c */
[--C-:B------:R-:W-:Y:S01]  /*5650*/  @!P3 IMAD.IADD R158, R158, 0x1, -R2.reuse ;  /* 0x000000019e9eb824 */ /* 0x100fe200078e0a02 */
[----:B------:R-:W-:Y:S01]  /*5660*/  ISETP.GE.AND P3, PT, R34, RZ, PT ;  /* 0x000000ff2200720c */ /* 0x000fe20003f66270 */
[----:B------:R-:W-:Y:S02]  /*5670*/  IMAD.MOV.U32 R34, RZ, RZ, R11 ;  /* 0x000000ffff227224 */ /* 0x000fe400078e000b */
[----:B------:R-:W-:Y:S01]  /*5680*/  @!P1 IMAD.IADD R160, R160, 0x1, -R2 ;  /* 0x00000001a0a09824 */ /* 0x000fe200078e0a02 */
[C---:B------:R-:W-:Y:S01]  /*5690*/  ISETP.GT.U32.AND P1, PT, R2.reuse, R15, PT ;  /* 0x0000000f0200720c */ /* 0x040fe20003f24070 */
[----:B------:R-:W-:-:S02]  /*56a0*/  IMAD R11, R2, R57, R8 ;  /* 0x00000039020b7224 */ /* 0x000fc400078e0208 */
[----:B------:R-:W-:Y:S01]  /*56b0*/  @!P0 IMAD.IADD R13, R13, 0x1, -R2 ;  /* 0x000000010d0d8824 */ /* 0x000fe200078e0a02 */
[C---:B------:R-:W-:Y:S01]  /*56c0*/  ISETP.GT.U32.AND P0, PT, R2.reuse, R156, PT ;  /* 0x0000009c0200720c */ /* 0x040fe20003f04070 */
[----:B------:R-:W-:Y:S01]  /*56d0*/  @!P6 IMAD.MOV R160, RZ, RZ, -R160 ;  /* 0x000000ffffa0e224 */ /* 0x000fe200078e0aa0 */
[----:B------:R-:W-:Y:S01]  /*56e0*/  ISETP.GT.U32.AND P6, PT, R2, R11, PT ;  /* 0x0000000b0200720c */ /* 0x000fe20003fc4070 */
[----:B------:R-:W-:-:S04]  /*56f0*/  IMAD.HI.U32 R4, R3, R154, RZ ;  /* 0x0000009a03047227 */ /* 0x000fc800078e00ff */
[----:B------:R-:W-:Y:S01]  /*5700*/  IMAD.MOV R55, RZ, RZ, -R4 ;  /* 0x000000ffff377224 */ /* 0x000fe200078e0a04 */
[----:B------:R-:W-:Y:S01]  /*5710*/  IABS R4, R28 ;  /* 0x0000001c00047213 */ /* 0x000fe20000000000 */
[----:B------:R-:W-:Y:S02]  /*5720*/  IMAD.MOV.U32 R32, RZ, RZ, R13 ;  /* 0x000000ffff207224 */ /* 0x000fe400078e000d */
[----:B------:R-:W-:Y:S01]  /*5730*/  @!P2 IMAD.MOV R34, RZ, RZ, -R34 ;  /* 0x000000ffff22a224 */ /* 0x000fe200078e0a22 */
[----:B------:R-:W-:Y:S01]  /*5740*/  ISETP.GT.U32.AND P2, PT, R2, R158, PT ;  /* 0x0000009e0200720c */ /* 0x000fe20003f44070 */
[----:B------:R-:W-:Y:S01]  /*5750*/  @!P0 IMAD.IADD R156, R156, 0x1, -R2 ;  /* 0x000000019c9c8824 */ /* 0x000fe200078e0a02 */
[----:B------:R-:W-:Y:S01]  /*5760*/  ISETP.GE.AND P0, PT, R30, RZ, PT ;  /* 0x000000ff1e00720c */ /* 0x000fe20003f06270 */
[----:B------:R-:W-:Y:S02]  /*5770*/  IMAD.MOV.U32 R13, RZ, RZ, R4 ;  /* 0x000000ffff0d7224 */ /* 0x000fe400078e0004 */
[----:B------:R-:W-:Y:S01]  /*5780*/  @!P6 IMAD.IADD R11, R11, 0x1, -R2 ;  /* 0x000000010b0be824 */ /* 0x000fe200078e0a02 */
[----:B------:R-:W-:Y:S01]  /*5790*/  ISETP.GT.U32.AND P6, PT, R2, R156, PT ;  /* 0x0000009c0200720c */ /* 0x000fe20003fc4070 */
[----:B------:R-:W-:-:S04]  /*57a0*/  IMAD.HI.U32 R4, R3, R13, RZ ;  /* 0x0000000d03047227 */ /* 0x000fc800078e00ff */
[----:B------:R-:W-:Y:S02]  /*57b0*/  IMAD.MOV R4, RZ, RZ, -R4 ;  /* 0x000000ffff047224 */ /* 0x000fe400078e0a04 */
[----:B------:R-:W-:Y:S02]  /*57c0*/  @!P1 IMAD.IADD R15, R15, 0x1, -R2 ;  /* 0x000000010f0f9824 */ /* 0x000fe400078e0a02 */
[C---:B------:R-:W-:Y:S02]  /*57d0*/  IMAD R13, R2.reuse, R4, R13 ;  /* 0x00000004020d7224 */ /* 0x040fe400078e020d */
[C---:B------:R-:W-:Y:S01]  /*57e0*/  IMAD R154, R2.reuse, R55, R154 ;  /* 0x00000037029a7224 */ /* 0x040fe200078e029a */
[----:B------:R-:W-:Y:S01]  /*57f0*/  ISETP.GT.U32.AND P1, PT, R2, R15, PT ;  /* 0x0000000f0200720c */ /* 0x000fe20003f24070 */
[--C-:B------:R-:W-:Y:S01]  /*5800*/  @!P6 IMAD.IADD R156, R156, 0x1, -R2.reuse ;  /* 0x000000019c9ce824 */ /* 0x100fe200078e0a02 */
[----:B------:R-:W-:Y:S01]  /*5810*/  ISETP.GT.U32.AND P6, PT, R2, R13, PT ;  /* 0x0000000d0200720c */ /* 0x000fe20003fc4070 */
[----:B------:R-:W-:Y:S01]  /*5820*/  @!P2 IMAD.IADD R158, R158, 0x1, -R2 ;  /* 0x000000019e9ea824 */ /* 0x000fe200078e0a02 */
[----:B------:R-:W-:Y:S01]  /*5830*/  ISETP.GT.U32.AND P2, PT, R2, R154, PT ;  /* 0x0000009a0200720c */ /* 0x000fe20003f44070 */
[----:B------:R-:W-:Y:S01]  /*5840*/  IMAD.HI.U32 R4, R3, R150, RZ ;  /* 0x0000009603047227 */ /* 0x000fe200078e00ff */
[----:B------:R-:W-:-:S03]  /*5850*/  IABS R55, R43 ;  /* 0x0000002b00377213 */ /* 0x000fc60000000000 */
[----:B------:R-:W-:Y:S01]  /*5860*/  @!P4 IMAD.MOV R158, RZ, RZ, -R158 ;  /* 0x000000ffff9ec224 */ /* 0x000fe200078e0a9e */
[----:B------:R-:W-:Y:S01]  /*5870*/  ISETP.GT.U32.AND P4, PT, R2, R11, PT ;  /* 0x0000000b0200720c */ /* 0x000fe20003f84070 */
[----:B------:R-:W-:-:S04]  /*5880*/  IMAD.HI.U32 R8, R3, R10, RZ ;  /* 0x0000000a03087227 */ /* 0x000fc800078e00ff */
[--C-:B------:R-:W-:Y:S01]  /*5890*/  @!P1 IMAD.IADD R15, R15, 0x1, -R2.reuse ;  /* 0x000000010f0f9824 */ /* 0x100fe200078e0a02 */
[----:B------:R-:W-:Y:S01]  /*58a0*/  ISETP.GE.AND P1, PT, R53, RZ, PT ;  /* 0x000000ff3500720c */ /* 0x000fe20003f26270 */
[--C-:B------:R-:W-:Y:S02]  /*58b0*/  @!P6 IMAD.IADD R13, R13, 0x1, -R2.reuse ;  /* 0x000000010d0de824 */ /* 0x100fe400078e0a02 */
[----:B------:R-:W-:Y:S02]  /*58c0*/  IMAD.MOV.U32 R30, RZ, RZ, R15 ;  /* 0x000000ffff1e7224 */ /* 0x000fe400078e000f */
[----:B------:R-:W-:Y:S01]  /*58d0*/  @!P2 IMAD.IADD R154, R154, 0x1, -R2 ;  /* 0x000000019a9aa824 */ /* 0x000fe200078e0a02 */
[----:B------:R-:W-:Y:S01]  /*58e0*/  ISETP.GT.U32.AND P6, PT, R2, R13, PT ;  /* 0x0000000d0200720c */ /* 0x000fe20003fc4070 */
[----:B------:R-:W-:Y:S01]  /*58f0*/  @!P3 IMAD.MOV R30, RZ, RZ, -R30 ;  /* 0x000000ffff1eb224 */ /* 0x000fe200078e0a1e */
[----:B------:R-:W-:Y:S01]  /*5900*/  ISETP.GE.AND P2, PT, R28, RZ, PT ;  /* 0x000000ff1c00720c */ /* 0x000fe20003f46270 */
[----:B------:R-:W-:Y:S01]  /*5910*/  IMAD.MOV R15, RZ, RZ, -R4 ;  /* 0x000000ffff0f7224 */ /* 0x000fe200078e0a04 */
[----:B------:R-:W-:Y:S01]  /*5920*/  ISETP.GT.U32.AND P3, PT, R2, R154, PT ;  /* 0x0000009a0200720c */ /* 0x000fe20003f64070 */
[----:B------:R-:W-:-:S04]  /*5930*/  IMAD.HI.U32 R6, R3, R152, RZ ;  /* 0x0000009803067227 */ /* 0x000fc800078e00ff */
[C---:B------:R-:W-:Y:S02]  /*5940*/  IMAD R150, R2.reuse, R15, R150 ;  /* 0x0000000f02967224 */ /* 0x040fe400078e0296 */
[----:B------:R-:W-:Y:S02]  /*5950*/  IMAD.MOV R15, RZ, RZ, -R8 ;  /* 0x000000ffff0f7224 */ /* 0x000fe400078e0a08 */
[--C-:B------:R-:W-:Y:S01]  /*5960*/  @!P4 IMAD.IADD R11, R11, 0x1, -R2.reuse ;  /* 0x000000010b0bc824 */ /* 0x100fe200078e0a02 */
[----:B------:R-:W-:Y:S01]  /*5970*/  ISETP.GE.AND P4, PT, R47, RZ, PT ;  /* 0x000000ff2f00720c */ /* 0x000fe20003f86270 */
[--C-:B------:R-:W-:Y:S01]  /*5980*/  @!P6 IMAD.IADD R13, R13, 0x1, -R2.reuse ;  /* 0x000000010d0de824 */ /* 0x100fe200078e0a02 */
[----:B------:R-:W-:Y:S01]  /*5990*/  ISETP.GT.U32.AND P6, PT, R2, R150, PT ;  /* 0x000000960200720c */ /* 0x000fe20003fc4070 */
[----:B------:R-:W-:Y:S01]  /*59a0*/  @!P3 IMAD.IADD R154, R154, 0x1, -R2 ;  /* 0x000000019a9ab824 */ /* 0x000fe200078e0a02 */
[----:B------:R-:W-:Y:S01]  /*59b0*/  ISETP.GE.AND P3, PT, R49, RZ, PT ;  /* 0x000000ff3100720c */ /* 0x000fe20003f66270 */
[----:B------:R-:W-:-:S02]  /*59c0*/  IMAD.MOV R47, RZ, RZ, -R6 ;  /* 0x000000ffff2f7224 */ /* 0x000fc400078e0a06 */
[----:B------:R-:W-:Y:S02]  /*59d0*/  IMAD R15, R2, R15, R10 ;  /* 0x0000000f020f7224 */ /* 0x000fe400078e020a */
[----:B------:R-:W-:-:S04]  /*59e0*/  IMAD.HI.U32 R6, R3, R18, RZ ;  /* 0x0000001203067227 */ /* 0x000fc800078e00ff */
[----:B------:R-:W-:Y:S01]  /*59f0*/  @!P5 IMAD.MOV R32, RZ, RZ, -R32 ;  /* 0x000000ffff20d224 */ /* 0x000fe200078e0a20 */
[----:B------:R-:W-:Y:S01]  /*5a00*/  ISETP.GE.AND P5, PT, R51, RZ, PT ;  /* 0x000000ff3300720c */ /* 0x000fe20003fa6270 */
[----:B------:R-:W-:Y:S01]  /*5a10*/  @!P0 IMAD.MOV R154, RZ, RZ, -R154 ;  /* 0x000000ffff9a8224 */ /* 0x000fe200078e0a9a */
[----:B------:R-:W-:Y:S01]  /*5a20*/  ISETP.GT.U32.AND P0, PT, R2, R15, PT ;  /* 0x0000000f0200720c */ /* 0x000fe20003f04070 */
[----:B------:R-:W-:Y:S02]  /*5a30*/  IMAD.MOV R49, RZ, RZ, -R6 ;  /* 0x000000ffff317224 */ /* 0x000fe400078e0a06 */
[----:B------:R-:W-:-:S04]  /*5a40*/  IMAD.HI.U32 R6, R3, R14, RZ ;  /* 0x0000000e03067227 */ /* 0x000fc800078e00ff */
[----:B------:R-:W-:Y:S01]  /*5a50*/  IMAD R152, R2, R47, R152 ;  /* 0x0000002f02987224 */ /* 0x000fe200078e0298 */
[----:B------:R-:W-:Y:S01]  /*5a60*/  IABS R47, R16 ;  /* 0x00000010002f7213 */ /* 0x000fe20000000000 */
[----:B------:R-:W-:Y:S02]  /*5a70*/  IMAD.MOV R51, RZ, RZ, -R6 ;  /* 0x000000ffff337224 */ /* 0x000fe400078e0a06 */
[----:B------:R-:W-:Y:S01]  /*5a80*/  @!P6 IMAD.IADD R150, R150, 0x1, -R2 ;  /* 0x000000019696e824 */ /* 0x000fe200078e0a02 */
[C---:B------:R-:W-:Y:S01]  /*5a90*/  ISETP.GT.U32.AND P6, PT, R2.reuse, R152, PT ;  /* 0x000000980200720c */ /* 0x040fe20003fc4070 */
[----:B------:R-:W-:Y:S01]  /*5aa0*/  IMAD R14, R2, R51, R14 ;  /* 0x00000033020e7224 */ /* 0x000fe200078e020e */
[----:B------:R-:W-:Y:S01]  /*5ab0*/  IABS R51, R39 ;  /* 0x0000002700337213 */ /* 0x000fe20000000000 */
[----:B------:R-:W-:Y:S02]  /*5ac0*/  IMAD.MOV.U32 R28, RZ, RZ, R11 ;  /* 0x000000ffff1c7224 */ /* 0x000fe400078e000b */
[----:B------:R-:W-:Y:S01]  /*5ad0*/  @!P5 IMAD.MOV R156, RZ, RZ, -R156 ;  /* 0x000000ffff9cd224 */ /* 0x000fe200078e0a9c */
[----:B------:R-:W-:Y:S01]  /*5ae0*/  ISETP.GE.AND P5, PT, R26, RZ, PT ;  /* 0x000000ff1a00720c */ /* 0x000fe20003fa6270 */
[----:B------:R-:W-:Y:S01]  /*5af0*/  IMAD.HI.U32 R4, R3, R47, RZ ;  /* 0x0000002f03047227 */ /* 0x000fe200078e00ff */
[----:B------:R-:W-:-:S03]  /*5b00*/  IABS R26, R35 ;  /* 0x00000023001a7213 */ /* 0x000fc60000000000 */
[----:B------:R-:W-:Y:S01]  /*5b10*/  @!P1 IMAD.MOV R28, RZ, RZ, -R28 ;  /* 0x000000ffff1c9224 */ /* 0x000fe200078e0a1c */
[C---:B------:R-:W-:Y:S01]  /*5b20*/  ISETP.GT.U32.AND P1, PT, R2.reuse, R150, PT ;  /* 0x000000960200720c */ /* 0x040fe20003f24070 */
[----:B------:R-:W-:Y:S01]  /*5b30*/  @!P0 IMAD.IADD R15, R15, 0x1, -R2 ;  /* 0x000000010f0f8824 */ /* 0x000fe200078e0a02 */
[----:B------:R-:W-:Y:S01]  /*5b40*/  ISETP.GT.U32.AND P0, PT, R2, R14, PT ;  /* 0x0000000e0200720c */ /* 0x000fe20003f04070 */
[----:B------:R-:W-:Y:S02]  /*5b50*/  IMAD.MOV R10, RZ, RZ, -R4 ;  /* 0x000000ffff0a7224 */ /* 0x000fe400078e0a04 */
[----:B------:R-:W-:-:S04]  /*5b60*/  IMAD.HI.U32 R4, R3, R12, RZ ;  /* 0x0000000c03047227 */ /* 0x000fc800078e00ff */
[----:B------:R-:W-:-:S04]  /*5b70*/  IMAD.HI.U32 R8, R3, R26, RZ ;  /* 0x0000001a03087227 */ /* 0x000fc800078e00ff */
[----:B------:R-:W-:Y:S02]  /*5b80*/  IMAD R18, R2, R49, R18 ;  /* 0x0000003102127224 */ /* 0x000fe400078e0212 */
[----:B------:R-:W-:Y:S02]  /*5b90*/  IMAD.MOV R49, RZ, RZ, -R4 ;  /* 0x000000ffff317224 */ /* 0x000fe400078e0a04 */
[----:B------:R-:W-:Y:S02]  /*5ba0*/  IMAD.MOV R53, RZ, RZ, -R8 ;  /* 0x000000ffff357224 */ /* 0x000fe400078e0a08 */
[----:B------:R-:W-:Y:S02]  /*5bb0*/  @!P6 IMAD.IADD R152, R152, 0x1, -R2 ;  /* 0x000000019898e824 */ /* 0x000fe400078e0a02 */
[C---:B------:R-:W-:Y:S01]  /*5bc0*/  IMAD R47, R2.reuse, R10, R47 ;  /* 0x0000000a022f7224 */ /* 0x040fe200078e022f */
[----:B------:R-:W-:Y:S01]  /*5bd0*/  IABS R10, R37 ;  /* 0x00000025000a7213 */ /* 0x000fe20000000000 */
[C---:B------:R-:W-:Y:S01]  /*5be0*/  IMAD R49, R2.reuse, R49, R12 ;  /* 0x0000003102317224 */ /* 0x040fe200078e020c */
[C---:B------:R-:W-:Y:S01]  /*5bf0*/  ISETP.GT.U32.AND P6, PT, R2.reuse, R152, PT ;  /* 0x000000980200720c */ /* 0x040fe20003fc4070 */
[----:B------:R-:W-:Y:S01]  /*5c00*/  IMAD R12, R2, R53, R26 ;  /* 0x00000035020c7224 */ /* 0x000fe200078e021a */
[----:B------:R-:W-:Y:S01]  /*5c10*/  IABS R53, R41 ;  /* 0x0000002900357213 */ /* 0x000fe20000000000 */
[--C-:B------:R-:W-:Y:S01]  /*5c20*/  @!P1 IMAD.IADD R150, R150, 0x1, -R2.reuse ;  /* 0x0000000196969824 */ /* 0x100fe200078e0a02 */
[----:B------:R-:W-:Y:S01]  /*5c30*/  ISETP.GT.U32.AND P1, PT, R2, R18, PT ;  /* 0x000000120200720c */ /* 0x000fe20003f24070 */
[----:B------:R-:W-:-:S02]  /*5c40*/  @!P0 IMAD.IADD R14, R14, 0x1, -R2 ;  /* 0x000000010e0e8824 */ /* 0x000fc400078e0a02 */
[----:B------:R-:W-:Y:S02]  /*5c50*/  IMAD.MOV.U32 R26, RZ, RZ, R13 ;  /* 0x000000ffff1a7224 */ /* 0x000fe400078e000d */
[----:B------:R-:W-:-:S04]  /*5c60*/  IMAD.HI.U32 R4, R3, R10, RZ ;  /* 0x0000000a03047227 */ /* 0x000fc800078e00ff */
[----:B------:R-:W-:-:S04]  /*5c70*/  IMAD.HI.U32 R6, R3, R51, RZ ;  /* 0x0000003303067227 */ /* 0x000fc800078e00ff */
[----:B------:R-:W-:Y:S01]  /*5c80*/  @!P4 IMAD.MOV R150, RZ, RZ, -R150 ;  /* 0x000000ffff96c224 */ /* 0x000fe200078e0a96 */
[----:B------:R-:W-:Y:S01]  /*5c90*/  ISETP.GT.U32.AND P4, PT, R2, R14, PT ;  /* 0x0000000e0200720c */ /* 0x000fe20003f84070 */
[----:B------:R-:W-:-:S04]  /*5ca0*/  IMAD.HI.U32 R8, R3, R53, RZ ;  /* 0x0000003503087227 */ /* 0x000fc800078e00ff */
[----:B------:R-:W-:Y:S01]  /*5cb0*/  @!P2 IMAD.MOV R26, RZ, RZ, -R26 ;  /* 0x000000ffff1aa224 */ /* 0x000fe200078e0a1a */
[----:B------:R-:W-:Y:S01]  /*5cc0*/  ISETP.GT.U32.AND P2, PT, R2, R47, PT ;  /* 0x0000002f0200720c */ /* 0x000fe20003f44070 */
[----:B------:R-:W-:-:S04]  /*5cd0*/  IMAD.HI.U32 R11, R3, R55, RZ ;  /* 0x00000037030b7227 */ /* 0x000fc800078e00ff */
[----:B------:R-:W-:Y:S02]  /*5ce0*/  IMAD.MOV R13, RZ, RZ, -R4 ;  /* 0x000000ffff0d7224 */ /* 0x000fe400078e0a04 */
[----:B------:R-:W-:Y:S02]  /*5cf0*/  IMAD.MOV R6, RZ, RZ, -R6 ;  /* 0x000000ffff067224 */ /* 0x000fe400078e0a06 */
[----:B------:R-:W-:Y:S02]  /*5d00*/  IMAD.MOV R4, RZ, RZ, -R8 ;  /* 0x000000ffff047224 */ /* 0x000fe400078e0a08 */
[----:B------:R-:W-:Y:S02]  /*5d10*/  IMAD.MOV R11, RZ, RZ, -R11 ;  /* 0x000000ffff0b7224 */ /* 0x000fe400078e0a0b */
[----:B------:R-:W-:Y:S02]  /*5d20*/  IMAD R8, R2, R6, R51 ;  /* 0x0000000602087224 */ /* 0x000fe400078e0233 */
[----:B------:R-:W-:Y:S01]  /*5d30*/  @!P6 IMAD.IADD R152, R152, 0x1, -R2 ;  /* 0x000000019898e824 */ /* 0x000fe200078e0a02 */
[C---:B------:R-:W-:Y:S01]  /*5d40*/  ISETP.GT.U32.AND P6, PT, R2.reuse, R49, PT ;  /* 0x000000310200720c */ /* 0x040fe20003fc4070 */
[----:B------:R-:W-:-:S02]  /*5d50*/  IMAD R6, R2, R4, R53 ;  /* 0x0000000402067224 */ /* 0x000fc400078e0235 */
[----:B------:R-:W-:Y:S02]  /*5d60*/  IMAD R4, R2, R11, R55 ;  /* 0x0000000b02047224 */ /* 0x000fe400078e0237 */
[--C-:B------:R-:W-:Y:S02]  /*5d70*/  @!P4 IMAD.IADD R14, R14, 0x1, -R2.reuse ;  /* 0x000000010e0ec824 */ /* 0x100fe400078e0a02 */
[----:B------:R-:W-:Y:S01]  /*5d80*/  @!P2 IMAD.IADD R47, R47, 0x1, -R2 ;  /* 0x000000012f2fa824 */ /* 0x000fe200078e0a02 */
[C---:B------:R-:W-:Y:S01]  /*5d90*/  ISETP.GT.U32.AND P4, PT, R2.reuse, R4, PT ;  /* 0x000000040200720c */ /* 0x040fe20003f84070 */
[----:B------:R-:W-:Y:S01]  /*5da0*/  IMAD.HI.U32 R11, R3, R142, RZ ;  /* 0x0000008e030b7227 */ /* 0x000fe200078e00ff */
[----:B------:R-:W-:-:S03]  /*5db0*/  ISETP.GT.U32.AND P2, PT, R2, R15, PT ;  /* 0x0000000f0200720c */ /* 0x000fc60003f44070 */
[--C-:B------:R-:W-:Y:S01]  /*5dc0*/  @!P1 IMAD.IADD R18, R18, 0x1, -R2.reuse ;  /* 0x0000000112129824 */ /* 0x100fe200078e0a02 */
[C---:B------:R-:W-:Y:S01]  /*5dd0*/  ISETP.GT.U32.AND P1, PT, R2.reuse, R47, PT ;  /* 0x0000002f0200720c */ /* 0x040fe20003f24070 */
[----:B------:R-:W-:Y:S02]  /*5de0*/  IMAD.MOV R11, RZ, RZ, -R11 ;  /* 0x000000ffff0b7224 */ /* 0x000fe400078e0a0b */
[----:B------:R-:W-:Y:S01]  /*5df0*/  @!P6 IMAD.IADD R49, R49, 0x1, -R2 ;  /* 0x000000013131e824 */ /* 0x000fe200078e0a02 */
[C---:B------:R-:W-:Y:S01]  /*5e00*/  ISETP.GT.U32.AND P6, PT, R2.reuse, R18, PT ;  /* 0x000000120200720c */ /* 0x040fe20003fc4070 */
[----:B------:R-:W-:Y:S02]  /*5e10*/  IMAD R142, R2, R11, R142 ;  /* 0x0000000b028e7224 */ /* 0x000fe400078e028e */
[----:B------:R-:W-:Y:S01]  /*5e20*/  @!P4 IMAD.IADD R4, R4, 0x1, -R2 ;  /* 0x000000010404c824 */ /* 0x000fe200078e0a02 */
[C---:B------:R-:W-:Y:S01]  /*5e30*/  ISETP.GT.U32.AND P0, PT, R2.reuse, R49, PT ;  /* 0x000000310200720c */ /* 0x040fe20003f04070 */
[C---:B------:R-:W-:Y:S01]  /*5e40*/  IMAD R10, R2.reuse, R13, R10 ;  /* 0x0000000d020a7224 */ /* 0x040fe200078e020a */
[C---:B------:R-:W-:Y:S01]  /*5e50*/  ISETP.GT.U32.AND P4, PT, R2.reuse, R142, PT ;  /* 0x0000008e0200720c */ /* 0x040fe20003f84070 */
[----:B------:R-:W-:Y:S01]  /*5e60*/  @!P2 IMAD.IADD R15, R15, 0x1, -R2 ;  /* 0x000000010f0fa824 */ /* 0x000fe200078e0a02 */
[----:B------:R-:W-:Y:S01]  /*5e70*/  ISETP.GT.U32.AND P2, PT, R2, R12, PT ;  /* 0x0000000c0200720c */ /* 0x000fe20003f44070 */
[----:B------:R-:W-:-:S04]  /*5e80*/  IMAD.HI.U32 R13, R3, R144, RZ ;  /* 0x00000090030d7227 */ /* 0x000fc800078e00ff */
[--C-:B------:R-:W-:Y:S01]  /*5e90*/  @!P1 IMAD.IADD R47, R47, 0x1, -R2.reuse ;  /* 0x000000012f2f9824 */ /* 0x100fe200078e0a02 */
[----:B------:R-:W-:Y:S01]  /*5ea0*/  ISETP.GT.U32.AND P1, PT, R2, R10, PT ;  /* 0x0000000a0200720c */ /* 0x000fe20003f24070 */
[----:B------:R-:W-:Y:S02]  /*5eb0*/  IMAD.MOV R13, RZ, RZ, -R13 ;  /* 0x000000ffff0d7224 */ /* 0x000fe400078e0a0d */
[----:B------:R-:W-:Y:S01]  /*5ec0*/  @!P6 IMAD.IADD R18, R18, 0x1, -R2 ;  /* 0x000000011212e824 */ /* 0x000fe200078e0a02 */
[C---:B------:R-:W-:Y:S01]  /*5ed0*/  ISETP.GT.U32.AND P6, PT, R2.reuse, R8, PT ;  /* 0x000000080200720c */ /* 0x040fe20003fc4070 */
[C---:B------:R-:W-:Y:S02]  /*5ee0*/  IMAD R144, R2.reuse, R13, R144 ;  /* 0x0000000d02907224 */ /* 0x040fe400078e0290 */
[--C-:B------:R-:W-:Y:S01]  /*5ef0*/  @!P0 IMAD.IADD R49, R49, 0x1, -R2.reuse ;  /* 0x0000000131318824 */ /* 0x100fe200078e0a02 */
[----:B------:R-:W-:Y:S01]  /*5f00*/  ISETP.GT.U32.AND P0, PT, R2, R6, PT ;  /* 0x000000060200720c */ /* 0x000fe20003f04070 */
[--C-:B------:R-:W-:Y:S01]  /*5f10*/  @!P4 IMAD.IADD R142, R142, 0x1, -R2.reuse ;  /* 0x000000018e8ec824 */ /* 0x100fe200078e0a02 */
[----:B------:R-:W-:Y:S01]  /*5f20*/  ISETP.GT.U32.AND P4, PT, R2, R144, PT ;  /* 0x000000900200720c */ /* 0x000fe20003f84070 */
[--C-:B------:R-:W-:Y:S01]  /*5f30*/  @!P2 IMAD.IADD R12, R12, 0x1, -R2.reuse ;  /* 0x000000010c0ca824 */ /* 0x100fe200078e0a02 */
[----:B------:R-:W-:Y:S01]  /*5f40*/  ISETP.GE.AND P2, PT, R16, RZ, PT ;  /* 0x000000ff1000720c */ /* 0x000fe20003f46270 */
[----:B------:R-:W-:Y:S01]  /*5f50*/  @!P1 IMAD.IADD R10, R10, 0x1, -R2 ;  /* 0x000000010a0a9824 */ /* 0x000fe200078e0a02 */
[----:B------:R-:W-:Y:S01]  /*5f60*/  ISETP.GE.AND P1, PT, R20, RZ, PT ;  /* 0x000000ff1400720c */ /* 0x000fe20003f26270 */
[----:B------:R-:W-:-:S04]  /*5f70*/  IMAD.HI.U32 R20, R3, R138, RZ ;  /* 0x0000008a03147227 */ /* 0x000fc800078e00ff */
[----:B------:R-:W-:Y:S02]  /*5f80*/  IMAD.MOV R51, RZ, RZ, -R20 ;  /* 0x000000ffff337224 */ /* 0x000fe400078e0a14 */
[--C-:B------:R-:W-:Y:S01]  /*5f90*/  @!P6 IMAD.IADD R8, R8, 0x1, -R2.reuse ;  /* 0x000000010808e824 */ /* 0x100fe200078e0a02 */
[----:B------:R-:W-:Y:S01]  /*5fa0*/  ISETP.GE.AND P6, PT, R22, RZ, PT ;  /* 0x000000ff1600720c */ /* 0x000fe20003fc6270 */
[----:B------:R-:W-:Y:S02]  /*5fb0*/  IMAD.MOV.U32 R20, RZ, RZ, R47 ;  /* 0x000000ffff147224 */ /* 0x000fe400078e002f */
[----:B------:R-:W-:Y:S01]  /*5fc0*/  @!P0 IMAD.IADD R6, R6, 0x1, -R2 ;  /* 0x0000000106068824 */ /* 0x000fe200078e0a02 */
[----:B------:R-:W-:Y:S01]  /*5fd0*/  ISETP.GE.AND P0, PT, R45, RZ, PT ;  /* 0x000000ff2d00720c */ /* 0x000fe20003f06270 */
[----:B------:R-:W-:Y:S01]  /*5fe0*/  @!P3 IMAD.MOV R152, RZ, RZ, -R152 ;  /* 0x000000ffff98b224 */ /* 0x000fe200078e0a98 */
[----:B------:R-:W-:Y:S01]  /*5ff0*/  ISETP.GT.U32.AND P3, PT, R2, R12, PT ;  /* 0x0000000c0200720c */ /* 0x000fe20003f64070 */
[----:B------:R-:W-:Y:S01]  /*6000*/  @!P4 IMAD.IADD R144, R144, 0x1, -R2 ;  /* 0x000000019090c824 */ /* 0x000fe200078e0a02 */
[----:B------:R-:W-:Y:S01]  /*6010*/  ISETP.GT.U32.AND P4, PT, R2, R10, PT ;  /* 0x0000000a0200720c */ /* 0x000fe20003f84070 */
[----:B------:R-:W-:-:S04]  /*6020*/  IMAD.HI.U32 R11, R3, R148, RZ ;  /* 0x00000094030b7227 */ /* 0x000fc800078e00ff */
[----:B------:R-:W-:-:S04]  /*6030*/  IMAD.HI.U32 R13, R3, R146, RZ ;  /* 0x00000092030d7227 */ /* 0x000fc800078e00ff */
[----:B------:R-:W-:Y:S01]  /*6040*/  @!P2 IMAD.MOV R20, RZ, RZ, -R20 ;  /* 0x000000ffff14a224 */ /* 0x000fe200078e0a14 */
[----:B------:R-:W-:Y:S01]  /*6050*/  ISETP.GT.U32.AND P2, PT, R2, R8, PT ;  /* 0x000000080200720c */ /* 0x000fe20003f44070 */
[----:B------:R-:W-:-:S04]  /*6060*/  IMAD.HI.U32 R16, R3, R140, RZ ;  /* 0x0000008c03107227 */ /* 0x000fc800078e00ff */
[----:B------:R-:W-:Y:S02]  /*6070*/  IMAD.MOV R11, RZ, RZ, -R11 ;  /* 0x000000ffff0b7224 */ /* 0x000fe400078e0a0b */
[----:B------:R-:W-:Y:S02]  /*6080*/  IMAD.MOV R13, RZ, RZ, -R13 ;  /* 0x000000ffff0d7224 */ /* 0x000fe400078e0a0d */
[----:B------:R-:W-:Y:S02]  /*6090*/  IMAD.MOV.U32 R22, RZ, RZ, R15 ;  /* 0x000000ffff167224 */ /* 0x000fe400078e000f */
[----:B------:R-:W-:Y:S02]  /*60a0*/  IMAD.MOV R45, RZ, RZ, -R16 ;  /* 0x000000ffff2d7224 */ /* 0x000fe400078e0a10 */
[C---:B------:R-:W-:Y:S02]  /*60b0*/  IMAD R148, R2.reuse, R11, R148 ;  /* 0x0000000b02947224 */ /* 0x040fe400078e0294 */
[----:B------:R-:W-:-:S02]  /*60c0*/  IMAD R146, R2, R13, R146 ;  /* 0x0000000d02927224 */ /* 0x000fc400078e0292 */
[----:B------:R-:W-:Y:S01]  /*60d0*/  @!P5 IMAD.MOV R22, RZ, RZ, -R22 ;  /* 0x000000ffff16d224 */ /* 0x000fe200078e0a16 */
[C---:B------:R-:W-:Y:S01]  /*60e0*/  ISETP.GT.U32.AND P5, PT, R2.reuse, R4, PT ;  /* 0x000000040200720c */ /* 0x040fe20003fa4070 */
[----:B------:R-:W-:Y:S02]  /*60f0*/  IMAD.MOV.U32 R16, RZ, RZ, R49 ;  /* 0x000000ffff107224 */ /* 0x000fe400078e0031 */
[----:B------:R-:W-:Y:S01]  /*6100*/  @!P1 IMAD.MOV R18, RZ, RZ, -R18 ;  /* 0x000000ffff129224 */ /* 0x000fe200078e0a12 */
[----:B------:R-:W-:Y:S01]  /*6110*/  ISETP.GT.U32.AND P1, PT, R2, R6, PT ;  /* 0x000000060200720c */ /* 0x000fe20003f24070 */
[----:B------:R-:W-:-:S04]  /*6120*/  IMAD.HI.U32 R3, R3, R136, RZ ;  /* 0x0000008803037227 */ /* 0x000fc800078e00ff */
[C---:B------:R-:W-:Y:S02]  /*6130*/  IMAD R140, R2.reuse, R45, R140 ;  /* 0x0000002d028c7224 */ /* 0x040fe400078e028c */
[----:B------:R-:W-:Y:S01]  /*6140*/  @!P0 IMAD.MOV R14, RZ, RZ, -R14 ;  /* 0x000000ffff0e8224 */ /* 0x000fe200078e0a0e */
[----:B------:R-:W-:Y:S01]  /*6150*/  ISETP.GT.U32.AND P0, PT, R2, R142, PT ;  /* 0x0000008e0200720c */ /* 0x000fe20003f04070 */
[----:B------:R-:W-:Y:S01]  /*6160*/  @!P3 IMAD.IADD R12, R12, 0x1, -R2 ;  /* 0x000000010c0cb824 */ /* 0x000fe200078e0a02 */
[C---:B------:R-:W-:Y:S01]  /*6170*/  ISETP.GT.U32.AND P3, PT, R2.reuse, R148, PT ;  /* 0x000000940200720c */ /* 0x040fe20003f64070 */
[----:B------:R-:W-:Y:S01]  /*6180*/  @!P6 IMAD.MOV R16, RZ, RZ, -R16 ;  /* 0x000000ffff10e224 */ /* 0x000fe200078e0a10 */
[----:B------:R-:W-:Y:S01]  /*6190*/  ISETP.GT.U32.AND P6, PT, R2, R144, PT ;  /* 0x000000900200720c */ /* 0x000fe20003fc4070 */
[----:B------:R-:W-:Y:S01]  /*61a0*/  @!P4 IMAD.IADD R10, R10, 0x1, -R2 ;  /* 0x000000010a0ac824 */ /* 0x000fe200078e0a02 */
[----:B------:R-:W-:Y:S01]  /*61b0*/  ISETP.GT.U32.AND P4, PT, R2, R146, PT ;  /* 0x000000920200720c */ /* 0x000fe20003f84070 */
[----:B------:R-:W-:-:S02]  /*61c0*/  IMAD.MOV R3, RZ, RZ, -R3 ;  /* 0x000000ffff037224 */ /* 0x000fc400078e0a03 */
[----:B------:R-:W-:Y:S01]  /*61d0*/  @!P2 IMAD.IADD R8, R8, 0x1, -R2 ;  /* 0x000000010808a824 */ /* 0x000fe200078e0a02 */
[C---:B------:R-:W-:Y:S01]  /*61e0*/  ISETP.GT.U32.AND P2, PT, R2.reuse, R140, PT ;  /* 0x0000008c0200720c */ /* 0x040fe20003f44070 */
[C---:B------:R-:W-:Y:S02]  /*61f0*/  IMAD R138, R2.reuse, R51, R138 ;  /* 0x00000033028a7224 */ /* 0x040fe400078e028a */
[----:B------:R-:W-:Y:S01]  /*6200*/  IMAD R136, R2, R3, R136 ;  /* 0x0000000302887224 */ /* 0x000fe200078e0288 */
[----:B------:R-:W-:Y:S01]  /*6210*/  SHF.R.S32.HI R3, RZ, 0x1f, R21 ;  /* 0x0000001fff037819 */ /* 0x000fe20000011415 */
[--C-:B------:R-:W-:Y:S01]  /*6220*/  @!P1 IMAD.IADD R6, R6, 0x1, -R2.reuse ;  /* 0x0000000106069824 */ /* 0x100fe200078e0a02 */
[----:B------:R-:W-:Y:S01]  /*6230*/  ISETP.GT.U32.AND P1, PT, R2, R138, PT ;  /* 0x0000008a0200720c */ /* 0x000fe20003f24070 */
[--C-:B------:R-:W-:Y:S01]  /*6240*/  @!P5 IMAD.IADD R4, R4, 0x1, -R2.reuse ;  /* 0x000000010404d824 */ /* 0x100fe200078e0a02 */
[----:B------:R-:W-:Y:S01]  /*6250*/  ISETP.GT.U32.AND P5, PT, R2, R136, PT ;  /* 0x000000880200720c */ /* 0x000fe20003fa4070 */
[--C-:B------:R-:W-:Y:S01]  /*6260*/  @!P0 IMAD.IADD R142, R142, 0x1, -R2.reuse ;  /* 0x000000018e8e8824 */ /* 0x100fe200078e0a02 */
[----:B------:R-:W-:Y:S01]  /*6270*/  ISETP.GE.AND P0, PT, R35, RZ, PT ;  /* 0x000000ff2300720c */ /* 0x000fe20003f06270 */
        /* <DEDUP_REMOVED lines=10> */
[----:B------:R-:W-:Y:S01]  /*6320*/  @!P5 IMAD.IADD R136, R136, 0x1, -R2 ;  /* 0x000000018888d824 */ /* 0x000fe200078e0a02 */
[C---:B------:R-:W-:Y:S01]  /*6330*/  ISETP.GT.U32.AND P5, PT, R2.reuse, R146, PT ;  /* 0x000000920200720c */ /* 0x040fe20003fa4070 */
[----:B------:R-:W-:Y:S01]  /*6340*/  @!P0 IMAD.MOV R12, RZ, RZ, -R12 ;  /* 0x000000ffff0c8224 */ /* 0x000fe200078e0a0c */
[C---:B------:R-:W-:Y:S01]  /*6350*/  ISETP.GT.U32.AND P0, PT, R2.reuse, R148, PT ;  /* 0x000000940200720c */ /* 0x040fe20003f04070 */
[----:B------:R-:W-:Y:S01]  /*6360*/  @!P3 IMAD.MOV R8, RZ, RZ, -R8 ;  /* 0x000000ffff08b224 */ /* 0x000fe200078e0a08 */
[C---:B------:R-:W-:Y:S01]  /*6370*/  ISETP.GT.U32.AND P3, PT, R2.reuse, R140, PT ;  /* 0x0000008c0200720c */ /* 0x040fe20003f64070 */
[----:B------:R-:W-:Y:S01]  /*6380*/  @!P6 IMAD.MOV R10, RZ, RZ, -R10 ;  /* 0x000000ffff0ae224 */ /* 0x000fe200078e0a0a */
[C---:B------:R-:W-:Y:S01]  /*6390*/  ISETP.GT.U32.AND P6, PT, R2.reuse, R136, PT ;  /* 0x000000880200720c */ /* 0x040fe20003fc4070 */
[----:B------:R-:W-:Y:S01]  /*63a0*/  @!P4 IMAD.MOV R6, RZ, RZ, -R6 ;  /* 0x000000ffff06c224 */ /* 0x000fe200078e0a06 */
[----:B------:R-:W-:Y:S01]  /*63b0*/  ISETP.GT.U32.AND P4, PT, R2, R138, PT ;  /* 0x0000008a0200720c */ /* 0x000fe20003f84070 */
[----:B------:R-:W-:Y:S01]  /*63c0*/  @!P2 IMAD.MOV R4, RZ, RZ, -R4 ;  /* 0x000000ffff04a224 */ /* 0x000fe200078e0a04 */
[----:B------:R-:W-:Y:S01]  /*63d0*/  ISETP.GE.AND P2, PT, R17, RZ, PT ;  /* 0x000000ff1100720c */ /* 0x000fe20003f46270 */
[----:B------:R-:W-:Y:S01]  /*63e0*/  @!P1 IMAD.MOV R142, RZ, RZ, -R142 ;  /* 0x000000ffff8e9224 */ /* 0x000fe200078e0a8e */
        /* <DEDUP_REMOVED lines=8> */
[----:B------:R-:W-:Y:S01]  /*6470*/  LEA.HI R21, R3, R21, RZ, 0x7 ;  /* 0x0000001503157211 */ /* 0x000fe200078f38ff */
[----:B------:R-:W-:Y:S01]  /*6480*/  @!P4 IMAD.IADD R138, R138, 0x1, -R2 ;  /* 0x000000018a8ac824 */ /* 0x000fe200078e0a02 */
[----:B------:R-:W-:Y:S01]  /*6490*/  ISETP.GE.AND P4, PT, R31, RZ, PT ;  /* 0x000000ff1f00720c */ /* 0x000fe20003f86270 */
[----:B------:R-:W-:Y:S01]  /*64a0*/  IMAD R2, R231, UR9, RZ ;  /* 0x00000009e7027c24 */ /* 0x000fe2000f8e02ff */
[----:B------:R-:W-:Y:S01]  /*64b0*/  SHF.R.S32.HI R21, RZ, 0x7, R21 ;  /* 0x00000007ff157819 */ /* 0x000fe20000011415 */
[----:B------:R-:W-:Y:S01]  /*64c0*/  @!P2 IMAD.MOV R144, RZ, RZ, -R144 ;  /* 0x000000ffff90a224 */ /* 0x000fe200078e0a90 */
[----:B------:R-:W-:Y:S01]  /*64d0*/  ISETP.NE.AND P2, PT, R19, RZ, PT ;  /* 0x000000ff1300720c */ /* 0x000fe20003f45270 */
[----:B------:R-:W-:Y:S01]  /*64e0*/  @!P1 IMAD.MOV R148, RZ, RZ, -R148 ;  /* 0x000000ffff949224 */ /* 0x000fe200078e0a94 */
[----:B------:R-:W-:Y:S01]  /*64f0*/  LOP3.LUT R19, RZ, R19, RZ, 0x33, !PT ;  /* 0x00000013ff137212 */ /* 0x000fe200078e33ff */
[----:B------:R-:W-:Y:S01]  /*6500*/  @!P0 IMAD.MOV R146, RZ, RZ, -R146 ;  /* 0x000000ffff928224 */ /* 0x000fe200078e0a92 */
[C---:B------:R-:W-:Y:S01]  /*6510*/  IADD3 R3, P6, R2.reuse, UR4, RZ ;  /* 0x0000000402037c10 */ /* 0x040fe2000ffde0ff */
[----:B------:R-:W-:Y:S01]  /*6520*/  @!P5 IMAD.MOV R140, RZ, RZ, -R140 ;  /* 0x000000ffff8cd224 */ /* 0x000fe200078e0a8c */
[C---:B------:R-:W-:Y:S01]  /*6530*/  SEL R134, R19.reuse, R134, !P2 ;  /* 0x0000008613867207 */ /* 0x040fe20005000000 */
[----:B------:R-:W-:Y:S01]  /*6540*/  @!P3 IMAD.MOV R138, RZ, RZ, -R138 ;  /* 0x000000ffff8ab224 */ /* 0x000fe200078e0a8a */
[C---:B------:R-:W-:Y:S01]  /*6550*/  SEL R133, R19.reuse, R42, !P2 ;  /* 0x0000002a13857207 */ /* 0x040fe20005000000 */
[----:B------:R-:W-:Y:S01]  /*6560*/  @!P4 IMAD.MOV R136, RZ, RZ, -R136 ;  /* 0x000000ffff88c224 */ /* 0x000fe200078e0a88 */
[C---:B------:R-:W-:Y:S01]  /*6570*/  SEL R132, R19.reuse, R132, !P2 ;  /* 0x0000008413847207 */ /* 0x040fe20005000000 */
[----:B------:R-:W-:Y:S01]  /*6580*/  ULDC UR4, c[0x0][0x234] ;  /* 0x00008d0000047ab9 */ /* 0x000fe20000000800 */
[----:B------:R-:W-:Y:S01]  /*6590*/  LEA.HI.X.SX32 R2, R2, UR5, 0x1, P6 ;  /* 0x0000000502027c11 */ /* 0x000fe2000b0f0eff */
[----:B------:R-:W-:Y:S01]  /*65a0*/  ULDC UR5, c[0x0][0x240] ;  /* 0x0000900000057ab9 */ /* 0x000fe20000000800 */
[C---:B------:R-:W-:Y:S01]  /*65b0*/  SEL R131, R19.reuse, R44, !P2 ;  /* 0x0000002c13837207 */ /* 0x040fe20005000000 */
[----:B------:R-:W-:Y:S01]  /*65c0*/  IMAD R134, R134, UR5, RZ ;  /* 0x0000000586867c24 */ /* 0x000fe2000f8e02ff */
[----:B------:R-:W-:Y:S01]  /*65d0*/  SEL R130, R19, R130, !P2 ;  /* 0x0000008213827207 */ /* 0x000fe20005000000 */
[----:B------:R-:W-:Y:S01]  /*65e0*/  IMAD R133, R133, UR5, RZ ;  /* 0x0000000585857c24 */ /* 0x000fe2000f8e02ff */
        /* <DEDUP_REMOVED lines=46> */
[C---:B------:R-:W-:Y:S01]  /*68d0*/  SEL R128, R19.reuse, R128, !P2 ;  /* 0x0000008013807207 */ /* 0x040fe20005000000 */
        /* <DEDUP_REMOVED lines=197> */
[-C--:B------:R-:W-:Y:S01]  /*7530*/  IADD3 R154, P4, R134, R3.reuse, RZ ;  /* 0x00000003869a7210 */ /* 0x080fe20007f9e0ff */
[----:B------:R-:W-:Y:S01]  /*7540*/  IMAD R13, R13, UR5, RZ ;  /* 0x000000050d0d7c24 */ /* 0x000fe2000f8e02ff */
[----:B------:R-:W-:Y:S01]  /*7550*/  SEL R19, R19, R136, !P2 ;  /* 0x0000008813137207 */ /* 0x000fe20005000000 */
[----:B------:R-:W-:Y:S01]  /*7560*/  IMAD R15, R15, UR5, RZ ;  /* 0x000000050f0f7c24 */ /* 0x000fe2000f8e02ff */
[-C--:B------:R-:W-:Y:S01]  /*7570*/  IADD3 R153, P3, R133, R3.reuse, RZ ;  /* 0x0000000385997210 */ /* 0x080fe20007f7e0ff */
[----:B------:R0:W-:Y:S01]  /*7580*/  STL [R1+0x834], R154 ;  /* 0x0008349a01007387 */ /* 0x0001e20000100800 */
[-C--:B------:R-:W-:Y:S01]  /*7590*/  IADD3 R152, P2, R132, R3.reuse, RZ ;  /* 0x0000000384987210 */ /* 0x080fe20007f5e0ff */
[----:B------:R-:W-:Y:S01]  /*75a0*/  IMAD R17, R17, UR5, RZ ;  /* 0x0000000511117c24 */ /* 0x000fe2000f8e02ff */
[----:B------:R-:W-:Y:S01]  /*75b0*/  USHF.L.U32 UR9, UR9, 0x7, URZ ;  /* 0x0000000709097899 */ /* 0x000fe2000800063f */
[----:B------:R1:W-:Y:S01]  /*75c0*/  STL [R1+0x40], R153 ;  /* 0x0000409901007387 */ /* 0x0003e20000100800 */
[----:B------:R-:W-:Y:S01]  /*75d0*/  IMAD R19, R19, UR5, RZ ;  /* 0x0000000513137c24 */ /* 0x000fe2000f8e02ff */
[----:B------:R-:W-:Y:S01]  /*75e0*/  UMOV UR5, URZ ;  /* 0x0000003f00057c82 */ /* 0x000fe20008000000 */
[----:B------:R-:W-:Y:S01]  /*75f0*/  IMAD R5, R5, UR4, RZ ;  /* 0x0000000405057c24 */ /* 0x000fe2000f8e02ff */
[----:B------:R2:W-:Y:S01]  /*7600*/  STL [R1+0x48], R152 ;  /* 0x0000489801007387 */ /* 0x0005e20000100800 */
[----:B------:R-:W-:Y:S01]  /*7610*/  UMOV UR4, URZ ;  /* 0x0000003f00047c82 */ /* 0x000fe20008000000 */
[----:B0-----:R-:W-:-:S02]  /*7620*/  IADD3 R154, P1, R131, R3, RZ ;  /* 0x00000003839a7210 */ /* 0x001fc40007f3e0ff */
[----:B------:R-:W-:Y:S02]  /*7630*/  CS2R R136, SRZ ;  /* 0x0000000000887805 */ /* 0x000fe4000001ff00 */
[----:B------:R-:W-:Y:S02]  /*7640*/  CS2R R138, SRZ ;  /* 0x00000000008a7805 */ /* 0x000fe4000001ff00 */
[----:B------:R-:W-:Y:S02]  /*7650*/  CS2R R140, SRZ ;  /* 0x00000000008c7805 */ /* 0x000fe4000001ff00 */
[----:B-1----:R-:W-:Y:S01]  /*7660*/  IADD3 R153, P0, R130, R3, RZ ;  /* 0x0000000382997210 */ /* 0x002fe20007f1e0ff */
[----:B------:R0:W-:Y:S01]  /*7670*/  STL [R1+0x50], R154 ;  /* 0x0000509a01007387 */ /* 0x0001e20000100800 */
[----:B------:R-:W-:Y:S02]  /*7680*/  CS2R R142, SRZ ;  /* 0x00000000008e7805 */ /* 0x000fe4000001ff00 */
[----:B------:R-:W-:-:S02]  /*7690*/  CS2R R144, SRZ ;  /* 0x0000000000907805 */ /* 0x000fc4000001ff00 */
[-C--:B--2---:R-:W-:Y:S01]  /*76a0*/  IADD3 R152, P6, R129, R3.reuse, RZ ;  /* 0x0000000381987210 */ /* 0x084fe20007fde0ff */
[----:B------:R1:W-:Y:S01]  /*76b0*/  STL [R1+0x58], R153 ;  /* 0x0000589901007387 */ /* 0x0003e20000100800 */
[----:B------:R-:W-:Y:S02]  /*76c0*/  CS2R R146, SRZ ;  /* 0x0000000000927805 */ /* 0x000fe4000001ff00 */
[----:B------:R-:W-:Y:S02]  /*76d0*/  CS2R R148, SRZ ;  /* 0x0000000000947805 */ /* 0x000fe4000001ff00 */
[----:B------:R-:W-:Y:S01]  /*76e0*/  CS2R R150, SRZ ;  /* 0x0000000000967805 */ /* 0x000fe2000001ff00 */
[----:B------:R2:W-:Y:S01]  /*76f0*/  STL [R1+0x60], R152 ;  /* 0x0000609801007387 */ /* 0x0005e20000100800 */
[----:B------:R-:W-:Y:S01]  /*7700*/  USHF.R.S32.HI UR42, URZ, 0x1f, UR9 ;  /* 0x0000001f3f2a7899 */ /* 0x000fe20008011409 */
[----:B0-----:R-:W-:Y:S02]  /*7710*/  IADD3 R154, P5, R128, R3, RZ ;  /* 0x00000003809a7210 */ /* 0x001fe40007fbe0ff */
[----:B-1----:R-:W-:-:S03]  /*7720*/  LEA.HI.X.SX32 R153, R134, R2, 0x1, P4 ;  /* 0x0000000286997211 */ /* 0x002fc600020f0eff */
[----:B------:R0:W-:Y:S01]  /*7730*/  STL [R1+0x68], R154 ;  /* 0x0000689a01007387 */ /* 0x0001e20000100800 */
[----:B------:R-:W-:Y:S02]  /*7740*/  CS2R R134, SRZ ;  /* 0x0000000000867805 */ /* 0x000fe4000001ff00 */
[-C--:B--2---:R-:W-:Y:S01]  /*7750*/  IADD3 R152, P4, R127, R3.reuse, RZ ;  /* 0x000000037f987210 */ /* 0x084fe20007f9e0ff */
[----:B------:R1:W-:Y:S04]  /*7760*/  STL [R1+0x830], R153 ;  /* 0x0008309901007387 */ /* 0x0003e80000100800 */
[----:B------:R2:W-:Y:S01]  /*7770*/  STL [R1+0x70], R152 ;  /* 0x0000709801007387 */ /* 0x0005e20000100800 */
[----:B0-----:R-:W-:Y:S02]  /*7780*/  LEA.HI.X.SX32 R154, R133, R2, 0x1, P3 ;  /* 0x00000002859a7211 */ /* 0x001fe400018f0eff */
[----:B-1----:R-:W-:-:S03]  /*7790*/  IADD3 R153, P3, R126, R3, RZ ;  /* 0x000000037e997210 */ /* 0x002fc60007f7e0ff */
[----:B------:R0:W-:Y:S01]  /*77a0*/  STL [R1+0x3c], R154 ;  /* 0x00003c9a01007387 */ /* 0x0001e20000100800 */
[----:B--2---:R-:W-:-:S03]  /*77b0*/  LEA.HI.X.SX32 R152, R132, R2, 0x1, P2 ;  /* 0x0000000284987211 */ /* 0x004fc600010f0eff */
[----:B------:R1:W-:Y:S01]  /*77c0*/  STL [R1+0x78], R153 ;  /* 0x0000789901007387 */ /* 0x0003e20000100800 */
[----:B------:R-:W-:-:S03]  /*77d0*/  CS2R R132, SRZ ;  /* 0x0000000000847805 */ /* 0x000fc6000001ff00 */
[----:B------:R2:W-:Y:S01]  /*77e0*/  STL [R1+0x44], R152 ;  /* 0x0000449801007387 */ /* 0x0005e20000100800 */
[----:B0-----:R-:W-:Y:S02]  /*77f0*/  IADD3 R154, P2, R125, R3, RZ ;  /* 0x000000037d9a7210 */ /* 0x001fe40007f5e0ff */
[----:B-1----:R-:W-:-:S03]  /*7800*/  LEA.HI.X.SX32 R153, R131, R2, 0x1, P1 ;  /* 0x0000000283997211 */ /* 0x002fc600008f0eff */
[----:B------:R0:W-:Y:S01]  /*7810*/  STL [R1+0x80], R154 ;  /* 0x0000809a01007387 */ /* 0x0001e20000100800 */
[----:B--2---:R-:W-:-:S03]  /*7820*/  IADD3 R152, P1, R124, R3, RZ ;  /* 0x000000037c987210 */ /* 0x004fc60007f3e0ff */
[----:B------:R1:W-:Y:S04]  /*7830*/  STL [R1+0x4c], R153 ;  /* 0x00004c9901007387 */ /* 0x0003e80000100800 */
[----:B------:R2:W-:Y:S01]  /*7840*/  STL [R1+0x88], R152 ;  /* 0x0000889801007387 */ /* 0x0005e20000100800 */
[-C--:B0-----:R-:W-:Y:S02]  /*7850*/  LEA.HI.X.SX32 R154, R130, R2.reuse, 0x1, P0 ;  /* 0x00000002829a7211 */ /* 0x081fe400000f0eff */
[----:B------:R-:W-:Y:S02]  /*7860*/  CS2R R130, SRZ ;  /* 0x0000000000827805 */ /* 0x000fe4000001ff00 */
[----:B-1----:R-:W-:Y:S01]  /*7870*/  IADD3 R153, P0, R123, R3, RZ ;  /* 0x000000037b997210 */ /* 0x002fe20007f1e0ff */
[----:B------:R0:W-:Y:S01]  /*7880*/  STL [R1+0x54], R154 ;  /* 0x0000549a01007387 */ /* 0x0001e20000100800 */
[----:B--2---:R-:W-:-:S03]  /*7890*/  LEA.HI.X.SX32 R152, R129, R2, 0x1, P6 ;  /* 0x0000000281987211 */ /* 0x004fc600030f0eff */
[----:B------:R1:W-:Y:S04]  /*78a0*/  STL [R1+0x90], R153 ;  /* 0x0000909901007387 */ /* 0x0003e80000100800 */
[----:B------:R2:W-:Y:S01]  /*78b0*/  STL [R1+0x5c], R152 ;  /* 0x00005c9801007387 */ /* 0x0005e20000100800 */
        /* <DEDUP_REMOVED lines=192> */
[----:B--2---:R-:W-:-:S03]  /*84c0*/  IADD3 R152, P5, R79, R3, RZ ;  /* 0x000000034f987210 */ /* 0x004fc60007fbe0ff */
[----:B------:R1:W-:Y:S04]  /*84d0*/  STL [R1+0x1b4], R153 ;  /* 0x0001b49901007387 */ /* 0x0003e80000100800 */
[----:B------:R2:W-:Y:S01]  /*84e0*/  STL [R1+0x1f0], R152 ;  /* 0x0001f09801007387 */ /* 0x0005e20000100800 */
[----:B0-----:R-:W-:Y:S02]  /*84f0*/  LEA.HI.X.SX32 R154, R85, R2, 0x1, P4 ;  /* 0x00000002559a7211 */ /* 0x001fe400020f0eff */
[----:B-1----:R-:W-:-:S03]  /*8500*/  IADD3 R153, P4, R78, R3, RZ ;  /* 0x000000034e997210 */ /* 0x002fc60007f9e0ff */
        /* <DEDUP_REMOVED lines=236> */
[-C--:B------:R-:W-:Y:S02]  /*93d0*/  LEA.HI.X.SX32 R22, R22, R2.reuse, 0x1, P5 ;  /* 0x0000000216167211 */ /* 0x080fe400028f0eff */
[----:B--2---:R-:W-:Y:S01]  /*93e0*/  IADD3 R152, P4, R20, R3, RZ ;  /* 0x0000000314987210 */ /* 0x004fe20007f9e0ff */
[----:B------:R1:W-:Y:S04]  /*93f0*/  STL [R1+0x37c], R153 ;  /* 0x00037c9901007387 */ /* 0x0003e80000100800 */
[----:B------:R2:W-:Y:S01]  /*9400*/  STL [R1+0x3b8], R152 ;  /* 0x0003b89801007387 */ /* 0x0005e20000100800 */
[----:B0-----:R-:W-:Y:S02]  /*9410*/  LEA.HI.X.SX32 R154, R28, R2, 0x1, P3 ;  /* 0x000000021c9a7211 */ /* 0x001fe400018f0eff */
[----:B------:R-:W-:-:S02]  /*9420*/  CS2R R28, SRZ ;  /* 0x00000000001c7805 */ /* 0x000fc4000001ff00 */
        /* <DEDUP_REMOVED lines=8> */
[-C--:B------:R-:W-:Y:S02]  /*94b0*/  LEA.HI.X.SX32 R16, R16, R2.reuse, 0x1, P2 ;  /* 0x0000000210107211 */ /* 0x080fe400010f0eff */
[----:B------:R-:W-:Y:S02]  /*94c0*/  CS2R R26, SRZ ;  /* 0x00000000001a7805 */ /* 0x000fe4000001ff00 */
[----:B--2---:R-:W-:Y:S01]  /*94d0*/  IADD3 R152, P1, R14, R3, RZ ;  /* 0x000000030e987210 */ /* 0x004fe20007f3e0ff */
[----:B------:R1:W-:Y:S04]  /*94e0*/  STL [R1+0x394], R153 ;  /* 0x0003949901007387 */ /* 0x0003e80000100800 */
[----:B------:R2:W-:Y:S01]  /*94f0*/  STL [R1+0x3d0], R152 ;  /* 0x0003d09801007387 */ /* 0x0005e20000100800 */
[----:B0-----:R-:W-:-:S02]  /*9500*/  LEA.HI.X.SX32 R154, R25, R2, 0x1, P0 ;  /* 0x00000002199a7211 */ /* 0x001fc400000f0eff */
[----:B-1----:R-:W-:-:S03]  /*9510*/  IADD3 R153, P0, R12, R3, RZ ;  /* 0x000000030c997210 */ /* 0x002fc60007f1e0ff */
[----:B------:R-:W-:Y:S01]  /*9520*/  STL [R1+0x39c], R154 ;  /* 0x00039c9a01007387 */ /* 0x000fe20000100800 */
[----:B--2---:R-:W-:-:S03]  /*9530*/  LEA.HI.X.SX32 R152, R23, R2, 0x1, P6 ;  /* 0x0000000217987211 */ /* 0x004fc600030f0eff */
[----:B------:R-:W-:Y:S01]  /*9540*/  STL [R1+0x3d8], R153 ;  /* 0x0003d89901007387 */ /* 0x000fe20000100800 */
[----:B------:R-:W-:-:S03]  /*9550*/  IADD3 R23, P6, R10, R3, RZ ;  /* 0x000000030a177210 */ /* 0x000fc60007fde0ff */
[----:B------:R0:W-:Y:S01]  /*9560*/  STL [R1+0x3a4], R152 ;  /* 0x0003a49801007387 */ /* 0x0001e20000100800 */
[----:B------:R-:W-:-:S03]  /*9570*/  LEA.HI.X.SX32 R10, R10, R2, 0x1, P6 ;  /* 0x000000020a0a7211 */ /* 0x000fc600030f0eff */
[----:B------:R1:W-:Y:S04]  /*9580*/  STL [R1+0x3e0], R23 ;  /* 0x0003e01701007387 */ /* 0x0003e80000100800 */
[----:B------:R2:W-:Y:S01]  /*9590*/  STL [R1+0x3ac], R22 ;  /* 0x0003ac1601007387 */ /* 0x0005e20000100800 */
[----:B0-----:R-:W-:Y:S02]  /*95a0*/  IADD3 R152, P5, R8, R3, RZ ;  /* 0x0000000308987210 */ /* 0x001fe40007fbe0ff */
[----:B-1----:R-:W-:-:S03]  /*95b0*/  LEA.HI.X.SX32 R23, R20, R2, 0x1, P4 ;  /* 0x0000000214177211 */ /* 0x002fc600020f0eff */
[----:B------:R-:W-:Y:S01]  /*95c0*/  STL [R1+0x3e8], R152 ;  /* 0x0003e89801007387 */ /* 0x000fe20000100800 */
[----:B------:R-:W-:Y:S02]  /*95d0*/  LEA.HI.X.SX32 R20, R18, R2, 0x1, P3 ;  /* 0x0000000212147211 */ /* 0x000fe400018f0eff */
[-C--:B--2---:R-:W-:Y:S01]  /*95e0*/  IADD3 R22, P4, R6, R3.reuse, RZ ;  /* 0x0000000306167210 */ /* 0x084fe20007f9e0ff */
[----:B------:R-:W-:Y:S01]  /*95f0*/  STL [R1+0x3b4], R23 ;  /* 0x0003b41701007387 */ /* 0x000fe20000100800 */
[----:B------:R-:W-:-:S03]  /*9600*/  IADD3 R18, P3, R4, R3, RZ ;  /* 0x0000000304127210 */ /* 0x000fc60007f7e0ff */
[----:B------:R-:W-:Y:S01]  /*9610*/  STL [R1+0x3f4], R22 ;  /* 0x0003f41601007387 */ /* 0x000fe20000100800 */
[----:B------:R-:W-:-:S03]  /*9620*/  LEA.HI.X.SX32 R4, R4, R2, 0x1, P3 ;  /* 0x0000000204047211 */ /* 0x000fc600018f0eff */
[----:B------:R0:W-:Y:S04]  /*9630*/  STL [R1+0x3bc], R20 ;  /* 0x0003bc1401007387 */ /* 0x0001e80000100800 */
        /* <DEDUP_REMOVED lines=9> */
[----:B------:R-:W-:Y:S04]  /*96d0*/  STL [R1+0x40c], R16 ;  /* 0x00040c1001007387 */ /* 0x000fe80000100800 */
[----:B------:R0:W-:Y:S04]  /*96e0*/  STL [R1+0x3d4], R14 ;  /* 0x0003d40e01007387 */ /* 0x0001e80000100800 */
[----:B------:R1:W-:Y:S04]  /*96f0*/  STL [R1+0x414], R12 ;  /* 0x0004140c01007387 */ /* 0x0003e80000100800 */
[----:B------:R2:W-:Y:S01]  /*9700*/  STL [R1+0x3dc], R10 ;  /* 0x0003dc0a01007387 */ /* 0x0005e20000100800 */
[----:B0-----:R-:W-:-:S02]  /*9710*/  IADD3 R14, P6, R13, R3, RZ ;  /* 0x000000030d0e7210 */ /* 0x001fc40007fde0ff */
[----:B-1----:R-:W-:-:S03]  /*9720*/  LEA.HI.X.SX32 R12, R8, R2, 0x1, P5 ;  /* 0x00000002080c7211 */ /* 0x002fc600028f0eff */
[----:B------:R-:W-:Y:S01]  /*9730*/  STL [R1+0x41c], R14 ;  /* 0x00041c0e01007387 */ /* 0x000fe20000100800 */
[-C--:B------:R-:W-:Y:S02]  /*9740*/  LEA.HI.X.SX32 R8, R6, R2.reuse, 0x1, P4 ;  /* 0x0000000206087211 */ /* 0x080fe400020f0eff */
[-C--:B--2---:R-:W-:Y:S01]  /*9750*/  IADD3 R10, P5, R15, R3.reuse, RZ ;  /* 0x000000030f0a7210 */ /* 0x084fe20007fbe0ff */
[----:B------:R-:W-:Y:S01]  /*9760*/  STL [R1+0x3e4], R12 ;  /* 0x0003e40c01007387 */ /* 0x000fe20000100800 */
[-C--:B------:R-:W-:Y:S02]  /*9770*/  IADD3 R6, P4, R17, R3.reuse, RZ ;  /* 0x0000000311067210 */ /* 0x080fe40007f9e0ff */
[----:B------:R-:W-:Y:S01]  /*9780*/  IADD3 R3, P3, R19, R3, RZ ;  /* 0x0000000313037210 */ /* 0x000fe20007f7e0ff */
[----:B------:R-:W-:Y:S04]  /*9790*/  STL [R1+0x820], R10 ;  /* 0x0008200a01007387 */ /* 0x000fe80000100800 */
[----:B------:R-:W-:Y:S04]  /*97a0*/  STL [R1+0x3f0], R8 ;  /* 0x0003f00801007387 */ /* 0x000fe80000100800 */
[----:B------:R0:W-:Y:S04]  /*97b0*/  STL [R1+0x828], R6 ;  /* 0x0008280601007387 */ /* 0x0001e80000100800 */
[----:B------:R1:W-:Y:S04]  /*97c0*/  STL [R1+0x3f8], R4 ;  /* 0x0003f80401007387 */ /* 0x0003e80000100800 */
[----:B------:R2:W-:Y:S01]  /*97d0*/  STL [R1+0x82c], R3 ;  /* 0x00082c0301007387 */ /* 0x0005e20000100800 */
[----:B0-----:R-:W-:-:S02]  /*97e0*/  LEA.HI.X.SX32 R6, R7, R2, 0x1, P2 ;  /* 0x0000000207067211 */ /* 0x001fc400010f0eff */
[-C--:B------:R-:W-:Y:S02]  /*97f0*/  LEA.HI.X.SX32 R7, R13, R2.reuse, 0x1, P6 ;  /* 0x000000020d077211 */ /* 0x080fe400030f0eff */
[----:B-1----:R-:W-:Y:S01]  /*9800*/  IADD3 R4, P2, R5, UR6, RZ ;  /* 0x0000000605047c10 */ /* 0x002fe2000ff5e0ff */
[----:B------:R0:W-:Y:S01]  /*9810*/  STL [R1+0x400], R6 ;  /* 0x0004000601007387 */ /* 0x0001e20000100800 */
[----:B------:R-:W-:Y:S01]  /*9820*/  UIADD3 UR6, UR8, 0x4000, URZ ;  /* 0x0000400008067890 */ /* 0x000fe2000fffe03f */
[----:B--2---:R-:W-:-:S03]  /*9830*/  LEA.HI.X.SX32 R3, R9, R2, 0x1, P1 ;  /* 0x0000000209037211 */ /* 0x004fc600008f0eff */
[----:B------:R-:W-:Y:S02]  /*9840*/  USHF.R.U32.HI UR14, URZ, 0x4, UR6 ;  /* 0x000000043f0e7899 */ /* 0x000fe40008011606 */
[----:B------:R-:W-:Y:S01]  /*9850*/  UIADD3 UR6, UP0, UR12, 0x2, URZ ;  /* 0x000000020c067890 */ /* 0x000fe2000ff1e03f */
[----:B------:R1:W-:Y:S01]  /*9860*/  STL [R1+0x408], R3 ;  /* 0x0004080301007387 */ /* 0x0003e20000100800 */
[----:B------:R-:W-:Y:S01]  /*9870*/  USGXT.U32 UR14, UR14, 0xe ;  /* 0x0000000e0e0e789a */ /* 0x000fe20008000000 */
[----:B0-----:R-:W-:-:S05]  /*9880*/  LEA.HI.X.SX32 R6, R11, R2, 0x1, P0 ;  /* 0x000000020b067211 */ /* 0x001fca00000f0eff */
[----:B------:R0:W-:Y:S01]  /*9890*/  STL [R1+0x410], R6 ;  /* 0x0004100601007387 */ /* 0x0001e20000100800 */
[----:B-1----:R-:W-:-:S03]  /*98a0*/  LEA.HI.X.SX32 R3, R15, R2, 0x1, P5 ;  /* 0x000000020f037211 */ /* 0x002fc600028f0eff */
[----:B------:R-:W-:Y:S04]  /*98b0*/  STL [R1+0x418], R7 ;  /* 0x0004180701007387 */ /* 0x000fe80000100800 */
[----:B------:R1:W-:Y:S01]  /*98c0*/  STL [R1+0x420], R3 ;  /* 0x0004200301007387 */ /* 0x0003e20000100800 */
[-C--:B0-----:R-:W-:Y:S02]  /*98d0*/  LEA.HI.X.SX32 R6, R17, R2.reuse, 0x1, P4 ;  /* 0x0000000211067211 */ /* 0x081fe400020f0eff */
[----:B------:R-:W-:-:S03]  /*98e0*/  LEA.HI.X.SX32 R2, R19, R2, 0x1, P3 ;  /* 0x0000000213027211 */ /* 0x000fc600018f0eff */
[----:B------:R0:W-:Y:S01]  /*98f0*/  STL [R1+0x824], R6 ;  /* 0x0008240601007387 */ /* 0x0001e20000100800 */
[----:B-1----:R-:W-:-:S03]  /*9900*/  LEA.HI.X.SX32 R3, R5, UR7, 0x1, P2 ;  /* 0x0000000705037c11 */ /* 0x002fc600090f0eff */
[----:B------:R1:W-:Y:S01]  /*9910*/  STL [R1+0x424], R2 ;  /* 0x0004240201007387 */ /* 0x0003e20000100800 */
[----:B------:R-:W-:Y:S02]  /*9920*/  UIADD3.X UR7, UR4, 0x40000040, URZ, UP0, !UPT ;  /* 0x4000004004077890 */ /* 0x000fe400087fe43f */
[----:B------:R-:W-:Y:S01]  /*9930*/  UIADD3 UR10, UP0, UR14, 0x2, URZ ;  /* 0x000000020e0a7890 */ /* 0x000fe2000ff1e03f */
[----:B------:R-:W-:Y:S01]  /*9940*/  UMOV UR4, UR6 ;  /* 0x0000000600047c82 */ /* 0x000fe20008000000 */
[----:B0-----:R-:W-:Y:S02]  /*9950*/  IMAD.SHL.U32 R6, R24, 0x10, RZ ;  /* 0x0000001018067824 */ /* 0x001fe400078e00ff */
[----:B------:R-:W-:Y:S01]  /*9960*/  UIADD3.X UR11, UR5, 0x40000040, URZ, UP0, !UPT ;  /* 0x40000040050b7890 */ /* 0x000fe200087fe43f */
[----:B------:R-:W-:Y:S01]  /*9970*/  CS2R R24, SRZ ;  /* 0x0000000000187805 */ /* 0x000fe2000001ff00 */
[----:B-1----:R-:W0:Y:S01]  /*9980*/  LDC R2, c[0x0][0x238] ;  /* 0x00008e00ff027b82 */ /* 0x002e220000000800 */
[----:B------:R1:W-:Y:S01]  /*9990*/  STL [R1+0x880], R6 ;  /* 0x0008800601007387 */ /* 0x0003e20000100800 */
[----:B------:R-:W-:Y:S01]  /*99a0*/  UMOV UR5, UR7 ;  /* 0x0000000700057c82 */ /* 0x000fe20008000000 */
[----:B------:R-:W-:-:S02]  /*99b0*/  UMOV UR6, UR10 ;  /* 0x0000000a00067c82 */ /* 0x000fc40008000000 */
[----:B------:R-:W-:Y:S01]  /*99c0*/  UMOV UR7, UR11 ;  /* 0x0000000b00077c82 */ /* 0x000fe20008000000 */
[----:B------:R-:W-:Y:S01]  /*99d0*/  STL [R1+0x38], RZ ;  /* 0x000038ff01007387 */ /* 0x000fe20000100800 */
[----:B------:R-:W-:Y:S02]  /*99e0*/  UIADD3.64 UR16, UR4, 0x2, URZ ;  /* 0x0000000204107897 */ /* 0x000fe4000fffe03f */
[----:B------:R-:W-:Y:S01]  /*99f0*/  UIADD3.64 UR20, UR4, 0x4, URZ ;  /* 0x0000000404147897 */ /* 0x000fe2000fffe03f */
[----:B------:R2:W-:Y:S01]  /*9a00*/  STL [R1+0x85c], R21 ;  /* 0x00085c1501007387 */ /* 0x0005e20000100800 */
[----:B------:R-:W-:Y:S01]  /*9a10*/  UIADD3.64 UR24, UR4, 0x1fe, URZ ;  /* 0x000001fe04187897 */ /* 0x000fe2000fffe03f */
[----:B-1----:R-:W-:Y:S01]  /*9a20*/  LOP3.LUT R6, R6, 0x70, RZ, 0xc0, !PT ;  /* 0x0000007006067812 */ /* 0x002fe200078ec0ff */
[----:B------:R-:W-:Y:S02]  /*9a30*/  UIADD3.64 UR28, UR4, 0x200, URZ ;  /* 0x00000200041c7897 */ /* 0x000fe4000fffe03f */
[----:B------:R-:W-:-:S02]  /*9a40*/  UIADD3.64 UR32, UR4, 0x202, URZ ;  /* 0x0000020204207897 */ /* 0x000fc4000fffe03f */
[----:B------:R-:W-:Y:S01]  /*9a50*/  IMAD R6, R231, 0x80, R6 ;  /* 0x00000080e7067824 */ /* 0x000fe200078e0206 */
[----:B------:R-:W-:Y:S02]  /*9a60*/  UIADD3.64 UR36, UR4, 0x204, URZ ;  /* 0x0000020404247897 */ /* 0x000fe4000fffe03f */
[----:B------:R-:W-:Y:S02]  /*9a70*/  UIADD3.64 UR18, UR6, 0x2, URZ ;  /* 0x0000000206127897 */ /* 0x000fe4000fffe03f */
[----:B------:R-:W-:Y:S01]  /*9a80*/  STL [R1+0x854], R6 ;  /* 0x0008540601007387 */ /* 0x000fe20000100800 */
[----:B------:R-:W-:Y:S01]  /*9a90*/  UIADD3.64 UR22, UR6, 0x4, URZ ;  /* 0x0000000406167897 */ /* 0x000fe2000fffe03f */
[C---:B0-----:R-:W-:Y:S02]  /*9aa0*/  IMAD R7, R2.reuse, 0x7f, RZ ;  /* 0x0000007f02077824 */ /* 0x041fe400078e02ff */
[C---:B------:R-:W-:Y:S02]  /*9ab0*/  IMAD R8, R2.reuse, 0x7e, RZ ;  /* 0x0000007e02087824 */ /* 0x040fe400078e02ff */
[C---:B------:R-:W-:Y:S01]  /*9ac0*/  IMAD R9, R2.reuse, 0x7d, RZ ;  /* 0x0000007d02097824 */ /* 0x040fe200078e02ff */
[-C--:B------:R-:W-:Y:S01]  /*9ad0*/  IADD3 R231, P3, R7, R4.reuse, RZ ;  /* 0x0000000407e77210 */ /* 0x080fe20007f7e0ff */
[----:B------:R-:W-:Y:S01]  /*9ae0*/  IMAD R10, R2, 0x7c, RZ ;  /* 0x0000007c020a7824 */ /* 0x000fe200078e02ff */
[----:B--2---:R-:W-:Y:S01]  /*9af0*/  IADD3 R21, P4, R8, R4, RZ ;  /* 0x0000000408157210 */ /* 0x004fe20007f9e0ff */
[----:B------:R-:W-:-:S02]  /*9b00*/  IMAD R11, R2, 0x7b, RZ ;  /* 0x0000007b020b7824 */ /* 0x000fc400078e02ff */
[----:B------:R0:W-:Y:S01]  /*9b10*/  STL [R1+0x42c], R231 ;  /* 0x00042ce701007387 */ /* 0x0001e20000100800 */
[----:B------:R-:W-:Y:S01]  /*9b20*/  IMAD R12, R2, 0x7a, RZ ;  /* 0x0000007a020c7824 */ /* 0x000fe200078e02ff */
[-C--:B------:R-:W-:Y:S01]  /*9b30*/  IADD3 R232, P6, R10, R4.reuse, RZ ;  /* 0x000000040ae87210 */ /* 0x080fe20007fde0ff */
[C---:B------:R-:W-:Y:S01]  /*9b40*/  IMAD R13, R2.reuse, 0x79, RZ ;  /* 0x00000079020d7824 */ /* 0x040fe200078e02ff */
[----:B------:R1:W-:Y:S01]  /*9b50*/  STL [R1+0x434], R21 ;  /* 0x0004341501007387 */ /* 0x0003e20000100800 */
[C---:B------:R-:W-:Y:S02]  /*9b60*/  IMAD R14, R2.reuse, 0x78, RZ ;  /* 0x00000078020e7824 */ /* 0x040fe400078e02ff */
[C---:B------:R-:W-:Y:S02]  /*9b70*/  IMAD R15, R2.reuse, 0x77, RZ ;  /* 0x00000077020f7824 */ /* 0x040fe400078e02ff */
[C---:B------:R-:W-:Y:S01]  /*9b80*/  IMAD R16, R2.reuse, 0x76, RZ ;  /* 0x0000007602107824 */ /* 0x040fe200078e02ff */
[----:B0-----:R-:W-:Y:S01]  /*9b90*/  IADD3 R231, P5, R9, R4, RZ ;  /* 0x0000000409e77210 */ /* 0x001fe20007fbe0ff */
[----:B------:R-:W-:-:S02]  /*9ba0*/  IMAD R17, R2, 0x75, RZ ;  /* 0x0000007502117824 */ /* 0x000fc400078e02ff */
[C---:B------:R-:W-:Y:S01]  /*9bb0*/  IMAD R18, R2.reuse, 0x74, RZ ;  /* 0x0000007402127824 */ /* 0x040fe200078e02ff */
[-C--:B-1----:R-:W-:Y:S01]  /*9bc0*/  IADD3 R21, P0, R11, R4.reuse, RZ ;  /* 0x000000040b157210 */ /* 0x082fe20007f1e0ff */
[----:B------:R0:W-:Y:S01]  /*9bd0*/  STL [R1+0x43c], R231 ;  /* 0x00043ce701007387 */ /* 0x0001e20000100800 */
[C---:B------:R-:W-:Y:S02]  /*9be0*/  IMAD R19, R2.reuse, 0x73, RZ ;  /* 0x0000007302137824 */ /* 0x040fe400078e02ff */
[C---:B------:R-:W-:Y:S01]  /*9bf0*/  IMAD R20, R2.reuse, 0x72, RZ ;  /* 0x0000007202147824 */ /* 0x040fe200078e02ff */
[----:B------:R1:W-:Y:S01]  /*9c00*/  STL [R1+0x444], R232 ;  /* 0x000444e801007387 */ /* 0x0003e20000100800 */
[C---:B------:R-:W-:Y:S02]  /*9c10*/  IMAD R22, R2.reuse, 0x71, RZ ;  /* 0x0000007102167824 */ /* 0x040fe400078e02ff */
[C---:B------:R-:W-:Y:S01]  /*9c20*/  IMAD R23, R2.reuse, 0x70, RZ ;  /* 0x0000007002177824 */ /* 0x040fe200078e02ff */
[----:B------:R2:W-:Y:S01]  /*9c30*/  STL [R1+0x44c], R21 ;  /* 0x00044c1501007387 */ /* 0x0005e20000100800 */
[----:B------:R-:W-:Y:S01]  /*9c40*/  IMAD R57, R2, 0x6f, RZ ;  /* 0x0000006f02397824 */ /* 0x000fe200078e02ff */
[----:B0-----:R-:W-:Y:S01]  /*9c50*/  IADD3 R231, P1, R12, R4, RZ ;  /* 0x000000040ce77210 */ /* 0x001fe20007f3e0ff */
[----:B------:R-:W-:-:S02]  /*9c60*/  IMAD R58, R2, 0x6e, RZ ;  /* 0x0000006e023a7824 */ /* 0x000fc400078e02ff */
[C---:B------:R-:W-:Y:S01]  /*9c70*/  IMAD R59, R2.reuse, 0x6d, RZ ;  /* 0x0000006d023b7824 */ /* 0x040fe200078e02ff */
[-C--:B-1----:R-:W-:Y:S01]  /*9c80*/  IADD3 R232, P2, R13, R4.reuse, RZ ;  /* 0x000000040de87210 */ /* 0x082fe20007f5e0ff */
[----:B------:R0:W-:Y:S01]  /*9c90*/  STL [R1+0x454], R231 ;  /* 0x000454e701007387 */ /* 0x0001e20000100800 */
[----:B------:R-:W-:Y:S01]  /*9ca0*/  IMAD R60, R2, 0x6c, RZ ;  /* 0x0000006c023c7824 */ /* 0x000fe200078e02ff */
[-C--:B--2---:R-:W-:Y:S02]  /*9cb0*/  LEA.HI.X.SX32 R21, R7, R3.reuse, 0x1, P3 ;  /* 0x0000000307157211 */ /* 0x084fe400018f0eff */
[----:B------:R-:W-:Y:S01]  /*9cc0*/  STL [R1+0x45c], R232 ;  /* 0x00045ce801007387 */ /* 0x000fe20000100800 */
[-C--:B------:R-:W-:Y:S01]  /*9cd0*/  LEA.HI.X.SX32 R7, R8, R3.reuse, 0x1, P4 ;  /* 0x0000000308077211 */ /* 0x080fe200020f0eff */
[----:B------:R-:W-:Y:S01]  /*9ce0*/  IMAD R61, R2, 0x6b, RZ ;  /* 0x0000006b023d7824 */ /* 0x000fe200078e02ff */
[-C--:B------:R-:W-:Y:S01]  /*9cf0*/  LEA.HI.X.SX32 R8, R9, R3.reuse, 0x1, P5 ;  /* 0x0000000309087211 */ /* 0x080fe200028f0eff */
[----:B------:R1:W-:Y:S01]  /*9d00*/  STL [R1+0x428], R21 ;  /* 0x0004281501007387 */ /* 0x0003e20000100800 */
[----:B------:R-:W-:Y:S01]  /*9d10*/  LEA.HI.X.SX32 R9, R10, R3, 0x1, P6 ;  /* 0x000000030a097211 */ /* 0x000fe200030f0eff */
[----:B------:R-:W-:Y:S01]  /*9d20*/  IMAD R62, R2, 0x6a, RZ ;  /* 0x0000006a023e7824 */ /* 0x000fe200078e02ff */
[----:B0-----:R-:W-:Y:S01]  /*9d30*/  IADD3 R231, P3, R14, R4, RZ ;  /* 0x000000040ee77210 */ /* 0x001fe20007f7e0ff */
[----:B------:R-:W-:-:S02]  /*9d40*/  IMAD R63, R2, 0x69, RZ ;  /* 0x00000069023f7824 */ /* 0x000fc400078e02ff */
[C---:B------:R-:W-:Y:S02]  /*9d50*/  IMAD R64, R2.reuse, 0x68, RZ ;  /* 0x0000006802407824 */ /* 0x040fe400078e02ff */
[----:B------:R-:W-:Y:S01]  /*9d60*/  STL [R1+0x464], R231 ;  /* 0x000464e701007387 */ /* 0x000fe20000100800 */
[C---:B------:R-:W-:Y:S01]  /*9d70*/  IMAD R65, R2.reuse, 0x67, RZ ;  /* 0x0000006702417824 */ /* 0x040fe200078e02ff */
[----:B-1----:R-:W-:Y:S01]  /*9d80*/  IADD3 R21, P4, R15, R4, RZ ;  /* 0x000000040f157210 */ /* 0x002fe20007f9e0ff */
[C---:B------:R-:W-:Y:S01]  /*9d90*/  IMAD R66, R2.reuse, 0x66, RZ ;  /* 0x0000006602427824 */ /* 0x040fe200078e02ff */
[----:B------:R0:W-:Y:S01]  /*9da0*/  STL [R1+0x430], R7 ;  /* 0x0004300701007387 */ /* 0x0001e20000100800 */
[C---:B------:R-:W-:Y:S02]  /*9db0*/  IMAD R67, R2.reuse, 0x65, RZ ;  /* 0x0000006502437824 */ /* 0x040fe400078e02ff */
[C---:B------:R-:W-:Y:S01]  /*9dc0*/  IMAD R68, R2.reuse, 0x64, RZ ;  /* 0x0000006402447824 */ /* 0x040fe200078e02ff */
[----:B------:R-:W-:Y:S01]  /*9dd0*/  STL [R1+0x46c], R21 ;  /* 0x00046c1501007387 */ /* 0x000fe20000100800 */
[----:B------:R-:W-:-:S02]  /*9de0*/  IMAD R69, R2, 0x63, RZ ;  /* 0x0000006302457824 */ /* 0x000fc400078e02ff */
[C---:B------:R-:W-:Y:S01]  /*9df0*/  IMAD R70, R2.reuse, 0x62, RZ ;  /* 0x0000006202467824 */ /* 0x040fe200078e02ff */
[----:B------:R1:W-:Y:S01]  /*9e00*/  STL [R1+0x438], R8 ;  /* 0x0004380801007387 */ /* 0x0003e20000100800 */
[----:B------:R-:W-:Y:S01]  /*9e10*/  IMAD R71, R2, 0x61, RZ ;  /* 0x0000006102477824 */ /* 0x000fe200078e02ff */
[-C--:B0-----:R-:W-:Y:S01]  /*9e20*/  IADD3 R7, P5, R16, R4.reuse, RZ ;  /* 0x0000000410077210 */ /* 0x081fe20007fbe0ff */
[C---:B------:R-:W-:Y:S02]  /*9e30*/  IMAD R72, R2.reuse, 0x60, RZ ;  /* 0x0000006002487824 */ /* 0x040fe400078e02ff */
[C---:B------:R-:W-:Y:S02]  /*9e40*/  IMAD R73, R2.reuse, 0x5f, RZ ;  /* 0x0000005f02497824 */ /* 0x040fe400078e02ff */
[----:B------:R0:W-:Y:S01]  /*9e50*/  STL [R1+0x474], R7 ;  /* 0x0004740701007387 */ /* 0x0001e20000100800 */
[----:B------:R-:W-:Y:S01]  /*9e60*/  IMAD R74, R2, 0x5e, RZ ;  /* 0x0000005e024a7824 */ /* 0x000fe200078e02ff */
[----:B-1----:R-:W-:-:S02]  /*9e70*/  IADD3 R8, P6, R17, R4, RZ ;  /* 0x0000000411087210 */ /* 0x002fc40007fde0ff */
[----:B------:R1:W-:Y:S01]  /*9e80*/  STL [R1+0x440], R9 ;  /* 0x0004400901007387 */ /* 0x0003e20000100800 */
[C---:B------:R-:W-:Y:S02]  /*9e90*/  IMAD R75, R2.reuse, 0x5d, RZ ;  /* 0x0000005d024b7824 */ /* 0x040fe400078e02ff */
[C---:B------:R-:W-:Y:S01]  /*9ea0*/  IMAD R76, R2.reuse, 0x5c, RZ ;  /* 0x0000005c024c7824 */ /* 0x040fe200078e02ff */
[----:B------:R2:W-:Y:S01]  /*9eb0*/  STL [R1+0x47c], R8 ;  /* 0x00047c0801007387 */ /* 0x0005e20000100800 */
[C---:B------:R-:W-:Y:S01]  /*9ec0*/  IMAD R77, R2.reuse, 0x5b, RZ ;  /* 0x0000005b024d7824 */ /* 0x040fe200078e02ff */
[-C--:B0-----:R-:W-:Y:S01]  /*9ed0*/  LEA.HI.X.SX32 R7, R11, R3.reuse, 0x1, P0 ;  /* 0x000000030b077211 */ /* 0x081fe200000f0eff */
[C---:B------:R-:W-:Y:S02]  /*9ee0*/  IMAD R78, R2.reuse, 0x5a, RZ ;  /* 0x0000005a024e7824 */ /* 0x040fe400078e02ff */
[----:B------:R-:W-:Y:S01]  /*9ef0*/  IMAD R79, R2, 0x59, RZ ;  /* 0x00000059024f7824 */ /* 0x000fe200078e02ff */
[----:B-1----:R-:W-:Y:S01]  /*9f00*/  IADD3 R9, P0, R18, R4, RZ ;  /* 0x0000000412097210 */ /* 0x002fe20007f1e0ff */
[----:B------:R0:W-:Y:S01]  /*9f10*/  STL [R1+0x448], R7 ;  /* 0x0004480701007387 */ /* 0x0001e20000100800 */
[----:B------:R-:W-:Y:S01]  /*9f20*/  IMAD R80, R2, 0x58, RZ ;  /* 0x0000005802507824 */ /* 0x000fe200078e02ff */
[----:B--2---:R-:W-:-:S02]  /*9f30*/  LEA.HI.X.SX32 R8, R12, R3, 0x1, P1 ;  /* 0x000000030c087211 */ /* 0x004fc400008f0eff */
[----:B------:R1:W-:Y:S01]  /*9f40*/  STL [R1+0x484], R9 ;  /* 0x0004840901007387 */ /* 0x0003e20000100800 */
[C---:B------:R-:W-:Y:S02]  /*9f50*/  IMAD R81, R2.reuse, 0x57, RZ ;  /* 0x0000005702517824 */ /* 0x040fe400078e02ff */
[C---:B------:R-:W-:Y:S01]  /*9f60*/  IMAD R82, R2.reuse, 0x56, RZ ;  /* 0x0000005602527824 */ /* 0x040fe200078e02ff */
[----:B------:R2:W-:Y:S01]  /*9f70*/  STL [R1+0x450], R8 ;  /* 0x0004500801007387 */ /* 0x0005e20000100800 */
[C---:B------:R-:W-:Y:S01]  /*9f80*/  IMAD R83, R2.reuse, 0x55, RZ ;  /* 0x0000005502537824 */ /* 0x040fe200078e02ff */
[-C--:B0-----:R-:W-:Y:S01]  /*9f90*/  IADD3 R7, P1, R19, R4.reuse, RZ ;  /* 0x0000000413077210 */ /* 0x081fe20007f3e0ff */
[C---:B------:R-:W-:Y:S02]  /*9fa0*/  IMAD R84, R2.reuse, 0x54, RZ ;  /* 0x0000005402547824 */ /* 0x040fe400078e02ff */
[C---:B------:R-:W-:Y:S01]  /*9fb0*/  IMAD R85, R2.reuse, 0x53, RZ ;  /* 0x0000005302557824 */ /* 0x040fe200078e02ff */
[----:B-1----:R-:W-:Y:S01]  /*9fc0*/  LEA.HI.X.SX32 R9, R13, R3, 0x1, P2 ;  /* 0x000000030d097211 */ /* 0x002fe200010f0eff */
[----:B------:R0:W-:Y:S01]  /*9fd0*/  STL [R1+0x48c], R7 ;  /* 0x00048c0701007387 */ /* 0x0001e20000100800 */
[----:B------:R-:W-:Y:S01]  /*9fe0*/  IMAD R86, R2, 0x52, RZ ;  /* 0x0000005202567824 */ /* 0x000fe200078e02ff */
[----:B--2---:R-:W-:-:S02]  /*9ff0*/  IADD3 R8, P2, R20, R4, RZ ;  /* 0x0000000414087210 */ /* 0x004fc40007f5e0ff */
[----:B------:R1:W-:Y:S01]  /*a000*/  STL [R1+0x458], R9 ;  /* 0x0004580901007387 */ /* 0x0003e20000100800 */
[C---:B------:R-:W-:Y:S02]  /*a010*/  IMAD R87, R2.reuse, 0x51, RZ ;  /* 0x0000005102577824 */ /* 0x040fe400078e02ff */
[C---:B------:R-:W-:Y:S01]  /*a020*/  IMAD R152, R2.reuse, 0x50, RZ ;  /* 0x0000005002987824 */ /* 0x040fe200078e02ff */
[----:B------:R2:W-:Y:S01]  /*a030*/  STL [R1+0x494], R8 ;  /* 0x0004940801007387 */ /* 0x0005e20000100800 */
[----:B------:R-:W-:Y:S01]  /*a040*/  IMAD R153, R2, 0x4f, RZ ;  /* 0x0000004f02997824 */ /* 0x000fe200078e02ff */
        /* <DEDUP_REMOVED lines=14> */
[----:B------:R-:W-:Y:S01]  /*a130*/  IMAD R161, R2, 0x47, RZ ;  /* 0x0000004702a17824 */ /* 0x000fe200078e02ff */
        /* <DEDUP_REMOVED lines=14> */
[----:B------:R-:W-:Y:S01]  /*a220*/  IMAD.SHL.U32 R168, R2, 0x40, RZ ;  /* 0x0000004002a87824 */ /* 0x000fe200078e00ff */
        /* <DEDUP_REMOVED lines=20> */
[C---:B------:R-:W-:Y:S01]  /*a370*/  IMAD R179, R2.reuse, 0x35, RZ ;  /* 0x0000003502b37824 */ /* 0x040fe200078e02ff */
        /* <DEDUP_REMOVED lines=8> */
[----:B------:R-:W-:Y:S01]  /*a400*/  IMAD R183, R2, 0x31, RZ ;  /* 0x0000003102b77824 */ /* 0x000fe200078e02ff */
        /* <DEDUP_REMOVED lines=13> */
[C---:B------:R-:W-:Y:S01]  /*a4e0*/  IMAD R190, R2.reuse, 0x2a, RZ ;  /* 0x0000002a02be7824 */ /* 0x040fe200078e02ff */
[----:B------:R-:W-:Y:S01]  /*a4f0*/  CS2R R56, SRZ ;  /* 0x0000000000387805 */ /* 0x000fe2000001ff00 */
        /* <DEDUP_REMOVED lines=10> */
[----:B0-----:R-:W-:Y:S01]  /*a5a0*/  IADD3 R7, P6, R65, R4, RZ ;  /* 0x0000000441077210 */ /* 0x001fe20007fde0ff */
[C---:B------:R-:W-:Y:S02]  /*a5b0*/  IMAD R196, R2.reuse, 0x24, RZ ;  /* 0x0000002402c47824 */ /* 0x040fe400078e02ff */
[C---:B------:R-:W-:Y:S01]  /*a5c0*/  IMAD R197, R2.reuse, 0x23, RZ ;  /* 0x0000002302c57824 */ /* 0x040fe200078e02ff */
[----:B-1----:R-:W-:Y:S01]  /*a5d0*/  LEA.HI.X.SX32 R9, R59, R3, 0x1, P0 ;  /* 0x000000033b097211 */ /* 0x002fe200000f0eff */
[----:B------:R0:W-:Y:S01]  /*a5e0*/  STL [R1+0x4ec], R7 ;  /* 0x0004ec0701007387 */ /* 0x0001e20000100800 */
[----:B------:R-:W-:Y:S01]  /*a5f0*/  IMAD R198, R2, 0x22, RZ ;  /* 0x0000002202c67824 */ /* 0x000fe200078e02ff */
[----:B------:R-:W-:-:S02]  /*a600*/  CS2R R58, SRZ ;  /* 0x00000000003a7805 */ /* 0x000fc4000001ff00 */
[-C--:B--2---:R-:W-:Y:S01]  /*a610*/  IADD3 R8, P0, R66, R4.reuse, RZ ;  /* 0x0000000442087210 */ /* 0x084fe20007f1e0ff */
[----:B------:R1:W-:Y:S01]  /*a620*/  STL [R1+0x4b8], R9 ;  /* 0x0004b80901007387 */ /* 0x0003e20000100800 */
[C---:B------:R-:W-:Y:S02]  /*a630*/  IMAD R199, R2.reuse, 0x21, RZ ;  /* 0x0000002102c77824 */ /* 0x040fe400078e02ff */
[C---:B------:R-:W-:Y:S01]  /*a640*/  IMAD.SHL.U32 R200, R2.reuse, 0x20, RZ ;  /* 0x0000002002c87824 */ /* 0x040fe200078e00ff */
        /* <DEDUP_REMOVED lines=10> */
[C---:B------:R-:W-:Y:S01]  /*a6f0*/  IMAD R205, R2.reuse, 0x1b, RZ ;  /* 0x0000001b02cd7824 */ /* 0x040fe200078e02ff */
[----:B------:R-:W-:Y:S01]  /*a700*/  CS2R R60, SRZ ;  /* 0x00000000003c7805 */ /* 0x000fe2000001ff00 */
[C---:B------:R-:W-:Y:S01]  /*a710*/  IMAD R206, R2.reuse, 0x1a, RZ ;  /* 0x0000001a02ce7824 */ /* 0x040fe200078e02ff */
[----:B------:R2:W-:Y:S01]  /*a720*/  STL [R1+0x4c8], R8 ;  /* 0x0004c80801007387 */ /* 0x0005e20000100800 */
[----:B------:R-:W-:Y:S01]  /*a730*/  IMAD R207, R2, 0x19, RZ ;  /* 0x0000001902cf7824 */ /* 0x000fe200078e02ff */
        /* <DEDUP_REMOVED lines=43> */
[----:B------:R-:W-:Y:S01]  /*a9f0*/  IMAD.SHL.U32 R228, R2, 0x4, RZ ;  /* 0x0000000402e47824 */ /* 0x000fe200078e00ff */
[----:B--2---:R-:W-:-:S02]  /*aa00*/  LEA.HI.X.SX32 R8, R67, R3, 0x1, P1 ;  /* 0x0000000343087211 */ /* 0x004fc400008f0eff */
[----:B------:R1:W-:Y:S01]  /*aa10*/  STL [R1+0x52c], R9 ;  /* 0x00052c0901007387 */ /* 0x0003e20000100800 */
[C---:B------:R-:W-:Y:S01]  /*aa20*/  IMAD R229, R2.reuse, 0x3, RZ ;  /* 0x0000000302e57824 */ /* 0x040fe200078e02ff */
[----:B------:R-:W-:Y:S01]  /*aa30*/  CS2R R66, SRZ ;  /* 0x0000000000427805 */ /* 0x000fe2000001ff00 */
[C---:B------:R-:W-:Y:S01]  /*aa40*/  IMAD.SHL.U32 R230, R2.reuse, 0x2, RZ ;  /* 0x0000000202e67824 */ /* 0x040fe200078e00ff */
[----:B------:R2:W-:Y:S01]  /*aa50*/  STL [R1+0x4f8], R8 ;  /* 0x0004f80801007387 */ /* 0x0005e20000100800 */
[----:B------:R-:W-:Y:S01]  /*aa60*/  IMAD.SHL.U32 R5, R2, 0x80, RZ ;  /* 0x0000008002057824 */ /* 0x000fe200078e00ff */
        /* <DEDUP_REMOVED lines=386> */
[-C--:B--2---:R-:W-:Y:S01]  /*c290*/  LEA.HI.X.SX32 R8, R226, R3.reuse, 0x1, P5 ;  /* 0x00000003e2087211 */ /* 0x084fe200028f0eff */
[----:B------:R1:W-:Y:S04]  /*c2a0*/  STL [R1+0x7e8], R9 ;  /* 0x0007e80901007387 */ /* 0x0003e80000100800 */
[----:B------:R2:W-:Y:S01]  /*c2b0*/  STL [R1+0x7f0], R8 ;  /* 0x0007f00801007387 */ /* 0x0005e20000100800 */
[-C--:B0-----:R-:W-:Y:S02]  /*c2c0*/  LEA.HI.X.SX32 R7, R227, R3.reuse, 0x1, P6 ;  /* 0x00000003e3077211 */ /* 0x081fe400030f0eff */
[----:B-1----:R-:W-:-:S03]  /*c2d0*/  LEA.HI.X.SX32 R9, R228, R3, 0x1, P0 ;  /* 0x00000003e4097211 */ /* 0x002fc600000f0eff */
[----:B------:R0:W-:Y:S01]  /*c2e0*/  STL [R1+0x7f8], R7 ;  /* 0x0007f80701007387 */ /* 0x0001e20000100800 */
[----:B--2---:R-:W-:-:S03]  /*c2f0*/  LEA.HI.X.SX32 R8, R229, R3, 0x1, P1 ;  /* 0x00000003e5087211 */ /* 0x004fc600008f0eff */
[----:B------:R1:W-:Y:S04]  /*c300*/  STL [R1+0x800], R9 ;  /* 0x0008000901007387 */ /* 0x0003e80000100800 */
[----:B------:R2:W-:Y:S01]  /*c310*/  STL [R1+0x808], R8 ;  /* 0x0008080801007387 */ /* 0x0005e20000100800 */
[----:B0-----:R-:W-:Y:S02]  /*c320*/  LEA.HI.X.SX32 R7, R230, R3, 0x1, P2 ;  /* 0x00000003e6077211 */ /* 0x001fe400010f0eff */
[----:B-1----:R-:W-:-:S03]  /*c330*/  LOP3.LUT R9, R6, 0x10, RZ, 0x3c, !PT ;  /* 0x0000001006097812 */ /* 0x002fc600078e3cff */
[----:B------:R0:W-:Y:S01]  /*c340*/  STL [R1+0x810], R7 ;  /* 0x0008100701007387 */ /* 0x0001e20000100800 */
[----:B--2---:R-:W-:-:S03]  /*c350*/  LOP3.LUT R8, R6, 0x20, RZ, 0x3c, !PT ;  /* 0x0000002006087812 */ /* 0x004fc600078e3cff */
[----:B------:R1:W-:Y:S04]  /*c360*/  STL [R1+0x818], R2 ;  /* 0x0008180201007387 */ /* 0x0003e80000100800 */
[----:B------:R2:W-:Y:S01]  /*c370*/  STL [R1+0x878], R9 ;  /* 0x0008780901007387 */ /* 0x0005e20000100800 */
[----:B0-----:R-:W-:-:S03]  /*c380*/  LOP3.LUT R7, R6, 0x30, RZ, 0x3c, !PT ;  /* 0x0000003006077812 */ /* 0x001fc600078e3cff */
[----:B------:R0:W-:Y:S01]  /*c390*/  STL [R1+0x874], R8 ;  /* 0x0008740801007387 */ /* 0x0001e20000100800 */
[----:B-1----:R-:W-:-:S03]  /*c3a0*/  SHF.R.S32.HI R2, RZ, 0x1f, R5 ;  /* 0x0000001fff027819 */ /* 0x002fc60000011405 */
[----:B------:R1:W-:Y:S01]  /*c3b0*/  STL [R1+0x870], R7 ;  /* 0x0008700701007387 */ /* 0x0003e20000100800 */
[C---:B--2---:R-:W-:Y:S02]  /*c3c0*/  LOP3.LUT R9, R6.reuse, 0x40, RZ, 0x3c, !PT ;  /* 0x0000004006097812 */ /* 0x044fe400078e3cff */
[----:B0-----:R-:W-:-:S03]  /*c3d0*/  LOP3.LUT R8, R6, 0x50, RZ, 0x3c, !PT ;  /* 0x0000005006087812 */ /* 0x001fc600078e3cff */
[----:B------:R0:W-:Y:S01]  /*c3e0*/  STL [R1+0x86c], R9 ;  /* 0x00086c0901007387 */ /* 0x0001e20000100800 */
[----:B-1----:R-:W-:-:S03]  /*c3f0*/  LOP3.LUT R7, R6, 0x60, RZ, 0x3c, !PT ;  /* 0x0000006006077812 */ /* 0x002fc600078e3cff */
[----:B------:R0:W-:Y:S01]  /*c400*/  STL [R1+0x868], R8 ;  /* 0x0008680801007387 */ /* 0x0001e20000100800 */
[----:B------:R-:W-:-:S03]  /*c410*/  LOP3.LUT R6, R6, 0x70, RZ, 0x3c, !PT ;  /* 0x0000007006067812 */ /* 0x000fc600078e3cff */
[----:B------:R0:W-:Y:S04]  /*c420*/  STL [R1+0x864], R7 ;  /* 0x0008640701007387 */ /* 0x0001e80000100800 */
[----:B------:R0:W-:Y:S02]  /*c430*/  STL [R1+0x860], R6 ;  /* 0x0008600601007387 */ /* 0x0001e40000100800 */
.L_x_2:
[----:B------:R-:W2:Y:S01]  /*c440*/  LDL R2, [R1+0x810] ;  /* 0x0008100001027983 */ /* 0x000ea20000100800 */
[----:B-1----:R-:W1:Y:S03]  /*c450*/  LDC R180, c[0x0][0x230] ;  /* 0x00008c00ffb47b82 */ /* 0x002e660000000800 */
[----:B------:R-:W3:Y:S04]  /*c460*/  LDL R152, [R1+0x804] ;  /* 0x0008040001987983 */ /* 0x000ee80000100800 */
[----:B------:R-:W-:Y:S04]  /*c470*/  STL [R1+0x8d8], R161 ;  /* 0x0008d8a101007387 */ /* 0x000fe80000100800 */
[----:B------:R-:W-:Y:S04]  /*c480*/  STL [R1+0x8d4], R162 ;  /* 0x0008d4a201007387 */ /* 0x000fe80000100800 */
[----:B------:R-:W-:Y:S04]  /*c490*/  STL [R1+0x8d0], R163 ;  /* 0x0008d0a301007387 */ /* 0x000fe80000100800 */
[----:B------:R-:W-:Y:S04]  /*c4a0*/  STL [R1+0x8cc], R168 ;  /* 0x0008cca801007387 */ /* 0x000fe80000100800 */
[----:B------:R-:W-:Y:S04]  /*c4b0*/  STL [R1+0x8c8], R169 ;  /* 0x0008c8a901007387 */ /* 0x000fe80000100800 */
[----:B------:R-:W1:Y:S01]  /*c4c0*/  LDL.LU R5, [R1+0x38] ;  /* 0x0000380001057983 */ /* 0x000e620000300800 */
[----:B------:R-:W-:-:S03]  /*c4d0*/  PRMT R207, RZ, 0x7610, R207 ;  /* 0x00007610ffcf7816 */ /* 0x000fc600000000cf */
[----:B-----5:R-:W-:Y:S01]  /*c4e0*/  STL [R1+0x884], R0 ;  /* 0x0008840001007387 */ /* 0x020fe20000100800 */
[----:B-1----:R-:W-:-:S03]  /*c4f0*/  IMAD R180, R5, -0x80, R180 ;  /* 0xffffff8005b47824 */ /* 0x002fc600078e02b4 */
[----:B------:R-:W-:Y:S02]  /*c500*/  STL [R1+0x898], R5 ;  /* 0x0008980501007387 */ /* 0x000fe40000100800 */
[C---:B------:R-:W-:Y:S02]  /*c510*/  ISETP.GT.AND P2, PT, R180.reuse, RZ, PT ;  /* 0x000000ffb400720c */ /* 0x040fe40003f44270 */
[----:B------:R1:W-:Y:S04]  /*c520*/  STL [R1+0x8c4], R5 ;  /* 0x0008c40501007387 */ /* 0x0003e80000100800 */
[----:B-1----:R-:W4:Y:S01]  /*c530*/  LDL R5, [R1+0x81c] ;  /* 0x00081c0001057983 */ /* 0x002f220000100800 */
[----:B------:R-:W-:-:S06]  /*c540*/  ISETP.GT.AND P3, PT, R180, 0x1, PT ;  /* 0x00000001b400780c */ /* 0x000fcc0003f64270 */
[----:B0-----:R-:W-:Y:S01]  /*c550*/  @P2 IMAD.MOV.U32 R6, RZ, RZ, R4 ;  /* 0x000000ffff062224 */ /* 0x001fe200078e0004 */
[C---:B------:R-:W-:Y:S01]  /*c560*/  ISETP.GT.AND P4, PT, R180.reuse, 0x2, PT ;  /* 0x00000002b400780c */ /* 0x040fe20003f84270 */
[----:B------:R-:W-:Y:S01]  /*c570*/  @P2 IMAD.MOV.U32 R7, RZ, RZ, R3 ;  /* 0x000000ffff072224 */ /* 0x000fe200078e0003 */
[----:B------:R-:W-:Y:S01]  /*c580*/  STL [R1+0x89c], R4 ;  /* 0x00089c0401007387 */ /* 0x000fe20000100800 */
[----:B------:R-:W-:Y:S02]  /*c590*/  PRMT R170, RZ, 0x7610, R170 ;  /* 0x00007610ffaa7816 */ /* 0x000fe400000000aa */
[----:B------:R-:W-:Y:S01]  /*c5a0*/  PRMT R206, RZ, 0x7610, R206 ;  /* 0x00007610ffce7816 */ /* 0x000fe200000000ce */
[----:B------:R0:W-:Y:S01]  /*c5b0*/  STL [R1+0x894], R3 ;  /* 0x0008940301007387 */ /* 0x0001e20000100800 */
[C---:B------:R-:W-:Y:S02]  /*c5c0*/  ISETP.GT.AND P1, PT, R180.reuse, 0x3, PT ;  /* 0x00000003b400780c */ /* 0x040fe40003f24270 */
[----:B------:R-:W-:Y:S01]  /*c5d0*/  PRMT R171, RZ, 0x7610, R171 ;  /* 0x00007610ffab7816 */ /* 0x000fe200000000ab */
[----:B------:R4:W3:Y:S01]  /*c5e0*/  @P2 LDG.E.U8 R207, desc[UR40][R6.64] ;  /* 0x0000002806cf2981 */ /* 0x0008e2000c1e1100 */
[----:B------:R-:W-:-:S03]  /*c5f0*/  ISETP.GT.AND P0, PT, R180, 0x4, PT ;  /* 0x00000004b400780c */ /* 0x000fc60003f04270 */
[----:B0-----:R-:W2:Y:S04]  /*c600*/  LDL.LU R3, [R1+0x814] ;  /* 0x0008140001037983 */ /* 0x001ea80000300800 */
[----:B------:R-:W3:Y:S01]  /*c610*/  LDL R7, [R1+0x818] ;  /* 0x0008180001077983 */ /* 0x000ee20000100800 */
[----:B----4-:R-:W-:-:S03]  /*c620*/  @P3 IMAD.MOV.U32 R6, RZ, RZ, R5 ;  /* 0x000000ffff063224 */ /* 0x010fc600078e0005 */
[----:B------:R-:W4:Y:S04]  /*c630*/  LDL R5, [R1+0x7ec] ;  /* 0x0007ec0001057983 */ /* 0x000f280000100800 */
[----:B---3--:R0:W3:Y:S04]  /*c640*/  @P3 LDG.E.U8 R170, desc[UR40][R6.64] ;  /* 0x0000002806aa3981 */ /* 0x0080e8000c1e1100 */
[----:B--2---:R-:W-:Y:S01]  /*c650*/  STL [R1+0x8a0], R3 ;  /* 0x0008a00301007387 */ /* 0x004fe20000100800 */
[----:B0-----:R-:W-:Y:S02]  /*c660*/  @P4 IMAD.MOV.U32 R6, RZ, RZ, R3 ;  /* 0x000000ffff064224 */ /* 0x001fe400078e0003 */
[----:B------:R-:W-:-:S02]  /*c670*/  @P4 IMAD.MOV.U32 R7, RZ, RZ, R2 ;  /* 0x000000ffff074224 */ /* 0x000fc400078e0002 */
[----:B------:R-:W2:Y:S04]  /*c680*/  LDL.LU R2, [R1+0x7fc] ;  /* 0x0007fc0001027983 */ /* 0x000ea80000300800 */
[----:B------:R0:W3:Y:S04]  /*c690*/  @P4 LDG.E.U8 R206, desc[UR40][R6.64] ;  /* 0x0000002806ce4981 */ /* 0x0000e8000c1e1100 */
[----:B------:R-:W0:Y:S04]  /*c6a0*/  LDL R6, [R1+0x808] ;  /* 0x0008080001067983 */ /* 0x000e280000100800 */
[----:B------:R-:W0:Y:S02]  /*c6b0*/  LDL R7, [R1+0x80c] ;  /* 0x00080c0001077983 */ /* 0x000e240000100800 */
[----:B0-----:R-:W-:-:S04]  /*c6c0*/  @P1 LOP3.LUT R7, R7, R6, RZ, 0x3c, !PT ;  /* 0x0000000607071212 */ /* 0x001fc800078e3cff */
[----:B------:R-:W-:-:S04]  /*c6d0*/  @P1 LOP3.LUT R6, R7, R6, RZ, 0x3c, !PT ;  /* 0x0000000607061212 */ /* 0x000fc800078e3cff */
[----:B------:R-:W-:-:S05]  /*c6e0*/  @P1 LOP3.LUT R7, R7, R6, RZ, 0x3c, !PT ;  /* 0x0000000607071212 */ /* 0x000fca00078e3cff */
[----:B------:R0:W3:Y:S04]  /*c6f0*/  @P1 LDG.E.U8 R171, desc[UR40][R6.64] ;  /* 0x0000002806ab1981 */ /* 0x0000e8000c1e1100 */
[----:B------:R-:W4:Y:S01]  /*c700*/  LDL R7, [R1+0x800] ;  /* 0x0008000001077983 */ /* 0x000f220000100800 */
[----:B------:R-:W-:Y:S01]  /*c710*/  PRMT R172, RZ, 0x7610, R172 ;  /* 0x00007610ffac7816 */ /* 0x000fe200000000ac */
[----:B0-----:R-:W-:Y:S01]  /*c720*/  @P0 IMAD.MOV.U32 R6, RZ, RZ, R152 ;  /* 0x000000ffff060224 */ /* 0x001fe200078e0098 */
[----:B------:R-:W-:Y:S01]  /*c730*/  ISETP.GT.AND P2, PT, R180, 0x5, PT ;  /* 0x00000005b400780c */ /* 0x000fe20003f44270 */
[----:B------:R-:W3:Y:S01]  /*c740*/  LDL R152, [R1+0x7dc] ;  /* 0x0007dc0001987983 */ /* 0x000ee20000100800 */
[----:B------:R-:W-:-:S03]  /*c750*/  PRMT R205, RZ, 0x7610, R205 ;  /* 0x00007610ffcd7816 */ /* 0x000fc600000000cd */
[----:B----4-:R2:W4:Y:S04]  /*c760*/  @P0 LDG.E.U8 R172, desc[UR40][R6.64] ;  /* 0x0000002806ac0981 */ /* 0x010528000c1e1100 */
[----:B------:R-:W3:Y:S04]  /*c770*/  LDL R7, [R1+0x7f8] ;  /* 0x0007f80001077983 */ /* 0x000ee80000100800 */
[----:B--2---:R-:W-:Y:S01]  /*c780*/  @P2 IMAD.MOV.U32 R6, RZ, RZ, R2 ;  /* 0x000000ffff062224 */ /* 0x004fe200078e0002 */
[----:B------:R-:W-:Y:S01]  /*c790*/  STL [R1+0x8a4], R2 ;  /* 0x0008a40201007387 */ /* 0x000fe20000100800 */
[----:B------:R-:W-:-:S03]  /*c7a0*/  ISETP.GT.AND P3, PT, R180, 0x6, PT ;  /* 0x00000006b400780c */ /* 0x000fc60003f64270 */
[----:B---3--:R0:W2:Y:S04]  /*c7b0*/  @P2 LDG.E.U8 R205, desc[UR40][R6.64] ;  /* 0x0000002806cd2981 */ /* 0x0080a8000c1e1100 */
[----:B------:R-:W0:Y:S04]  /*c7c0*/  LDL R6, [R1+0x7f0] ;  /* 0x0007f00001067983 */ /* 0x000e280000100800 */
[----:B------:R-:W0:Y:S01]  /*c7d0*/  LDL R7, [R1+0x7f4] ;  /* 0x0007f40001077983 */ /* 0x000e220000100800 */
[----:B------:R-:W-:Y:S02]  /*c7e0*/  PRMT R204, RZ, 0x7610, R204 ;  /* 0x00007610ffcc7816 */ /* 0x000fe400000000cc */
[----:B------:R-:W-:-:S02]  /*c7f0*/  ISETP.GT.AND P4, PT, R180, 0x7, PT ;  /* 0x00000007b400780c */ /* 0x000fc40003f84270 */
        /* <DEDUP_REMOVED lines=8> */
[----:B------:R-:W2:Y:S04]  /*c880*/  LDL R5, [R1+0x7c4] ;  /* 0x0007c40001057983 */ /* 0x000ea80000100800 */
[----:B----4-:R0:W4:Y:S04]  /*c890*/  @P4 LDG.E.U8 R203, desc[UR40][R6.64] ;  /* 0x0000002806cb4981 */ /* 0x010128000c1e1100 */
[----:B------:R-:W0:Y:S04]  /*c8a0*/  LDL R6, [R1+0x7e0] ;  /* 0x0007e00001067983 */ /* 0x000e280000100800 */
[----:B------:R-:W0:Y:S01]  /*c8b0*/  LDL R7, [R1+0x7e4] ;  /* 0x0007e40001077983 */ /* 0x000e220000100800 */
[----:B------:R-:W-:-:S02]  /*c8c0*/  PRMT R154, RZ, 0x7610, R154 ;  /* 0x00007610ff9a7816 */ /* 0x000fc4000000009a */
[----:B------:R-:W-:Y:S02]  /*c8d0*/  ISETP.GT.AND P0, PT, R180, 0x9, PT ;  /* 0x00000009b400780c */ /* 0x000fe40003f04270 */
[----:B0-----:R-:W-:-:S04]  /*c8e0*/  @P1 LOP3.LUT R7, R7, R6, RZ, 0x3c, !PT ;  /* 0x0000000607071212 */ /* 0x001fc800078e3cff */
[----:B------:R-:W-:-:S04]  /*c8f0*/  @P1 LOP3.LUT R6, R7, R6, RZ, 0x3c, !PT ;  /* 0x0000000607061212 */ /* 0x000fc800078e3cff */
[----:B------:R-:W-:-:S05]  /*c900*/  @P1 LOP3.LUT R7, R7, R6, RZ, 0x3c, !PT ;  /* 0x0000000607071212 */ /* 0x000fca00078e3cff */
[----:B------:R0:W4:Y:S04]  /*c910*/  @P1 LDG.E.U8 R154, desc[UR40][R6.64] ;  /* 0x00000028069a1981 */ /* 0x000128000c1e1100 */
[----:B------:R-:W3:Y:S01]  /*c920*/  LDL R7, [R1+0x7d8] ;  /* 0x0007d80001077983 */ /* 0x000ee20000100800 */
[----:B------:R-:W-:Y:S01]  /*c930*/  PRMT R155, RZ, 0x7610, R155 ;  /* 0x00007610ff9b7816 */ /* 0x000fe2000000009b */
[----:B0-----:R-:W-:Y:S01]  /*c940*/  @P0 IMAD.MOV.U32 R6, RZ, RZ, R152 ;  /* 0x000000ffff060224 */ /* 0x001fe200078e0098 */
[----:B------:R-:W-:Y:S01]  /*c950*/  ISETP.GT.AND P2, PT, R180, 0xa, PT ;  /* 0x0000000ab400780c */ /* 0x000fe20003f44270 */
[----:B------:R-:W4:Y:S04]  /*c960*/  LDL R152, [R1+0x7b4] ;  /* 0x0007b40001987983 */ /* 0x000f280000100800 */
[----:B---3--:R0:W3:Y:S04]  /*c970*/  @P0 LDG.E.U8 R155, desc[UR40][R6.64] ;  /* 0x00000028069b0981 */ /* 0x0080e8000c1e1100 */
[----:B------:R-:W0:Y:S04]  /*c980*/  LDL R6, [R1+0x7d0] ;  /* 0x0007d00001067983 */ /* 0x000e280000100800 */
[----:B------:R-:W0:Y:S01]  /*c990*/  LDL R7, [R1+0x7d4] ;  /* 0x0007d40001077983 */ /* 0x000e220000100800 */
[----:B------:R-:W-:-:S02]  /*c9a0*/  PRMT R192, RZ, 0x7610, R192 ;  /* 0x00007610ffc07816 */ /* 0x000fc400000000c0 */
[----:B0-----:R-:W-:-:S04]  /*c9b0*/  @P2 LOP3.LUT R7, R7, R6, RZ, 0x3c, !PT ;  /* 0x0000000607072212 */ /* 0x001fc800078e3cff */
[----:B------:R-:W-:-:S04]  /*c9c0*/  @P2 LOP3.LUT R6, R7, R6, RZ, 0x3c, !PT ;  /* 0x0000000607062212 */ /* 0x000fc800078e3cff */
[----:B------:R-:W-:-:S05]  /*c9d0*/  @P2 LOP3.LUT R7, R7, R6, RZ, 0x3c, !PT ;  /* 0x0000000607072212 */ /* 0x000fca00078e3cff */
[----:B------:R0:W3:Y:S04]  /*c9e0*/  @P2 LDG.E.U8 R192, desc[UR40][R6.64] ;  /* 0x0000002806c02981 */ /* 0x0000e8000c1e1100 */
[----:B------:R-:W0:Y:S04]  /*c9f0*/  LDL R6, [R1+0x7c8] ;  /* 0x0007c80001067983 */ /* 0x000e280000100800 */
[----:B------:R-:W0:Y:S01]  /*ca00*/  LDL R7, [R1+0x7cc] ;  /* 0x0007cc0001077983 */ /* 0x000e220000100800 */
[----:B------:R-:W-:Y:S02]  /*ca10*/  ISETP.GT.AND P3, PT, R180, 0xb, PT ;  /* 0x0000000bb400780c */ /* 0x000fe40003f64270 */
[----:B------:R-:W-:-:S11]  /*ca20*/  PRMT R193, RZ, 0x7610, R193 ;  /* 0x00007610ffc17816 */ /* 0x000fd600000000c1 */
[----:B0-----:R-:W-:-:S04]  /*ca30*/  @P3 LOP3.LUT R7, R7, R6, RZ, 0x3c, !PT ;  /* 0x0000000607073212 */ /* 0x001fc800078e3cff */
[----:B------:R-:W-:-:S04]  /*ca40*/  @P3 LOP3.LUT R6, R7, R6, RZ, 0x3c, !PT ;  /* 0x0000000607063212 */ /* 0x000fc800078e3cff */
[----:B------:R-:W-:-:S05]  /*ca50*/  @P3 LOP3.LUT R7, R7, R6, RZ, 0x3c, !PT ;  /* 0x0000000607073212 */ /* 0x000fca00078e3cff */
[----:B------:R2:W3:Y:S04]  /*ca60*/  @P3 LDG.E.U8 R193, desc[UR40][R6.64] ;  /* 0x0000002806c13981 */ /* 0x0004e8000c1e1100 */
[----:B------:R-:W4:Y:S01]  /*ca70*/  LDL R7, [R1+0x7c0] ;  /* 0x0007c00001077983 */ /* 0x000f220000100800 */
[----:B------:R-:W-:Y:S02]  /*ca80*/  ISETP.GT.AND P4, PT, R180, 0xc, PT ;  /* 0x0000000cb400780c */ /* 0x000fe40003f84270 */
[----:B------:R-:W-:-:S11]  /*ca90*/  PRMT R199, RZ, 0x7610, R199 ;  /* 0x00007610ffc77816 */ /* 0x000fd600000000c7 */
[----:B--2---:R-:W-:Y:S01]  /*caa0*/  @P4 IMAD.MOV.U32 R6, RZ, RZ, R5 ;  /* 0x000000ffff064224 */ /* 0x004fe200078e0005 */
        /* <DEDUP_REMOVED lines=190> */
[----:B------:R0:W3:Y:S04]  /*d690*/  @P1 LDG.E.U8 R164, desc[UR40][R6.64] ;  /* 0x0000002806a41981 */ /* 0x0000e8000c1e1100 */
[----:B------:R-:W2:Y:S01]  /*d6a0*/  LDL R7, [R1+0x6e8] ;  /* 0x0006e80001077983 */ /* 0x000ea20000100800 */
[----:B------:R-:W-:Y:S01]  /*d6b0*/  PRMT R175, RZ, 0x7610, R175 ;  /* 0x00007610ffaf7816 */ /* 0x000fe200000000af */
[----:B0-----:R-:W-:Y:S01]  /*d6c0*/  @P0 IMAD.MOV.U32 R6, RZ, RZ, R152 ;  /* 0x000000ffff060224 */ /* 0x001fe200078e0098 */
[----:B------:R-:W-:Y:S01]  /*d6d0*/  ISETP.GT.AND P2, PT, R180, 0x28, PT ;  /* 0x00000028b400780c */ /* 0x000fe20003f44270 */
[----:B------:R-:W4:Y:S04]  /*d6e0*/  LDL R152, [R1+0x6c4] ;  /* 0x0006c40001987983 */ /* 0x000f280000100800 */
[----:B--2---:R0:W2:Y:S04]  /*d6f0*/  @P0 LDG.E.U8 R175, desc[UR40][R6.64] ;  /* 0x0000002806af0981 */ /* 0x0040a8000c1e1100 */
[----:B------:R-:W0:Y:S04]  /*d700*/  LDL R6, [R1+0x6e0] ;  /* 0x0006e00001067983 */ /* 0x000e280000100800 */
[----:B------:R-:W0:Y:S01]  /*d710*/  LDL R7, [R1+0x6e4] ;  /* 0x0006e40001077983 */ /* 0x000e220000100800 */
[----:B------:R-:W-:-:S02]  /*d720*/  PRMT R23, RZ, 0x7610, R23 ;  /* 0x00007610ff177816 */ /* 0x000fc40000000017 */
[----:B0-----:R-:W-:-:S04]  /*d730*/  @P2 LOP3.LUT R7, R7, R6, RZ, 0x3c, !PT ;  /* 0x0000000607072212 */ /* 0x001fc800078e3cff */
[----:B------:R-:W-:-:S04]  /*d740*/  @P2 LOP3.LUT R6, R7, R6, RZ, 0x3c, !PT ;  /* 0x0000000607062212 */ /* 0x000fc800078e3cff */
[----:B------:R-:W-:-:S05]  /*d750*/  @P2 LOP3.LUT R7, R7, R6, RZ, 0x3c, !PT ;  /* 0x0000000607072212 */ /* 0x000fca00078e3cff */
[----:B------:R0:W2:Y:S04]  /*d760*/  @P2 LDG.E.U8 R23, desc[UR40][R6.64] ;  /* 0x0000002806172981 */ /* 0x0000a8000c1e1100 */
[----:B------:R-:W0:Y:S04]  /*d770*/  LDL R6, [R1+0x6d8] ;  /* 0x0006d80001067983 */ /* 0x000e280000100800 */
[----:B------:R-:W0:Y:S01]  /*d780*/  LDL R7, [R1+0x6dc] ;  /* 0x0006dc0001077983 */ /* 0x000e220000100800 */
[----:B------:R-:W-:Y:S02]  /*d790*/  ISETP.GT.AND P3, PT, R180, 0x29, PT ;  /* 0x00000029b400780c */ /* 0x000fe40003f64270 */
[----:B------:R-:W-:-:S11]  /*d7a0*/  PRMT R174, RZ, 0x7610, R174 ;  /* 0x00007610ffae7816 */ /* 0x000fd600000000ae */
[----:B0-----:R-:W-:-:S04]  /*d7b0*/  @P3 LOP3.LUT R7, R7, R6, RZ, 0x3c, !PT ;  /* 0x0000000607073212 */ /* 0x001fc800078e3cff */
[----:B------:R-:W-:-:S04]  /*d7c0*/  @P3 LOP3.LUT R6, R7, R6, RZ, 0x3c, !PT ;  /* 0x0000000607063212 */ /* 0x000fc800078e3cff */
[----:B------:R-:W-:-:S05]  /*d7d0*/  @P3 LOP3.LUT R7, R7, R6, RZ, 0x3c, !PT ;  /* 0x0000000607073212 */ /* 0x000fca00078e3cff */
[----:B------:R0:W2:Y:S04]  /*d7e0*/  @P3 LDG.E.U8 R174, desc[UR40][R6.64] ;  /* 0x0000002806ae3981 */ /* 0x0000a8000c1e1100 */
[----:B------:R-:W3:Y:S01]  /*d7f0*/  LDL R7, [R1+0x6d0] ;  /* 0x0006d00001077983 */ /* 0x000ee20000100800 */
[----:B------:R-:W-:Y:S02]  /*d800*/  ISETP.GT.AND P4, PT, R180, 0x2a, PT ;  /* 0x0000002ab400780c */ /* 0x000fe40003f84270 */
[----:B------:R-:W-:-:S11]  /*d810*/  PRMT R159, RZ, 0x7610, R159 ;  /* 0x00007610ff9f7816 */ /* 0x000fd6000000009f */
[----:B0-----:R-:W-:Y:S01]  /*d820*/  @P4 IMAD.MOV.U32 R6, RZ, RZ, R5 ;  /* 0x000000ffff064224 */ /* 0x001fe200078e0005 */
[----:B------:R-:W-:Y:S01]  /*d830*/  ISETP.GT.AND P1, PT, R180, 0x2b, PT ;  /* 0x0000002bb400780c */ /* 0x000fe20003f24270 */
[----:B------:R-:W2:Y:S04]  /*d840*/  LDL R5, [R1+0x6ac] ;  /* 0x0006ac0001057983 */ /* 0x000ea80000100800 */
[----:B---3--:R0:W3:Y:S04]  /*d850*/  @P4 LDG.E.U8 R159, desc[UR40][R6.64] ;  /* 0x00000028069f4981 */ /* 0x0080e8000c1e1100 */
        /* <DEDUP_REMOVED lines=10> */
[----:B----4-:R-:W-:Y:S01]  /*d900*/  @P0 IMAD.MOV.U32 R6, RZ, RZ, R152 ;  /* 0x000000ffff060224 */ /* 0x010fe200078e0098 */
        /* <DEDUP_REMOVED lines=153> */
[----:B------:R-:W3:Y:S04]  /*e2a0*/  @P2 LDG.E.U8 R161, desc[UR40][R6.64] ;  /* 0x0000002806a12981 */ /* 0x000ee8000c1e1100 */
[----:B--2---:R0:W-:Y:S04]  /*e2b0*/  STL [R1+0x8], R0 ;  /* 0x0000080001007387 */ /* 0x0041e80000100800 */
[----:B0-----:R-:W2:Y:S04]  /*e2c0*/  LDL R0, [R1+0x5fc] ;  /* 0x0005fc0001007983 */ /* 0x001ea80000100800 */
[----:B---3--:R0:W-:Y:S04]  /*e2d0*/  STL [R1+0x4], R161 ;  /* 0x000004a101007387 */ /* 0x0081e80000100800 */
[----:B0-----:R-:W3:Y:S04]  /*e2e0*/  LDL.LU R161, [R1+0x8d8] ;  /* 0x0008d80001a17983 */ /* 0x001ee80000300800 */
[----:B------:R-:W4:Y:S04]  /*e2f0*/  LDL R6, [R1+0x610] ;  /* 0x0006100001067983 */ /* 0x000f280000100800 */
[----:B------:R-:W4:Y:S01]  /*e300*/  LDL R7, [R1+0x614] ;  /* 0x0006140001077983 */ /* 0x000f220000100800 */
[----:B------:R-:W-:-:S02]  /*e310*/  ISETP.GT.AND P3, PT, R180, 0x42, PT ;  /* 0x00000042b400780c */ /* 0x000fc40003f64270 */
[----:B------:R-:W-:-:S11]  /*e320*/  PRMT R162, RZ, 0x7610, R162 ;  /* 0x00007610ffa27816 */ /* 0x000fd600000000a2 */
[----:B----4-:R-:W-:-:S04]  /*e330*/  @P3 LOP3.LUT R7, R7, R6, RZ, 0x3c, !PT ;  /* 0x0000000607073212 */ /* 0x010fc800078e3cff */
[----:B------:R-:W-:-:S04]  /*e340*/  @P3 LOP3.LUT R6, R7, R6, RZ, 0x3c, !PT ;  /* 0x0000000607063212 */ /* 0x000fc800078e3cff */
[----:B------:R-:W-:-:S05]  /*e350*/  @P3 LOP3.LUT R7, R7, R6, RZ, 0x3c, !PT ;  /* 0x0000000607073212 */ /* 0x000fca00078e3cff */
[----:B------:R-:W4:Y:S01]  /*e360*/  @P3 LDG.E.U8 R162, desc[UR40][R6.64] ;  /* 0x0000002806a23981 */ /* 0x000f22000c1e1100 */
[C---:B------:R-:W-:Y:S02]  /*e370*/  ISETP.GT.AND P4, PT, R180.reuse, 0x43, PT ;  /* 0x00000043b400780c */ /* 0x040fe40003f84270 */
[----:B------:R-:W-:Y:S01]  /*e380*/  PRMT R252, RZ, 0x7610, R252 ;  /* 0x00007610fffc7816 */ /* 0x000fe200000000fc */
[----:B----4-:R0:W-:Y:S04]  /*e390*/  STL [R1], R162 ;  /* 0x000000a201007387 */ /* 0x0101e80000100800 */
[----:B0-----:R-:W4:Y:S04]  /*e3a0*/  LDL.LU R162, [R1+0x8d4] ;  /* 0x0008d40001a27983 */ /* 0x001f280000300800 */
[----:B------:R-:W2:Y:S02]  /*e3b0*/  LDL R7, [R1+0x608] ;  /* 0x0006080001077983 */ /* 0x000ea40000100800 */
[----:B------:R-:W-:Y:S01]  /*e3c0*/  @P4 IMAD.MOV.U32 R6, RZ, RZ, R5 ;  /* 0x000000ffff064224 */ /* 0x000fe200078e0005 */
[----:B------:R-:W-:-:S02]  /*e3d0*/  ISETP.GT.AND P1, PT, R180, 0x44, PT ;  /* 0x00000044b400780c */ /* 0x000fc40003f24270 */
[----:B------:R-:W-:Y:S01]  /*e3e0*/  ISETP.GT.AND P0, PT, R180, 0x45, PT ;  /* 0x00000045b400780c */ /* 0x000fe20003f04270 */
[----:B------:R-:W3:Y:S04]  /*e3f0*/  LDL R5, [R1+0x5e4] ;  /* 0x0005e40001057983 */ /* 0x000ee80000100800 */
[----:B--2---:R0:W2:Y:S04]  /*e400*/  @P4 LDG.E.U8 R252, desc[UR40][R6.64] ;  /* 0x0000002806fc4981 */ /* 0x0040a8000c1e1100 */
[----:B------:R-:W0:Y:S04]  /*e410*/  LDL R6, [R1+0x600] ;  /* 0x0006000001067983 */ /* 0x000e280000100800 */
[----:B------:R-:W0:Y:S01]  /*e420*/  LDL R7, [R1+0x604] ;  /* 0x0006040001077983 */ /* 0x000e220000100800 */
[----:B------:R-:W-:-:S02]  /*e430*/  PRMT R240, RZ, 0x7610, R240 ;  /* 0x00007610fff07816 */ /* 0x000fc400000000f0 */
[----:B------:R-:W-:Y:S02]  /*e440*/  PRMT R239, RZ, 0x7610, R239 ;  /* 0x00007610ffef7816 */ /* 0x000fe400000000ef */
[----:B0-----:R-:W-:-:S04]  /*e450*/  @P1 LOP3.LUT R7, R7, R6, RZ, 0x3c, !PT ;  /* 0x0000000607071212 */ /* 0x001fc800078e3cff */
[----:B------:R-:W-:-:S04]  /*e460*/  @P1 LOP3.LUT R6, R7, R6, RZ, 0x3c, !PT ;  /* 0x0000000607061212 */ /* 0x000fc800078e3cff */
[----:B------:R-:W-:-:S05]  /*e470*/  @P1 LOP3.LUT R7, R7, R6, RZ, 0x3c, !PT ;  /* 0x0000000607071212 */ /* 0x000fca00078e3cff */
[----:B------:R0:W2:Y:S02]  /*e480*/  @P1 LDG.E.U8 R240, desc[UR40][R6.64] ;  /* 0x0000002806f01981 */ /* 0x0000a4000c1e1100 */
[----:B0-----:R-:W-:Y:S02]  /*e490*/  @P0 IMAD.MOV.U32 R6, RZ, RZ, R0 ;  /* 0x000000ffff060224 */ /* 0x001fe400078e0000 */
[----:B------:R-:W-:Y:S01]  /*e4a0*/  @P0 IMAD.MOV.U32 R7, RZ, RZ, R152 ;  /* 0x000000ffff070224 */ /* 0x000fe200078e0098 */
[----:B------:R-:W-:Y:S01]  /*e4b0*/  ISETP.GT.AND P2, PT, R180, 0x46, PT ;  /* 0x00000046b400780c */ /* 0x000fe20003f44270 */
[----:B------:R-:W4:Y:S04]  /*e4c0*/  LDL R152, [R1+0x5c8] ;  /* 0x0005c80001987983 */ /* 0x000f280000100800 */
[----:B------:R0:W2:Y:S01]  /*e4d0*/  @P0 LDG.E.U8 R239, desc[UR40][R6.64] ;  /* 0x0000002806ef0981 */ /* 0x0000a2000c1e1100 */
[----:B------:R-:W-:-:S02]  /*e4e0*/  PRMT R238, RZ, 0x7610, R238 ;  /* 0x00007610ffee7816 */ /* 0x000fc400000000ee */
[----:B------:R-:W-:Y:S01]  /*e4f0*/  ISETP.GT.AND P3, PT, R180, 0x47, PT ;  /* 0x00000047b400780c */ /* 0x000fe20003f64270 */
[----:B------:R-:W4:Y:S04]  /*e500*/  LDL R0, [R1+0x5cc] ;  /* 0x0005cc0001007983 */ /* 0x000f280000100800 */
[----:B------:R-:W0:Y:S04]  /*e510*/  LDL R6, [R1+0x5f0] ;  /* 0x0005f00001067983 */ /* 0x000e280000100800 */
[----:B------:R-:W0:Y:S02]  /*e520*/  LDL R7, [R1+0x5f4] ;  /* 0x0005f40001077983 */ /* 0x000e240000100800 */
[----:B0-----:R-:W-:-:S04]  /*e530*/  @P2 LOP3.LUT R7, R7, R6, RZ, 0x3c, !PT ;  /* 0x0000000607072212 */ /* 0x001fc800078e3cff */
[----:B------:R-:W-:-:S04]  /*e540*/  @P2 LOP3.LUT R6, R7, R6, RZ, 0x3c, !PT ;  /* 0x0000000607062212 */ /* 0x000fc800078e3cff */
[----:B------:R-:W-:-:S05]  /*e550*/  @P2 LOP3.LUT R7, R7, R6, RZ, 0x3c, !PT ;  /* 0x0000000607072212 */ /* 0x000fca00078e3cff */
[----:B------:R0:W2:Y:S04]  /*e560*/  @P2 LDG.E.U8 R238, desc[UR40][R6.64] ;  /* 0x0000002806ee2981 */ /* 0x0000a8000c1e1100 */
[----:B------:R-:W0:Y:S04]  /*e570*/  LDL R6, [R1+0x5e8] ;  /* 0x0005e80001067983 */ /* 0x000e280000100800 */
[----:B------:R-:W0:Y:S01]  /*e580*/  LDL R7, [R1+0x5ec] ;  /* 0x0005ec0001077983 */ /* 0x000e220000100800 */
[----:B------:R-:W-:Y:S02]  /*e590*/  PRMT R237, RZ, 0x7610, R237 ;  /* 0x00007610ffed7816 */ /* 0x000fe400000000ed */
[----:B------:R-:W-:-:S02]  /*e5a0*/  ISETP.GT.AND P4, PT, R180, 0x48, PT ;  /* 0x00000048b400780c */ /* 0x000fc40003f84270 */
[----:B0-----:R-:W-:-:S04]  /*e5b0*/  @P3 LOP3.LUT R7, R7, R6, RZ, 0x3c, !PT ;  /* 0x0000000607073212 */ /* 0x001fc800078e3cff */
[----:B------:R-:W-:-:S04]  /*e5c0*/  @P3 LOP3.LUT R6, R7, R6, RZ, 0x3c, !PT ;  /* 0x0000000607063212 */ /* 0x000fc800078e3cff */
[----:B------:R-:W-:-:S05]  /*e5d0*/  @P3 LOP3.LUT R7, R7, R6, RZ, 0x3c, !PT ;  /* 0x0000000607073212 */ /* 0x000fca00078e3cff */
[----:B------:R3:W2:Y:S04]  /*e5e0*/  @P3 LDG.E.U8 R237, desc[UR40][R6.64] ;  /* 0x0000002806ed3981 */ /* 0x0006a8000c1e1100 */
[----:B------:R-:W4:Y:S01]  /*e5f0*/  LDL R7, [R1+0x5e0] ;  /* 0x0005e00001077983 */ /* 0x000f220000100800 */
[----:B------:R-:W-:Y:S01]  /*e600*/  PRMT R236, RZ, 0x7610, R236 ;  /* 0x00007610ffec7816 */ /* 0x000fe200000000ec */
[----:B---3--:R-:W-:Y:S01]  /*e610*/  @P4 IMAD.MOV.U32 R6, RZ, RZ, R5 ;  /* 0x000000ffff064224 */ /* 0x008fe200078e0005 */
[----:B------:R-:W-:Y:S01]  /*e620*/  ISETP.GT.AND P0, PT, R180, 0x49, PT ;  /* 0x00000049b400780c */ /* 0x000fe20003f04270 */
[----:B------:R-:W3:Y:S04]  /*e630*/  LDL R5, [R1+0x5bc] ;  /* 0x0005bc0001057983 */ /* 0x000ee80000100800 */
[----:B----4-:R0:W4:Y:S04]  /*e640*/  @P4 LDG.E.U8 R236, desc[UR40][R6.64] ;  /* 0x0000002806ec4981 */ /* 0x010128000c1e1100 */
[----:B------:R-:W0:Y:S04]  /*e650*/  LDL R6, [R1+0x5d8] ;  /* 0x0005d80001067983 */ /* 0x000e280000100800 */
[----:B------:R-:W0:Y:S01]  /*e660*/  LDL R7, [R1+0x5dc] ;  /* 0x0005dc0001077983 */ /* 0x000e220000100800 */
[----:B------:R-:W-:-:S02]  /*e670*/  PRMT R235, RZ, 0x7610, R235 ;  /* 0x00007610ffeb7816 */ /* 0x000fc400000000eb */
[----:B0-----:R-:W-:-:S04]  /*e680*/  @P0 LOP3.LUT R7, R7, R6, RZ, 0x3c, !PT ;  /* 0x0000000607070212 */ /* 0x001fc800078e3cff */
[----:B------:R-:W-:-:S04]  /*e690*/  @P0 LOP3.LUT R6, R7, R6, RZ, 0x3c, !PT ;  /* 0x0000000607060212 */ /* 0x000fc800078e3cff */
[----:B------:R-:W-:-:S05]  /*e6a0*/  @P0 LOP3.LUT R7, R7, R6, RZ, 0x3c, !PT ;  /* 0x0000000607070212 */ /* 0x000fca00078e3cff */
[----:B------:R0:W4:Y:S04]  /*e6b0*/  @P0 LDG.E.U8 R235, desc[UR40][R6.64] ;  /* 0x0000002806eb0981 */ /* 0x000128000c1e1100 */
[----:B------:R-:W0:Y:S04]  /*e6c0*/  LDL R6, [R1+0x5d0] ;  /* 0x0005d00001067983 */ /* 0x000e280000100800 */
[----:B------:R-:W0:Y:S01]  /*e6d0*/  LDL R7, [R1+0x5d4] ;  /* 0x0005d40001077983 */ /* 0x000e220000100800 */
[C---:B------:R-:W-:Y:S02]  /*e6e0*/  ISETP.GT.AND P1, PT, R180.reuse, 0x4a, PT ;  /* 0x0000004ab400780c */ /* 0x040fe40003f24270 */
[----:B------:R-:W-:-:S02]  /*e6f0*/  ISETP.GT.AND P2, PT, R180, 0x4b, PT ;  /* 0x0000004bb400780c */ /* 0x000fc40003f44270 */
[----:B------:R-:W-:Y:S02]  /*e700*/  PRMT R234, RZ, 0x7610, R234 ;  /* 0x00007610ffea7816 */ /* 0x000fe400000000ea */
[----:B------:R-:W-:-:S07]  /*e710*/  PRMT R232, RZ, 0x7610, R232 ;  /* 0x00007610ffe87816 */ /* 0x000fce00000000e8 */
[----:B0-----:R-:W-:-:S04]  /*e720*/  @P1 LOP3.LUT R7, R7, R6, RZ, 0x3c, !PT ;  /* 0x0000000607071212 */ /* 0x001fc800078e3cff */
[----:B------:R-:W-:-:S04]  /*e730*/  @P1 LOP3.LUT R6, R7, R6, RZ, 0x3c, !PT ;  /* 0x0000000607061212 */ /* 0x000fc800078e3cff */
[----:B------:R-:W-:-:S05]  /*e740*/  @P1 LOP3.LUT R7, R7, R6, RZ, 0x3c, !PT ;  /* 0x0000000607071212 */ /* 0x000fca00078e3cff */
[----:B------:R0:W4:Y:S02]  /*e750*/  @P1 LDG.E.U8 R234, desc[UR40][R6.64] ;  /* 0x0000002806ea1981 */ /* 0x000124000c1e1100 */
[----:B0-----:R-:W-:Y:S02]  /*e760*/  @P2 IMAD.MOV.U32 R6, RZ, RZ, R0 ;  /* 0x000000ffff062224 */ /* 0x001fe400078e0000 */
[----:B------:R-:W-:Y:S01]  /*e770*/  @P2 IMAD.MOV.U32 R7, RZ, RZ, R152 ;  /* 0x000000ffff072224 */ /* 0x000fe200078e0098 */
[----:B------:R-:W-:Y:S01]  /*e780*/  ISETP.GT.AND P0, PT, R180, 0x4c, PT ;  /* 0x0000004cb400780c */ /* 0x000fe20003f04270 */
[----:B------:R-:W2:Y:S04]  /*e790*/  LDL R152, [R1+0x5a8] ;  /* 0x0005a80001987983 */ /* 0x000ea80000100800 */
[----:B------:R0:W4:Y:S01]  /*e7a0*/  @P2 LDG.E.U8 R232, desc[UR40][R6.64] ;  /* 0x0000002806e82981 */ /* 0x000122000c1e1100 */
[----:B------:R-:W-:-:S02]  /*e7b0*/  PRMT R230, RZ, 0x7610, R230 ;  /* 0x00007610ffe67816 */ /* 0x000fc400000000e6 */
[----:B------:R-:W-:Y:S01]  /*e7c0*/  ISETP.GT.AND P1, PT, R180, 0x4d, PT ;  /* 0x0000004db400780c */ /* 0x000fe20003f24270 */
[----:B------:R-:W2:Y:S04]  /*e7d0*/  LDL R0, [R1+0x5ac] ;  /* 0x0005ac0001007983 */ /* 0x000ea80000100800 */
[----:B------:R-:W0:Y:S04]  /*e7e0*/  LDL R6, [R1+0x5c0] ;  /* 0x0005c00001067983 */ /* 0x000e280000100800 */
[----:B------:R-:W0:Y:S02]  /*e7f0*/  LDL R7, [R1+0x5c4] ;  /* 0x0005c40001077983 */ /* 0x000e240000100800 */
[----:B0-----:R-:W-:-:S04]  /*e800*/  @P0 LOP3.LUT R7, R7, R6, RZ, 0x3c, !PT ;  /* 0x0000000607070212 */ /* 0x001fc800078e3cff */
[----:B------:R-:W-:-:S04]  /*e810*/  @P0 LOP3.LUT R6, R7, R6, RZ, 0x3c, !PT ;  /* 0x0000000607060212 */ /* 0x000fc800078e3cff */
[----:B------:R-:W-:-:S05]  /*e820*/  @P0 LOP3.LUT R7, R7, R6, RZ, 0x3c, !PT ;  /* 0x0000000607070212 */ /* 0x000fca00078e3cff */
[----:B------:R3:W4:Y:S04]  /*e830*/  @P0 LDG.E.U8 R230, desc[UR40][R6.64] ;  /* 0x0000002806e60981 */ /* 0x000728000c1e1100 */
[----:B------:R-:W2:Y:S01]  /*e840*/  LDL R7, [R1+0x5b8] ;  /* 0x0005b80001077983 */ /* 0x000ea20000100800 */
[----:B------:R-:W-:Y:S01]  /*e850*/  PRMT R229, RZ, 0x7610, R229 ;  /* 0x00007610ffe57816 */ /* 0x000fe200000000e5 */
[----:B---3--:R-:W-:Y:S01]  /*e860*/  @P1 IMAD.MOV.U32 R6, RZ, RZ, R5 ;  /* 0x000000ffff061224 */ /* 0x008fe200078e0005 */
[C---:B------:R-:W-:Y:S01]  /*e870*/  ISETP.GT.AND P0, PT, R180.reuse, 0x4e, PT ;  /* 0x0000004eb400780c */ /* 0x040fe20003f04270 */
[----:B------:R-:W3:Y:S04]  /*e880*/  LDL R5, [R1+0x59c] ;  /* 0x00059c0001057983 */ /* 0x000ee80000100800 */
[----:B--2---:R0:W2:Y:S04]  /*e890*/  @P1 LDG.E.U8 R229, desc[UR40][R6.64] ;  /* 0x0000002806e51981 */ /* 0x0040a8000c1e1100 */
[----:B------:R-:W0:Y:S04]  /*e8a0*/  LDL R6, [R1+0x5b0] ;  /* 0x0005b00001067983 */ /* 0x000e280000100800 */
[----:B------:R-:W0:Y:S01]  /*e8b0*/  LDL R7, [R1+0x5b4] ;  /* 0x0005b40001077983 */ /* 0x000e220000100800 */
[----:B------:R-:W-:-:S02]  /*e8c0*/  ISETP.GT.AND P1, PT, R180, 0x4f, PT ;  /* 0x0000004fb400780c */ /* 0x000fc40003f24270 */
[----:B------:R-:W-:Y:S02]  /*e8d0*/  PRMT R227, RZ, 0x7610, R227 ;  /* 0x00007610ffe37816 */ /* 0x000fe400000000e3 */
        /* <DEDUP_REMOVED lines=11> */
[----:B------:R-:W-:Y:S01]  /*e990*/  PRMT R233, RZ, 0x7610, R233 ;  /* 0x00007610ffe97816 */ /* 0x000fe200000000e9 */
[----:B------:R-:W4:Y:S04]  /*e9a0*/  LDL R0, [R1+0x58c] ;  /* 0x00058c0001007983 */ /* 0x000f280000100800 */
[----:B------:R-:W0:Y:S04]  /*e9b0*/  LDL R6, [R1+0x5a0] ;  /* 0x0005a00001067983 */ /* 0x000e280000100800 */
[----:B------:R-:W0:Y:S01]  /*e9c0*/  LDL R7, [R1+0x5a4] ;  /* 0x0005a40001077983 */ /* 0x000e220000100800 */
[----:B------:R-:W-:-:S02]  /*e9d0*/  ISETP.GT.AND P1, PT, R180, 0x51, PT ;  /* 0x00000051b400780c */ /* 0x000fc40003f24270 */
[----:B0-----:R-:W-:-:S04]  /*e9e0*/  @P0 LOP3.LUT R7, R7, R6, RZ, 0x3c, !PT ;  /* 0x0000000607070212 */ /* 0x001fc800078e3cff */
[----:B------:R-:W-:-:S04]  /*e9f0*/  @P0 LOP3.LUT R6, R7, R6, RZ, 0x3c, !PT ;  /* 0x0000000607060212 */ /* 0x000fc800078e3cff */
[----:B------:R-:W-:-:S05]  /*ea00*/  @P0 LOP3.LUT R7, R7, R6, RZ, 0x3c, !PT ;  /* 0x0000000607070212 */ /* 0x000fca00078e3cff */
[----:B------:R3:W2:Y:S04]  /*ea10*/  @P0 LDG.E.U8 R251, desc[UR40][R6.64] ;  /* 0x0000002806fb0981 */ /* 0x0006a8000c1e1100 */
[----:B------:R-:W4:Y:S01]  /*ea20*/  LDL R7, [R1+0x598] ;  /* 0x0005980001077983 */ /* 0x000f220000100800 */
[----:B---3--:R-:W-:Y:S01]  /*ea30*/  @P1 IMAD.MOV.U32 R6, RZ, RZ, R5 ;  /* 0x000000ffff061224 */ /* 0x008fe200078e0005 */
[C---:B------:R-:W-:Y:S02]  /*ea40*/  ISETP.GT.AND P0, PT, R180.reuse, 0x52, PT ;  /* 0x00000052b400780c */ /* 0x040fe40003f04270 */
[----:B------:R-:W-:Y:S01]  /*ea50*/  PRMT R231, RZ, 0x7610, R231 ;  /* 0x00007610ffe77816 */ /* 0x000fe200000000e7 */
[----:B------:R-:W3:Y:S04]  /*ea60*/  LDL R5, [R1+0x57c] ;  /* 0x00057c0001057983 */ /* 0x000ee80000100800 */
[----:B----4-:R0:W4:Y:S04]  /*ea70*/  @P1 LDG.E.U8 R233, desc[UR40][R6.64] ;  /* 0x0000002806e91981 */ /* 0x010128000c1e1100 */
[----:B------:R-:W0:Y:S04]  /*ea80*/  LDL R6, [R1+0x590] ;  /* 0x0005900001067983 */ /* 0x000e280000100800 */
[----:B------:R-:W0:Y:S01]  /*ea90*/  LDL R7, [R1+0x594] ;  /* 0x0005940001077983 */ /* 0x000e220000100800 */
[----:B------:R-:W-:-:S02]  /*eaa0*/  ISETP.GT.AND P1, PT, R180, 0x53, PT ;  /* 0x00000053b400780c */ /* 0x000fc40003f24270 */
[----:B------:R-:W-:Y:S02]  /*eab0*/  PRMT R228, RZ, 0x7610, R228 ;  /* 0x00007610ffe47816 */ /* 0x000fe400000000e4 */
        /* <DEDUP_REMOVED lines=10> */
[----:B------:R-:W-:Y:S01]  /*eb60*/  PRMT R224, RZ, 0x7610, R224 ;  /* 0x00007610ffe07816 */ /* 0x000fe200000000e0 */
[----:B------:R-:W2:Y:S04]  /*eb70*/  LDL R0, [R1+0x56c] ;  /* 0x00056c0001007983 */ /* 0x000ea80000100800 */
[----:B------:R-:W0:Y:S04]  /*eb80*/  LDL R6, [R1+0x580] ;  /* 0x0005800001067983 */ /* 0x000e280000100800 */
[----:B------:R-:W0:Y:S01]  /*eb90*/  LDL R7, [R1+0x584] ;  /* 0x0005840001077983 */ /* 0x000e220000100800 */
[----:B------:R-:W-:-:S02]  /*eba0*/  ISETP.GT.AND P1, PT, R180, 0x55, PT ;  /* 0x00000055b400780c */ /* 0x000fc40003f24270 */
[----:B0-----:R-:W-:-:S04]  /*ebb0*/  @P0 LOP3.LUT R7, R7, R6, RZ, 0x3c, !PT ;  /* 0x0000000607070212 */ /* 0x001fc800078e3cff */
[----:B------:R-:W-:-:S04]  /*ebc0*/  @P0 LOP3.LUT R6, R7, R6, RZ, 0x3c, !PT ;  /* 0x0000000607060212 */ /* 0x000fc800078e3cff */
[----:B------:R-:W-:-:S05]  /*ebd0*/  @P0 LOP3.LUT R7, R7, R6, RZ, 0x3c, !PT ;  /* 0x0000000607070212 */ /* 0x000fca00078e3cff */
[----:B------:R3:W4:Y:S04]  /*ebe0*/  @P0 LDG.E.U8 R225, desc[UR40][R6.64] ;  /* 0x0000002806e10981 */ /* 0x000728000c1e1100 */
[----:B------:R-:W2:Y:S01]  /*ebf0*/  LDL R7, [R1+0x578] ;  /* 0x0005780001077983 */ /* 0x000ea20000100800 */
[----:B---3--:R-:W-:Y:S01]  /*ec00*/  @P1 IMAD.MOV.U32 R6, RZ, RZ, R5 ;  /* 0x000000ffff061224 */ /* 0x008fe200078e0005 */
[C---:B------:R-:W-:Y:S02]  /*ec10*/  ISETP.GT.AND P0, PT, R180.reuse, 0x56, PT ;  /* 0x00000056b400780c */ /* 0x040fe40003f04270 */
[----:B------:R-:W-:Y:S01]  /*ec20*/  PRMT R223, RZ, 0x7610, R223 ;  /* 0x00007610ffdf7816 */ /* 0x000fe200000000df */
[----:B------:R-:W3:Y:S04]  /*ec30*/  LDL R5, [R1+0x55c] ;  /* 0x00055c0001057983 */ /* 0x000ee80000100800 */
[----:B--2---:R0:W2:Y:S04]  /*ec40*/  @P1 LDG.E.U8 R224, desc[UR40][R6.64] ;  /* 0x0000002806e01981 */ /* 0x0040a8000c1e1100 */
[----:B------:R-:W0:Y:S04]  /*ec50*/  LDL R6, [R1+0x570] ;  /* 0x0005700001067983 */ /* 0x000e280000100800 */
[----:B------:R-:W0:Y:S01]  /*ec60*/  LDL R7, [R1+0x574] ;  /* 0x0005740001077983 */ /* 0x000e220000100800 */
[----:B------:R-:W-:-:S02]  /*ec70*/  ISETP.GT.AND P1, PT, R180, 0x57, PT ;  /* 0x00000057b400780c */ /* 0x000fc40003f24270 */
        /* <DEDUP_REMOVED lines=68> */
[----:B------:R-:W-:-:S03]  /*f0c0*/  PRMT R163, RZ, 0x7610, R163 ;  /* 0x00007610ffa37816 */ /* 0x000fc600000000a3 */
[----:B------:R-:W4:Y:S04]  /*f0d0*/  LDL R0, [R1+0x50c] ;  /* 0x00050c0001007983 */ /* 0x000f280000100800 */
[----:B------:R-:W0:Y:S04]  /*f0e0*/  LDL R6, [R1+0x520] ;  /* 0x0005200001067983 */ /* 0x000e280000100800 */
[----:B------:R-:W0:Y:S02]  /*f0f0*/  LDL R7, [R1+0x524] ;  /* 0x0005240001077983 */ /* 0x000e240000100800 */
[----:B0-----:R-:W-:-:S04]  /*f100*/  @P0 LOP3.LUT R7, R7, R6, RZ, 0x3c, !PT ;  /* 0x0000000607070212 */ /* 0x001fc800078e3cff */
[----:B------:R-:W-:-:S04]  /*f110*/  @P0 LOP3.LUT R6, R7, R6, RZ, 0x3c, !PT ;  /* 0x0000000607060212 */ /* 0x000fc800078e3cff */
[----:B------:R-:W-:-:S05]  /*f120*/  @P0 LOP3.LUT R7, R7, R6, RZ, 0x3c, !PT ;  /* 0x0000000607070212 */ /* 0x000fca00078e3cff */
[----:B------:R-:W3:Y:S01]  /*f130*/  @P0 LDG.E.U8 R163, desc[UR40][R6.64] ;  /* 0x0000002806a30981 */ /* 0x000ee2000c1e1100 */
[C---:B------:R-:W-:Y:S02]  /*f140*/  ISETP.GT.AND P1, PT, R180.reuse, 0x61, PT ;  /* 0x00000061b400780c */ /* 0x040fe40003f24270 */
[----:B------:R-:W-:Y:S01]  /*f150*/  PRMT R221, RZ, 0x7610, R221 ;  /* 0x00007610ffdd7816 */ /* 0x000fe200000000dd */
[----:B---3--:R0:W-:Y:S04]  /*f160*/  STL [R1+0x10], R163 ;  /* 0x000010a301007387 */ /* 0x0081e80000100800 */
[----:B0-----:R-:W3:Y:S04]  /*f170*/  LDL.LU R163, [R1+0x8d0] ;  /* 0x0008d00001a37983 */ /* 0x001ee80000300800 */
[----:B------:R-:W2:Y:S02]  /*f180*/  LDL R7, [R1+0x518] ;  /* 0x0005180001077983 */ /* 0x000ea40000100800 */
[----:B------:R-:W-:Y:S01]  /*f190*/  @P1 IMAD.MOV.U32 R6, RZ, RZ, R5 ;  /* 0x000000ffff061224 */ /* 0x000fe200078e0005 */
[----:B------:R-:W-:-:S02]  /*f1a0*/  ISETP.GT.AND P0, PT, R180, 0x62, PT ;  /* 0x00000062b400780c */ /* 0x000fc40003f04270 */
        /* <DEDUP_REMOVED lines=11> */
[----:B----4-:R-:W-:Y:S02]  /*f260*/  @P1 IMAD.MOV.U32 R6, RZ, RZ, R0 ;  /* 0x000000ffff061224 */ /* 0x010fe400078e0000 */
        /* <DEDUP_REMOVED lines=99> */
[----:B------:R-:W-:Y:S02]  /*f8a0*/  ISETP.GT.AND P1, PT, R180, 0x71, PT ;  /* 0x00000071b400780c */ /* 0x000fe40003f24270 */
[----:B------:R-:W-:Y:S01]  /*f8b0*/  PRMT R169, RZ, 0x7610, R169 ;  /* 0x00007610ffa97816 */ /* 0x000fe200000000a9 */
[----:B---3--:R0:W-:Y:S04]  /*f8c0*/  STL [R1+0x18], R168 ;  /* 0x000018a801007387 */ /* 0x0081e80000100800 */
[----:B0-----:R-:W3:Y:S04]  /*f8d0*/  LDL.LU R168, [R1+0x8cc] ;  /* 0x0008cc0001a87983 */ /* 0x001ee80000300800 */
[----:B------:R-:W2:Y:S02]  /*f8e0*/  LDL R7, [R1+0x498] ;  /* 0x0004980001077983 */ /* 0x000ea40000100800 */
[----:B------:R-:W-:-:S02]  /*f8f0*/  @P1 IMAD.MOV.U32 R6, RZ, RZ, R5 ;  /* 0x000000ffff061224 */ /* 0x000fc400078e0005 */
[----:B------:R-:W3:Y:S04]  /*f900*/  LDL R5, [R1+0x47c] ;  /* 0x00047c0001057983 */ /* 0x000ee80000100800 */
[----:B--2---:R-:W2:Y:S01]  /*f910*/  @P1 LDG.E.U8 R169, desc[UR40][R6.64] ;  /* 0x0000002806a91981 */ /* 0x004ea2000c1e1100 */
[----:B------:R-:W-:-:S03]  /*f920*/  ISETP.GT.AND P0, PT, R180, 0x72, PT ;  /* 0x00000072b400780c */ /* 0x000fc60003f04270 */
[----:B--2---:R0:W-:Y:S04]  /*f930*/  STL [R1+0x14], R169 ;  /* 0x000014a901007387 */ /* 0x0041e80000100800 */
[----:B0-----:R-:W2:Y:S04]  /*f940*/  LDL.LU R169, [R1+0x8c8] ;  /* 0x0008c80001a97983 */ /* 0x001ea80000300800 */
[----:B------:R-:W4:Y:S04]  /*f950*/  LDL R6, [R1+0x490] ;  /* 0x0004900001067983 */ /* 0x000f280000100800 */
[----:B------:R-:W4:Y:S01]  /*f960*/  LDL R7, [R1+0x494] ;  /* 0x0004940001077983 */ /* 0x000f220000100800 */
[----:B------:R-:W-:-:S02]  /*f970*/  PRMT R153, RZ, 0x7610, R153 ;  /* 0x00007610ff997816 */ /* 0x000fc40000000099 */
[----:B----4-:R-:W-:-:S04]  /*f980*/  @P0 LOP3.LUT R7, R7, R6, RZ, 0x3c, !PT ;  /* 0x0000000607070212 */ /* 0x010fc800078e3cff */
[----:B------:R-:W-:-:S04]  /*f990*/  @P0 LOP3.LUT R6, R7, R6, RZ, 0x3c, !PT ;  /* 0x0000000607060212 */ /* 0x000fc800078e3cff */
[----:B------:R-:W-:-:S05]  /*f9a0*/  @P0 LOP3.LUT R7, R7, R6, RZ, 0x3c, !PT ;  /* 0x0000000607070212 */ /* 0x000fca00078e3cff */
[----:B------:R0:W4:Y:S01]  /*f9b0*/  @P0 LDG.E.U8 R153, desc[UR40][R6.64] ;  /* 0x0000002806990981 */ /* 0x000122000c1e1100 */
[----:B------:R-:W-:Y:S02]  /*f9c0*/  ISETP.GT.AND P1, PT, R180, 0x73, PT ;  /* 0x00000073b400780c */ /* 0x000fe40003f24270 */
[----:B0-----:R-:W-:Y:S01]  /*f9d0*/  PRMT R6, RZ, 0x7610, R6 ;  /* 0x00007610ff067816 */ /* 0x001fe20000000006 */
[----:B----4-:R0:W-:Y:S10]  /*f9e0*/  STL [R1+0xc], R153 ;  /* 0x00000c9901007387 */ /* 0x0101f40000100800 */
[----:B0-----:R-:W-:-:S02]  /*f9f0*/  @P1 IMAD.MOV.U32 R153, RZ, RZ, R152 ;  /* 0x000000ffff991224 */ /* 0x001fc400078e0098 */
[----:B------:R-:W-:Y:S01]  /*fa00*/  @P1 IMAD.MOV.U32 R152, RZ, RZ, R0 ;  /* 0x000000ffff981224 */ /* 0x000fe200078e0000 */
[----:B------:R-:W-:Y:S01]  /*fa10*/  ISETP.GT.AND P0, PT, R180, 0x74, PT ;  /* 0x00000074b400780c */ /* 0x000fe20003f04270 */
[----:B------:R-:W4:Y:S04]  /*fa20*/  LDL R0, [R1+0x46c] ;  /* 0x00046c0001007983 */ /* 0x000f280000100800 */
[----:B------:R0:W2:Y:S04]  /*fa30*/  @P1 LDG.E.U8 R6, desc[UR40][R152.64] ;  /* 0x0000002898061981 */ /* 0x0000a8000c1e1100 */
[----:B------:R-:W0:Y:S04]  /*fa40*/  LDL R152, [R1+0x480] ;  /* 0x0004800001987983 */ /* 0x000e280000100800 */
[----:B------:R-:W0:Y:S01]  /*fa50*/  LDL R153, [R1+0x484] ;  /* 0x0004840001997983 */ /* 0x000e220000100800 */
[----:B------:R-:W-:-:S02]  /*fa60*/  PRMT R7, RZ, 0x7610, R7 ;  /* 0x00007610ff077816 */ /* 0x000fc40000000007 */
[----:B------:R-:W-:Y:S02]  /*fa70*/  ISETP.GT.AND P1, PT, R180, 0x75, PT ;  /* 0x00000075b400780c */ /* 0x000fe40003f24270 */
        /* <DEDUP_REMOVED lines=39> */
[----:B------:R-:W4:Y:S01]  /*fcf0*/  LDL R153, [R1+0x450] ;  /* 0x0004500001997983 */ /* 0x000f220000100800 */
[----:B------:R-:W-:Y:S02]  /*fd00*/  ISETP.GT.AND P0, PT, R180, 0x7a, PT ;  /* 0x0000007ab400780c */ /* 0x000fe40003f04270 */
[----:B------:R-:W-:-:S11]  /*fd10*/  PRMT R169, RZ, 0x7610, R169 ;  /* 0x00007610ffa97816 */ /* 0x000fd600000000a9 */
[----:B---3--:R-:W-:-:S05]  /*fd20*/  @P0 IMAD.MOV.U32 R152, RZ, RZ, R5 ;  /* 0x000000ffff980224 */ /* 0x008fca00078e0005 */
[----:B----4-:R0:W3:Y:S04]  /*fd30*/  @P0 LDG.E.U8 R169, desc[UR40][R152.64] ;  /* 0x0000002898a90981 */ /* 0x0100e8000c1e1100 */
[----:B------:R-:W4:Y:S01]  /*fd40*/  LDL R153, [R1+0x448] ;  /* 0x0004480001997983 */ /* 0x000f220000100800 */
[----:B------:R-:W-:Y:S02]  /*fd50*/  ISETP.GT.AND P0, PT, R180, 0x7b, PT ;  /* 0x0000007bb400780c */ /* 0x000fe40003f04270 */
[----:B------:R-:W-:Y:S02]  /*fd60*/  LOP3.LUT R207, R207, 0xffff, RZ, 0xc0, !PT ;  /* 0x0000ffffcfcf7812 */ /* 0x000fe400078ec0ff */
[----:B------:R-:W-:-:S04]  /*fd70*/  LOP3.LUT R170, R170, 0xffff, RZ, 0xc0, !PT ;  /* 0x0000ffffaaaa7812 */ /* 0x000fc800078ec0ff */
[--C-:B------:R-:W-:Y:S02]  /*fd80*/  PRMT R5, R207, 0x3340, R170.reuse ;  /* 0x00003340cf057816 */ /* 0x100fe400000000aa */
[----:B------:R-:W-:-:S03]  /*fd90*/  PRMT R170, RZ, 0x7610, R170 ;  /* 0x00007610ffaa7816 */ /* 0x000fc600000000aa */
[----:B0-----:R-:W-:Y:S01]  /*fda0*/  @P0 IMAD.MOV.U32 R152, RZ, RZ, R0 ;  /* 0x000000ffff980224 */ /* 0x001fe200078e0000 */
[----:B------:R-:W-:Y:S01]  /*fdb0*/  LOP3.LUT R206, R206, 0xffff, RZ, 0xc0, !PT ;  /* 0x0000ffffcece7812 */ /* 0x000fe200078ec0ff */
[----:B------:R-:W2:Y:S04]  /*fdc0*/  LDL R0, [R1+0x434] ;  /* 0x0004340001007983 */ /* 0x000ea80000100800 */
[----:B----4-:R0:W4:Y:S04]  /*fdd0*/  @P0 LDG.E.U8 R170, desc[UR40][R152.64] ;  /* 0x0000002898aa0981 */ /* 0x010128000c1e1100 */
[----:B------:R-:W0:Y:S04]  /*fde0*/  LDL R152, [R1+0x440] ;  /* 0x0004400001987983 */ /* 0x000e280000100800 */
[----:B------:R-:W0:Y:S01]  /*fdf0*/  LDL R153, [R1+0x444] ;  /* 0x0004440001997983 */ /* 0x000e220000100800 */
[----:B------:R-:W-:-:S02]  /*fe00*/  ISETP.GT.AND P0, PT, R180, 0x7c, PT ;  /* 0x0000007cb400780c */ /* 0x000fc40003f04270 */
[----:B------:R-:W-:-:S04]  /*fe10*/  LOP3.LUT R171, R171, 0xffff, RZ, 0xc0, !PT ;  /* 0x0000ffffabab7812 */ /* 0x000fc800078ec0ff */
[--C-:B------:R-:W-:Y:S02]  /*fe20*/  PRMT R207, R206, 0x3340, R171.reuse ;  /* 0x00003340cecf7816 */ /* 0x100fe400000000ab */
[----:B------:R-:W-:-:S05]  /*fe30*/  PRMT R171, RZ, 0x7610, R171 ;  /* 0x00007610ffab7816 */ /* 0x000fca00000000ab */
[----:B0-----:R-:W-:-:S04]  /*fe40*/  @P0 LOP3.LUT R153, R153, R152, RZ, 0x3c, !PT ;  /* 0x0000009899990212 */ /* 0x001fc800078e3cff */
[----:B------:R-:W-:-:S04]  /*fe50*/  @P0 LOP3.LUT R152, R153, R152, RZ, 0x3c, !PT ;  /* 0x0000009899980212 */ /* 0x000fc800078e3cff */
[----:B------:R-:W-:-:S05]  /*fe60*/  @P0 LOP3.LUT R153, R153, R152, RZ, 0x3c, !PT ;  /* 0x0000009899990212 */ /* 0x000fca00078e3cff */
[----:B------:R0:W4:Y:S04]  /*fe70*/  @P0 LDG.E.U8 R171, desc[UR40][R152.64] ;  /* 0x0000002898ab0981 */ /* 0x000128000c1e1100 */
[----:B------:R-:W0:Y:S04]  /*fe80*/  LDL R152, [R1+0x438] ;  /* 0x0004380001987983 */ /* 0x000e280000100800 */
[----:B------:R-:W0:Y:S01]  /*fe90*/  LDL R153, [R1+0x43c] ;  /* 0x00043c0001997983 */ /* 0x000e220000100800 */
[----:B------:R-:W-:Y:S02]  /*fea0*/  ISETP.GT.AND P0, PT, R180, 0x7d, PT ;  /* 0x0000007db400780c */ /* 0x000fe40003f04270 */
[----:B------:R-:W-:-:S02]  /*feb0*/  LOP3.LUT R172, R172, 0xffff, RZ, 0xc0, !PT ;  /* 0x0000ffffacac7812 */ /* 0x000fc400078ec0ff */
[----:B------:R-:W-:-:S04]  /*fec0*/  LOP3.LUT R205, R205, 0xffff, RZ, 0xc0, !PT ;  /* 0x0000ffffcdcd7812 */ /* 0x000fc800078ec0ff */
[----:B------:R-:W-:Y:S02]  /*fed0*/  PRMT R206, R172, 0x3340, R205 ;  /* 0x00003340acce7816 */ /* 0x000fe400000000cd */
[----:B------:R-:W-:Y:S02]  /*fee0*/  PRMT R172, RZ, 0x7610, R172 ;  /* 0x00007610ffac7816 */ /* 0x000fe400000000ac */
[----:B------:R-:W-:Y:S02]  /*fef0*/  LOP3.LUT R204, R204, 0xffff, RZ, 0xc0, !PT ;  /* 0x0000ffffcccc7812 */ /* 0x000fe400078ec0ff */
[----:B------:R-:W-:Y:S02]  /*ff00*/  LOP3.LUT R203, R203, 0xffff, RZ, 0xc0, !PT ;  /* 0x0000ffffcbcb7812 */ /* 0x000fe400078ec0ff */
[----:B------:R-:W-:Y:S02]  /*ff10*/  LOP3.LUT R154, R154, 0xffff, RZ, 0xc0, !PT ;  /* 0x0000ffff9a9a7812 */ /* 0x000fe400078ec0ff */
[----:B------:R-:W-:-:S02]  /*ff20*/  LOP3.LUT R155, R155, 0xffff, RZ, 0xc0, !PT ;  /* 0x0000ffff9b9b7812 */ /* 0x000fc400078ec0ff */
[----:B------:R-:W-:Y:S02]  /*ff30*/  LOP3.LUT R192, R192, 0xffff, RZ, 0xc0, !PT ;  /* 0x0000ffffc0c07812 */ /* 0x000fe400078ec0ff */
[----:B------:R-:W-:Y:S02]  /*ff40*/  LOP3.LUT R193, R193, 0xffff, RZ, 0xc0, !PT ;  /* 0x0000ffffc1c17812 */ /* 0x000fe400078ec0ff */
[----:B------:R-:W-:Y:S02]  /*ff50*/  PRMT R205, R204, 0x3340, R203 ;  /* 0x00003340cccd7816 */ /* 0x000fe400000000cb */
[----:B------:R-:W-:Y:S02]  /*ff60*/  PRMT R204, R154, 0x3340, R155 ;  /* 0x000033409acc7816 */ /* 0x000fe4000000009b */
[----:B------:R-:W-:Y:S02]  /*ff70*/  PRMT R154, R192, 0x3340, R193 ;  /* 0x00003340c09a7816 */ /* 0x000fe400000000c1 */
[----:B------:R-:W3:Y:S04]  /*ff80*/  LDL R192, [R1+0x428] ;  /* 0x0004280001c07983 */ /* 0x000ee80000100800 */
[----:B------:R-:W3:Y:S01]  /*ff90*/  LDL R193, [R1+0x42c] ;  /* 0x00042c0001c17983 */ /* 0x000ee20000100800 */
[----:B0-----:R-:W-:-:S04]  /*ffa0*/  @P0 LOP3.LUT R153, R153, R152, RZ, 0x3c, !PT ;  /* 0x0000009899990212 */ /* 0x001fc800078e3cff */
[----:B------:R-:W-:-:S04]  /*ffb0*/  @P0 LOP3.LUT R152, R153, R152, RZ, 0x3c, !PT ;  /* 0x0000009899980212 */ /* 0x000fc800078e3cff */
[----:B------:R-:W-:-:S05]  /*ffc0*/  @P0 LOP3.LUT R153, R153, R152, RZ, 0x3c, !PT ;  /* 0x0000009899990212 */ /* 0x000fca00078e3cff */
[----:B------:R2:W4:Y:S04]  /*ffd0*/  @P0 LDG.E.U8 R172, desc[UR40][R152.64] ;  /* 0x0000002898ac0981 */ /* 0x000528000c1e1100 */
[----:B------:R-:W3:Y:S01]  /*ffe0*/  LDL R153, [R1+0x430] ;  /* 0x0004300001997983 */ /* 0x000ee20000100800 */
[----:B------:R-:W-:-:S13]  /*fff0*/  ISETP.GT.AND P0, PT, R180, 0x7e, PT ;  /* 0x0000007eb400780c */ /* 0x000fda0003f04270 */
[----:B--2---:R-:W-:Y:S02]  /*10000*/  @P0 IMAD.MOV.U32 R152, RZ, RZ, R0 ;  /* 0x000000ffff980224 */ /* 0x004fe400078e0000 */
[----:B------:R-:W2:Y:S01]  /*10010*/  LDL R0, [R1+0x854] ;  /* 0x0008540001007983 */ /* 0x000ea20000100800 */
[----:B------:R-:W-:Y:S02]  /*10020*/  PRMT R203, RZ, 0x7610, R203 ;  /* 0x00007610ffcb7816 */ /* 0x000fe400000000cb */
[----:B------:R-:W-:Y:S02]  /*10030*/  LOP3.LUT R199, R199, 0xffff, RZ, 0xc0, !PT ;  /* 0x0000ffffc7c77812 */ /* 0x000fe400078ec0ff */
[----:B------:R-:W-:Y:S02]  /*10040*/  LOP3.LUT R200, R200, 0xffff, RZ, 0xc0, !PT ;  /* 0x0000ffffc8c87812 */ /* 0x000fe400078ec0ff */
[----:B------:R-:W-:Y:S02]  /*10050*/  LOP3.LUT R201, R201, 0xffff, RZ, 0xc0, !PT ;  /* 0x0000ffffc9c97812 */ /* 0x000fe400078ec0ff */
[----:B------:R-:W-:-:S02]  /*10060*/  LOP3.LUT R202, R202, 0xffff, RZ, 0xc0, !PT ;  /* 0x0000ffffcaca7812 */ /* 0x000fc400078ec0ff */
[----:B------:R-:W-:Y:S02]  /*10070*/  PRMT R199, R199, 0x3340, R200 ;  /* 0x00003340c7c77816 */ /* 0x000fe400000000c8 */
[----:B------:R-:W-:-:S04]  /*10080*/  PRMT R155, R201, 0x3340, R202 ;  /* 0x00003340c99b7816 */ /* 0x000fc800000000ca */
[----:B------:R-:W-:Y:S02]  /*10090*/  PRMT R155, R199, 0x5410, R155 ;  /* 0x00005410c79b7816 */ /* 0x000fe4000000009b */
[----:B------:R-:W-:Y:S02]  /*100a0*/  PRMT R199, RZ, 0x7610, R199 ;  /* 0x00007610ffc77816 */ /* 0x000fe400000000c7 */
[----:B------:R-:W-:Y:S01]  /*100b0*/  PRMT R154, R204, 0x5410, R154 ;  /* 0x00005410cc9a7816 */ /* 0x000fe2000000009a */
[----:B---3--:R0:W3:Y:S01]  /*100c0*/  @P0 LDG.E.U8 R203, desc[UR40][R152.64] ;  /* 0x0000002898cb0981 */ /* 0x0080e2000c1e1100 */
[----:B------:R-:W-:-:S13]  /*100d0*/  ISETP.GT.AND P0, PT, R180, 0x7f, PT ;  /* 0x0000007fb400780c */ /* 0x000fda0003f04270 */
[----:B------:R-:W-:-:S04]  /*100e0*/  @P0 LOP3.LUT R193, R193, R192, RZ, 0x3c, !PT ;  /* 0x000000c0c1c10212 */ /* 0x000fc800078e3cff */
[----:B------:R-:W-:-:S04]  /*100f0*/  @P0 LOP3.LUT R192, R193, R192, RZ, 0x3c, !PT ;  /* 0x000000c0c1c00212 */ /* 0x000fc800078e3cff */
[----:B------:R-:W-:-:S05]  /*10100*/  @P0 LOP3.LUT R193, R193, R192, RZ, 0x3c, !PT ;  /* 0x000000c0c1c10212 */ /* 0x000fca00078e3cff */
[----:B------:R-:W3:Y:S01]  /*10110*/  @P0 LDG.E.U8 R199, desc[UR40][R192.64] ;  /* 0x00000028c0c70981 */ /* 0x000ee2000c1e1100 */
[----:B0-----:R-:W-:Y:S02]  /*10120*/  PRMT R152, R5, 0x5410, R207 ;  /* 0x0000541005987816 */ /* 0x001fe400000000cf */
[----:B------:R-:W-:Y:S01]  /*10130*/  PRMT R153, R206, 0x5410, R205 ;  /* 0x00005410ce997816 */ /* 0x000fe200000000cd */
[----:B------:R-:W-:Y:S06]  /*10140*/  BAR.SYNC.DEFER_BLOCKING 0x0 ;  /* 0x0000000000007b1d */ /* 0x000fec0000010000 */
[----:B------:R-:W4:Y:S04]  /*10150*/  LDL.LU R5, [R1+0x8c4] ;  /* 0x0008c40001057983 */ /* 0x000f280000300800 */
[----:B--2---:R0:W-:Y:S04]  /*10160*/  STS.128 [R0+UR8], R152 ;  /* 0x0000009800007988 */ /* 0x0041e80008000c08 */
[----:B0-----:R-:W2:Y:S01]  /*10170*/  LDL R0, [R1+0x878] ;  /* 0x0008780001007983 */ /* 0x001ea20000100800 */
[----:B------:R-:W-:-:S02]  /*10180*/  LOP3.LUT R184, R184, 0xffff, RZ, 0xc0, !PT ;  /* 0x0000ffffb8b87812 */ /* 0x000fc400078ec0ff */
[----:B------:R-:W-:-:S04]  /*10190*/  LOP3.LUT R183, R183, 0xffff, RZ, 0xc0, !PT ;  /* 0x0000ffffb7b77812 */ /* 0x000fc800078ec0ff */
[----:B------:R-:W-:Y:S02]  /*101a0*/  PRMT R152, R183, 0x3340, R184 ;  /* 0x00003340b7987816 */ /* 0x000fe400000000b8 */
[----:B------:R-:W0:Y:S01]  /*101b0*/  S2R R184, SR_TID.X ;  /* 0x0000000000b87919 */ /* 0x000e220000002100 */
[----:B------:R-:W-:Y:S02]  /*101c0*/  LOP3.LUT R181, R181, 0xffff, RZ, 0xc0, !PT ;  /* 0x0000ffffb5b57812 */ /* 0x000fe400078ec0ff */
[----:B------:R-:W-:Y:S02]  /*101d0*/  LOP3.LUT R182, R182, 0xffff, RZ, 0xc0, !PT ;  /* 0x0000ffffb6b67812 */ /* 0x000fe400078ec0ff */
[----:B------:R-:W-:Y:S02]  /*101e0*/  LOP3.LUT R185, R185, 0xffff, RZ, 0xc0, !PT ;  /* 0x0000ffffb9b97812 */ /* 0x000fe400078ec0ff */
[----:B------:R-:W-:Y:S02]  /*101f0*/  LOP3.LUT R186, R186, 0xffff, RZ, 0xc0, !PT ;  /* 0x0000ffffbaba7812 */ /* 0x000fe400078ec0ff */
[----:B------:R-:W-:-:S02]  /*10200*/  LOP3.LUT R187, R187, 0xffff, RZ, 0xc0, !PT ;  /* 0x0000ffffbbbb7812 */ /* 0x000fc400078ec0ff */
[----:B------:R-:W-:Y:S02]  /*10210*/  LOP3.LUT R188, R188, 0xffff, RZ, 0xc0, !PT ;  /* 0x0000ffffbcbc7812 */ /* 0x000fe400078ec0ff */
        /* <DEDUP_REMOVED lines=8> */
[----:B------:R-:W-:Y:S02]  /*102a0*/  PRMT R181, R181, 0x3340, R182 ;  /* 0x00003340b5b57816 */ /* 0x000fe400000000b6 */
[----:B------:R-:W-:Y:S02]  /*102b0*/  PRMT R185, R185, 0x3340, R186 ;  /* 0x00003340b9b97816 */ /* 0x000fe400000000ba */
[----:B------:R-:W-:-:S02]  /*102c0*/  PRMT R153, R187, 0x3340, R188 ;  /* 0x00003340bb997816 */ /* 0x000fc400000000bc */
[----:B------:R-:W-:Y:S02]  /*102d0*/  PRMT R189, R189, 0x3340, R190 ;  /* 0x00003340bdbd7816 */ /* 0x000fe400000000be */
[----:B------:R-:W-:Y:S02]  /*102e0*/  PRMT R154, R191, 0x3340, R194 ;  /* 0x00003340bf9a7816 */ /* 0x000fe400000000c2 */
[----:B------:R-:W-:Y:S02]  /*102f0*/  PRMT R195, R195, 0x3340, R196 ;  /* 0x00003340c3c37816 */ /* 0x000fe400000000c4 */
[----:B------:R-:W-:Y:S02]  /*10300*/  PRMT R155, R197, 0x3340, R198 ;  /* 0x00003340c59b7816 */ /* 0x000fe400000000c6 */
[----:B------:R-:W-:Y:S02]  /*10310*/  PRMT R152, R181, 0x5410, R152 ;  /* 0x00005410b5987816 */ /* 0x000fe40000000098 */
[----:B------:R-:W-:-:S02]  /*10320*/  PRMT R153, R185, 0x5410, R153 ;  /* 0x00005410b9997816 */ /* 0x000fc40000000099 */
[----:B------:R-:W-:Y:S02]  /*10330*/  PRMT R154, R189, 0x5410, R154 ;  /* 0x00005410bd9a7816 */ /* 0x000fe4000000009a */
[----:B------:R-:W-:Y:S02]  /*10340*/  PRMT R155, R195, 0x5410, R155 ;  /* 0x00005410c39b7816 */ /* 0x000fe4000000009b */
[----:B------:R-:W-:Y:S02]  /*10350*/  LOP3.LUT R176, R176, 0xffff, RZ, 0xc0, !PT ;  /* 0x0000ffffb0b07812 */ /* 0x000fe400078ec0ff */
[----:B------:R-:W-:Y:S02]  /*10360*/  LOP3.LUT R177, R177, 0xffff, RZ, 0xc0, !PT ;  /* 0x0000ffffb1b17812 */ /* 0x000fe400078ec0ff */
[----:B------:R-:W-:Y:S02]  /*10370*/  LOP3.LUT R157, R157, 0xffff, RZ, 0xc0, !PT ;  /* 0x0000ffff9d9d7812 */ /* 0x000fe400078ec0ff */
[----:B------:R-:W-:-:S02]  /*10380*/  LOP3.LUT R165, R165, 0xffff, RZ, 0xc0, !PT ;  /* 0x0000ffffa5a57812 */ /* 0x000fc400078ec0ff */
[----:B------:R-:W-:Y:S02]  /*10390*/  PRMT R157, R157, 0x3340, R176 ;  /* 0x000033409d9d7816 */ /* 0x000fe400000000b0 */
[----:B------:R-:W-:Y:S02]  /*103a0*/  LOP3.LUT R179, R179, 0xffff, RZ, 0xc0, !PT ;  /* 0x0000ffffb3b37812 */ /* 0x000fe400078ec0ff */
[----:B0-----:R-:W-:Y:S02]  /*103b0*/  LOP3.LUT R184, R184, 0x7f, RZ, 0xc0, !PT ;  /* 0x0000007fb8b87812 */ /* 0x001fe400078ec0ff */
[----:B------:R-:W-:Y:S02]  /*103c0*/  LOP3.LUT R178, R178, 0xffff, RZ, 0xc0, !PT ;  /* 0x0000ffffb2b27812 */ /* 0x000fe400078ec0ff */
[----:B------:R-:W-:Y:S02]  /*103d0*/  ISETP.GE.AND P0, PT, R184, R180, PT ;  /* 0x000000b4b800720c */ /* 0x000fe40003f06270 */
[----:B------:R-:W-:Y:S01]  /*103e0*/  PRMT R178, R179, 0x3340, R178 ;  /* 0x00003340b3b27816 */ /* 0x000fe200000000b2 */
[----:B--2---:R0:W-:Y:S04]  /*103f0*/  STS.128 [R0+UR8], R152 ;  /* 0x0000009800007988 */ /* 0x0041e80008000c08 */
[----:B0-----:R-:W2:Y:S01]  /*10400*/  LDL.LU R0, [R1+0x3c] ;  /* 0x00003c0001007983 */ /* 0x001ea20000300800 */
[----:B------:R-:W-:-:S03]  /*10410*/  PRMT R152, R165, 0x3340, R177 ;  /* 0x00003340a5987816 */ /* 0x000fc600000000b1 */
[----:B------:R-:W3:Y:S04]  /*10420*/  LDL R176, [R1+0x874] ;  /* 0x0008740001b07983 */ /* 0x000ee80000100800 */
[----:B------:R-:W2:Y:S04]  /*10430*/  LDL R177, [R1+0x40] ;  /* 0x0000400001b17983 */ /* 0x000ea80000100800 */
        /* <DEDUP_REMOVED lines=9> */
[----:B------:R-:W2:Y:S01]  /*104d0*/  LDL R181, [R1+0x338] ;  /* 0x0003380001b57983 */ /* 0x000ea20000100800 */
        /* <DEDUP_REMOVED lines=19> */
[----:B----4-:R-:W-:Y:S02]  /*10610*/  PRMT R5, RZ, 0x7610, R5 ;  /* 0x00007610ff057816 */ /* 0x010fe40000000005 */
[----:B------:R-:W-:Y:S02]  /*10620*/  PRMT R175, RZ, 0x7610, R175 ;  /* 0x00007610ffaf7816 */ /* 0x000fe400000000af */
[----:B------:R-:W-:Y:S02]  /*10630*/  PRMT R174, RZ, 0x7610, R174 ;  /* 0x00007610ffae7816 */ /* 0x000fe400000000ae */
[----:B------:R-:W-:Y:S02]  /*10640*/  PRMT R173, RZ, 0x7610, R173 ;  /* 0x00007610ffad7816 */ /* 0x000fe400000000ad */
[----:B------:R-:W-:Y:S01]  /*10650*/  PRMT R23, RZ, 0x7610, R23 ;  /* 0x00007610ff177816 */ /* 0x000fe20000000017 */
[----:B---3--:R2:W-:Y:S02]  /*10660*/  STS.128 [R176+UR8], R152 ;  /* 0x00000098b0007988 */ /* 0x0085e40008000c08 */
[----:B--2---:R-:W-:-:S02]  /*10670*/  @!P0 IMAD.MOV.U32 R152, RZ, RZ, R177 ;  /* 0x000000ffff988224 */ /* 0x004fc400078e00b1 */
[----:B------:R-:W-:-:S05]  /*10680*/  @!P0 IMAD.MOV.U32 R153, RZ, RZ, R0 ;  /* 0x000000ffff998224 */ /* 0x000fca00078e0000 */
[----:B------:R0:W2:Y:S02]  /*10690*/  @!P0 LDG.E.U8 R5, desc[UR40][R152.64] ;  /* 0x0000002898058981 */ /* 0x0000a4000c1e1100 */
[----:B0-----:R-:W-:Y:S02]  /*106a0*/  @!P0 IMAD.MOV.U32 R152, RZ, RZ, R180 ;  /* 0x000000ffff988224 */ /* 0x001fe400078e00b4 */
[----:B------:R-:W-:-:S05]  /*106b0*/  @!P0 IMAD.MOV.U32 R153, RZ, RZ, R179 ;  /* 0x000000ffff998224 */ /* 0x000fca00078e00b3 */
[----:B------:R0:W3:Y:S02]  /*106c0*/  @!P0 LDG.E.U8 R175, desc[UR40][R152.64] ;  /* 0x0000002898af8981 */ /* 0x0000e4000c1e1100 */
[----:B0-----:R-:W-:Y:S02]  /*106d0*/  @!P0 IMAD.MOV.U32 R152, RZ, RZ, R190 ;  /* 0x000000ffff988224 */ /* 0x001fe400078e00be */
[----:B------:R-:W-:-:S05]  /*106e0*/  @!P0 IMAD.MOV.U32 R153, RZ, RZ, R191 ;  /* 0x000000ffff998224 */ /* 0x000fca00078e00bf */
[----:B------:R0:W4:Y:S02]  /*106f0*/  @!P0 LDG.E.U8 R174, desc[UR40][R152.64] ;  /* 0x0000002898ae8981 */ /* 0x000124000c1e1100 */
[----:B0-----:R-:W-:Y:S02]  /*10700*/  @!P0 IMAD.MOV.U32 R152, RZ, RZ, R186 ;  /* 0x000000ffff988224 */ /* 0x001fe400078e00ba */
[----:B------:R-:W-:-:S05]  /*10710*/  @!P0 IMAD.MOV.U32 R153, RZ, RZ, R187 ;  /* 0x000000ffff998224 */ /* 0x000fca00078e00bb */
[----:B------:R0:W3:Y:S04]  /*10720*/  @!P0 LDG.E.U8 R173, desc[UR40][R152.64] ;  /* 0x0000002898ad8981 */ /* 0x0000e8000c1e1100 */
[----:B------:R1:W-:Y:S01]  /*10730*/  STL [R1+0x888], R0 ;  /* 0x0008880001007387 */ /* 0x0003e20000100800 */
[----:B0-----:R-:W-:Y:S02]  /*10740*/  @!P0 IMAD.MOV.U32 R152, RZ, RZ, R184 ;  /* 0x000000ffff988224 */ /* 0x001fe400078e00b8 */
[----:B------:R-:W-:Y:S01]  /*10750*/  @!P0 IMAD.MOV.U32 R153, RZ, RZ, R185 ;  /* 0x000000ffff998224 */ /* 0x000fe200078e00b9 */
[----:B-1----:R-:W-:-:S04]  /*10760*/  PRMT R0, RZ, 0x7610, R0 ;  /* 0x00007610ff007816 */ /* 0x002fc80000000000 */
[----:B------:R0:W4:Y:S02]  /*10770*/  @!P0 LDG.E.U8 R23, desc[UR40][R152.64] ;  /* 0x0000002898178981 */ /* 0x000124000c1e1100 */
[----:B0-----:R-:W-:Y:S02]  /*10780*/  @!P0 IMAD.MOV.U32 R152, RZ, RZ, R181 ;  /* 0x000000ffff988224 */ /* 0x001fe400078e00b5 */
[----:B------:R-:W-:-:S05]  /*10790*/  @!P0 IMAD.MOV.U32 R153, RZ, RZ, R183 ;  /* 0x000000ffff998224 */ /* 0x000fca00078e00b7 */
[----:B------:R-:W4:Y:S04]  /*107a0*/  @!P0 LDG.E.U8 R0, desc[UR40][R152.64] ;  /* 0x0000002898008981 */ /* 0x000f28000c1e1100 */
[----:B--2---:R-:W-:Y:S04]  /*107b0*/  STL [R1+0x8a8], R5 ;  /* 0x0008a80501007387 */ /* 0x004fe80000100800 */
[----:B---3--:R0:W-:Y:S04]  /*107c0*/  STL [R1+0x2c], R173 ;  /* 0x00002cad01007387 */ /* 0x0081e80000100800 */
[----:B0-----:R-:W2:Y:S04]  /*107d0*/  LDL R173, [R1+0x2f4] ;  /* 0x0002f40001ad7983 */ /* 0x001ea80000100800 */
[----:B----4-:R0:W-:Y:S04]  /*107e0*/  STL [R1+0x34], R0 ;  /* 0x0000340001007387 */ /* 0x0101e80000100800 */
[----:B------:R-:W3:Y:S04]  /*107f0*/  LDL R181, [R1+0x870] ;  /* 0x0008700001b57983 */ /* 0x000ee80000100800 */
[----:B------:R-:W4:Y:S04]  /*10800*/  LDL R180, [R1+0x2b4] ;  /* 0x0002b40001b47983 */ /* 0x000f280000100800 */
[----:B------:R-:W2:Y:S04]  /*10810*/  LDL R179, [R1+0x2b8] ;  /* 0x0002b80001b37983 */ /* 0x000ea80000100800 */
[----:B------:R-:W4:Y:S04]  /*10820*/  LDL R177, [R1+0x274] ;  /* 0x0002740001b17983 */ /* 0x000f280000100800 */
[----:B------:R-:W4:Y:S04]  /*10830*/  LDL R176, [R1+0x278] ;  /* 0x0002780001b07983 */ /* 0x000f280000100800 */
[----:B0-----:R-:W4:Y:S01]  /*10840*/  LDL R0, [R1+0x2f8] ;  /* 0x0002f80001007983 */ /* 0x001f220000100800 */
[----:B------:R-:W-:-:S02]  /*10850*/  LOP3.LUT R250, R250, 0xffff, RZ, 0xc0, !PT ;  /* 0x0000fffffafa7812 */ /* 0x000fc400078ec0ff */
[----:B------:R-:W-:Y:S01]  /*10860*/  LOP3.LUT R249, R249, 0xffff, RZ, 0xc0, !PT ;  /* 0x0000fffff9f97812 */ /* 0x000fe200078ec0ff */
[----:B------:R0:W-:Y:S01]  /*10870*/  STL [R1+0x24], R175 ;  /* 0x000024af01007387 */ /* 0x0001e20000100800 */
        /* <DEDUP_REMOVED lines=13> */
[----:B------:R-:W-:Y:S01]  /*10950*/  LOP3.LUT R21, R21, 0xffff, RZ, 0xc0, !PT ;  /* 0x0000ffff15157812 */ /* 0x000fe200078ec0ff */
[----:B------:R1:W-:Y:S01]  /*10960*/  STL [R1+0x28], R174 ;  /* 0x000028ae01007387 */ /* 0x0003e20000100800 */
[----:B------:R-:W-:Y:S02]  /*10970*/  PRMT R249, R250, 0x3340, R249 ;  /* 0x00003340faf97816 */ /* 0x000fe400000000f9 */
[----:B------:R-:W-:Y:S01]  /*10980*/  PRMT R247, R248, 0x3340, R247 ;  /* 0x00003340f8f77816 */ /* 0x000fe200000000f7 */
[----:B------:R1:W-:Y:S01]  /*10990*/  STL [R1+0x30], R23 ;  /* 0x0000301701007387 */ /* 0x0003e20000100800 */
[----:B------:R-:W-:-:S02]  /*109a0*/  PRMT R245, R246, 0x3340, R245 ;  /* 0x00003340f6f57816 */ /* 0x000fc400000000f5 */
[----:B------:R-:W-:Y:S01]  /*109b0*/  PRMT R243, R244, 0x3340, R243 ;  /* 0x00003340f4f37816 */ /* 0x000fe200000000f3 */
[----:B0-----:R-:W4:Y:S01]  /*109c0*/  LDL R175, [R1+0x234] ;  /* 0x0002340001af7983 */ /* 0x001f220000100800 */
[----:B------:R-:W-:Y:S02]  /*109d0*/  PRMT R241, R242, 0x3340, R241 ;  /* 0x00003340f2f17816 */ /* 0x000fe400000000f1 */
[----:B------:R-:W-:Y:S01]  /*109e0*/  PRMT R208, R209, 0x3340, R208 ;  /* 0x00003340d1d07816 */ /* 0x000fe200000000d0 */
[----:B-1----:R-:W4:Y:S01]  /*109f0*/  LDL R174, [R1+0x1f4] ;  /* 0x0001f40001ae7983 */ /* 0x002f220000100800 */
[----:B------:R-:W-:Y:S02]  /*10a00*/  PRMT R17, R17, 0x3340, R22 ;  /* 0x0000334011117816 */ /* 0x000fe40000000016 */
[----:B------:R-:W-:Y:S02]  /*10a10*/  PRMT R23, R20, 0x3340, R21 ;  /* 0x0000334014177816 */ /* 0x000fe40000000015 */
[----:B------:R-:W-:-:S02]  /*10a20*/  PRMT R20, R249, 0x5410, R247 ;  /* 0x00005410f9147816 */ /* 0x000fc400000000f7 */
[----:B------:R-:W-:Y:S02]  /*10a30*/  PRMT R21, R245, 0x5410, R243 ;  /* 0x00005410f5157816 */ /* 0x000fe400000000f3 */
[----:B------:R-:W-:Y:S02]  /*10a40*/  PRMT R22, R241, 0x5410, R208 ;  /* 0x00005410f1167816 */ /* 0x000fe400000000d0 */
[----:B------:R-:W-:Y:S02]  /*10a50*/  PRMT R23, R17, 0x5410, R23 ;  /* 0x0000541011177816 */ /* 0x000fe40000000017 */
[----:B------:R-:W-:Y:S01]  /*10a60*/  PRMT R178, RZ, 0x7610, R178 ;  /* 0x00007610ffb27816 */ /* 0x000fe200000000b2 */
[----:B------:R-:W4:Y:S01]  /*10a70*/  LDL R17, [R1+0x238] ;  /* 0x0002380001117983 */ /* 0x000f220000100800 */
[----:B------:R-:W-:-:S03]  /*10a80*/  PRMT R5, RZ, 0x7610, R5 ;  /* 0x00007610ff057816 */ /* 0x000fc60000000005 */
[----:B---3--:R2:W-:Y:S02]  /*10a90*/  STS.128 [R181+UR8], R20 ;  /* 0x00000014b5007988 */ /* 0x0085e40008000c08 */
[----:B--2---:R-:W-:Y:S01]  /*10aa0*/  @!P0 IMAD.MOV.U32 R20, RZ, RZ, R179 ;  /* 0x000000ffff148224 */ /* 0x004fe200078e00b3 */
[----:B------:R-:W-:Y:S01]  /*10ab0*/  PRMT R182, RZ, 0x7610, R182 ;  /* 0x00007610ffb67816 */ /* 0x000fe200000000b6 */
[----:B----4-:R-:W-:Y:S01]  /*10ac0*/  @!P0 IMAD.MOV.U32 R21, RZ, RZ, R180 ;  /* 0x000000ffff158224 */ /* 0x010fe200078e00b4 */
[----:B------:R-:W2:Y:S04]  /*10ad0*/  LDL R23, [R1+0x174] ;  /* 0x0001740001177983 */ /* 0x000ea80000100800 */
[----:B------:R0:W3:Y:S01]  /*10ae0*/  @!P0 LDG.E.U8 R178, desc[UR40][R20.64] ;  /* 0x0000002814b28981 */ /* 0x0000e2000c1e1100 */
[----:B------:R-:W-:-:S03]  /*10af0*/  @!P0 IMAD.MOV.U32 R152, RZ, RZ, R0 ;  /* 0x000000ffff988224 */ /* 0x000fc600078e0000 */
[----:B------:R-:W4:Y:S01]  /*10b00*/  LDL R0, [R1+0x1f8] ;  /* 0x0001f80001007983 */ /* 0x000f220000100800 */
[----:B------:R-:W-:-:S03]  /*10b10*/  @!P0 IMAD.MOV.U32 R153, RZ, RZ, R173 ;  /* 0x000000ffff998224 */ /* 0x000fc600078e00ad */
[----:B------:R-:W2:Y:S01]  /*10b20*/  LDL R173, [R1+0x1b8] ;  /* 0x0001b80001ad7983 */ /* 0x000ea20000100800 */
[----:B0-----:R-:W-:Y:S02]  /*10b30*/  @!P0 IMAD.MOV.U32 R20, RZ, RZ, R176 ;  /* 0x000000ffff148224 */ /* 0x001fe400078e00b0 */
[----:B------:R-:W-:Y:S01]  /*10b40*/  @!P0 IMAD.MOV.U32 R21, RZ, RZ, R177 ;  /* 0x000000ffff158224 */ /* 0x000fe200078e00b1 */
[----:B------:R-:W3:Y:S04]  /*10b50*/  @!P0 LDG.E.U8 R182, desc[UR40][R152.64] ;  /* 0x0000002898b68981 */ /* 0x000ee8000c1e1100 */
[----:B------:R0:W2:Y:S04]  /*10b60*/  @!P0 LDG.E.U8 R5, desc[UR40][R20.64] ;  /* 0x0000002814058981 */ /* 0x0000a8000c1e1100 */
[----:B------:R-:W3:Y:S04]  /*10b70*/  LDL R22, [R1+0x178] ;  /* 0x0001780001167983 */ /* 0x000ee80000100800 */
[----:B------:R-:W3:Y:S01]  /*10b80*/  LDL R152, [R1+0x1b4] ;  /* 0x0001b40001987983 */ /* 0x000ee20000100800 */
[----:B------:R-:W-:-:S02]  /*10b90*/  PRMT R2, RZ, 0x7610, R2 ;  /* 0x00007610ff027816 */ /* 0x000fc40000000002 */
[----:B------:R-:W-:Y:S01]  /*10ba0*/  PRMT R3, RZ, 0x7610, R3 ;  /* 0x00007610ff037816 */ /* 0x000fe20000000003 */
[----:B0-----:R-:W-:Y:S02]  /*10bb0*/  @!P0 IMAD.MOV.U32 R21, RZ, RZ, R175 ;  /* 0x000000ffff158224 */ /* 0x001fe400078e00af */
[----:B------:R-:W-:-:S05]  /*10bc0*/  @!P0 IMAD.MOV.U32 R20, RZ, RZ, R17 ;  /* 0x000000ffff148224 */ /* 0x000fca00078e0011 */
[----:B------:R0:W3:Y:S02]  /*10bd0*/  @!P0 LDG.E.U8 R2, desc[UR40][R20.64] ;  /* 0x0000002814028981 */ /* 0x0000e4000c1e1100 */
[----:B0-----:R-:W-:Y:S02]  /*10be0*/  @!P0 IMAD.MOV.U32 R21, RZ, RZ, R174 ;  /* 0x000000ffff158224 */ /* 0x001fe400078e00ae */
[----:B----4-:R-:W-:-:S05]  /*10bf0*/  @!P0 IMAD.MOV.U32 R20, RZ, RZ, R0 ;  /* 0x000000ffff148224 */ /* 0x010fca00078e0000 */
[----:B------:R0:W4:Y:S04]  /*10c00*/  @!P0 LDG.E.U8 R3, desc[UR40][R20.64] ;  /* 0x0000002814038981 */ /* 0x000128000c1e1100 */
[----:B--2---:R1:W-:Y:S04]  /*10c10*/  STL [R1+0x8ac], R5 ;  /* 0x0008ac0501007387 */ /* 0x0043e80000100800 */
[----:B------:R-:W2:Y:S04]  /*10c20*/  LDL R17, [R1+0x134] ;  /* 0x0001340001117983 */ /* 0x000ea80000100800 */
[----:B-1----:R-:W4:Y:S01]  /*10c30*/  LDL R5, [R1+0x138] ;  /* 0x0001380001057983 */ /* 0x002f220000100800 */
[----:B------:R-:W-:Y:S01]  /*10c40*/  PRMT R4, RZ, 0x7610, R4 ;  /* 0x00007610ff047816 */ /* 0x000fe20000000004 */
[----:B0-----:R-:W-:-:S02]  /*10c50*/  @!P0 IMAD.MOV.U32 R20, RZ, RZ, R173 ;  /* 0x000000ffff148224 */ /* 0x001fc400078e00ad */
[----:B---3--:R-:W-:-:S05]  /*10c60*/  @!P0 IMAD.MOV.U32 R21, RZ, RZ, R152 ;  /* 0x000000ffff158224 */ /* 0x008fca00078e0098 */
[----:B------:R0:W3:Y:S01]  /*10c70*/  @!P0 LDG.E.U8 R4, desc[UR40][R20.64] ;  /* 0x0000002814048981 */ /* 0x0000e2000c1e1100 */
[----:B------:R-:W-:Y:S01]  /*10c80*/  PRMT R250, RZ, 0x7610, R250 ;  /* 0x00007610fffa7816 */ /* 0x000fe200000000fa */
[----:B0-----:R-:W-:Y:S02]  /*10c90*/  @!P0 IMAD.MOV.U32 R20, RZ, RZ, R22 ;  /* 0x000000ffff148224 */ /* 0x001fe400078e0016 */
[----:B------:R-:W-:-:S05]  /*10ca0*/  @!P0 IMAD.MOV.U32 R21, RZ, RZ, R23 ;  /* 0x000000ffff158224 */ /* 0x000fca00078e0017 */
[----:B------:R2:W3:Y:S01]  /*10cb0*/  @!P0 LDG.E.U8 R250, desc[UR40][R20.64] ;  /* 0x0000002814fa8981 */ /* 0x0004e2000c1e1100 */
[----:B------:R-:W-:-:S03]  /*10cc0*/  PRMT R249, RZ, 0x7610, R249 ;  /* 0x00007610fff97816 */ /* 0x000fc600000000f9 */
[----:B------:R0:W-:Y:S04]  /*10cd0*/  STL [R1+0x8b0], R2 ;  /* 0x0008b00201007387 */ /* 0x0001e80000100800 */
[----:B------:R-:W3:Y:S01]  /*10ce0*/  LDL R0, [R1+0xf8] ;  /* 0x0000f80001007983 */ /* 0x000ee20000100800 */
[----:B--2---:R-:W-:Y:S02]  /*10cf0*/  @!P0 IMAD.MOV.U32 R21, RZ, RZ, R17 ;  /* 0x000000ffff158224 */ /* 0x004fe400078e0011 */
[----:B----4-:R-:W-:-:S05]  /*10d00*/  @!P0 IMAD.MOV.U32 R20, RZ, RZ, R5 ;  /* 0x000000ffff148224 */ /* 0x010fca00078e0005 */
[----:B------:R-:W2:Y:S04]  /*10d10*/  @!P0 LDG.E.U8 R249, desc[UR40][R20.64] ;  /* 0x0000002814f98981 */ /* 0x000ea8000c1e1100 */
[----:B------:R-:W-:Y:S04]  /*10d20*/  STL [R1+0x8b4], R3 ;  /* 0x0008b40301007387 */ /* 0x000fe80000100800 */
[----:B0-----:R-:W4:Y:S04]  /*10d30*/  LDL R2, [R1+0xf4] ;  /* 0x0000f40001027983 */ /* 0x001f280000100800 */
[----:B---3--:R-:W-:Y:S04]  /*10d40*/  STL [R1+0x8b8], R4 ;  /* 0x0008b80401007387 */ /* 0x008fe80000100800 */
[----:B------:R-:W3:Y:S04]  /*10d50*/  LDL R176, [R1+0xb4] ;  /* 0x0000b40001b07983 */ /* 0x000ee80000100800 */
[----:B------:R-:W3:Y:S04]  /*10d60*/  LDL R175, [R1+0xb8] ;  /* 0x0000b80001af7983 */ /* 0x000ee80000100800 */
[----:B------:R0:W-:Y:S04]  /*10d70*/  STL [R1+0x20], R182 ;  /* 0x000020b601007387 */ /* 0x0001e80000100800 */
[----:B------:R-:W3:Y:S04]  /*10d80*/  LDL R174, [R1+0x74] ;  /* 0x0000740001ae7983 */ /* 0x000ee80000100800 */
[----:B------:R-:W3:Y:S04]  /*10d90*/  LDL R173, [R1+0x78] ;  /* 0x0000780001ad7983 */ /* 0x000ee80000100800 */
[----:B------:R-:W3:Y:S04]  /*10da0*/  LDL R152, [R1+0x82c] ;  /* 0x00082c0001987983 */ /* 0x000ee80000100800 */
[----:B------:R-:W3:Y:S04]  /*10db0*/  LDL.LU R183, [R1+0x8] ;  /* 0x0000080001b77983 */ /* 0x000ee80000300800 */
[----:B------:R-:W3:Y:S04]  /*10dc0*/  LDL.LU R184, [R1+0x4] ;  /* 0x0000040001b87983 */ /* 0x000ee80000300800 */
[----:B0-----:R-:W3:Y:S04]  /*10dd0*/  LDL.LU R182, [R1] ;  /* 0x0000000001b67983 */ /* 0x001ee80000300800 */
[----:B------:R-:W-:Y:S04]  /*10de0*/  STL [R1+0x8bc], R250 ;  /* 0x0008bcfa01007387 */ /* 0x000fe80000100800 */
[----:B------:R0:W-:Y:S04]  /*10df0*/  STL [R1+0x1c], R178 ;  /* 0x00001cb201007387 */ /* 0x0001e80000100800 */
[----:B------:R-:W3:Y:S04]  /*10e00*/  LDL R153, [R1+0x424] ;  /* 0x0004240001997983 */ /* 0x000ee80000100800 */
[----:B------:R-:W3:Y:S04]  /*10e10*/  LDL R23, [R1+0x3f0] ;  /* 0x0003f00001177983 */ /* 0x000ee80000100800 */
[----:B------:R-:W3:Y:S04]  /*10e20*/  LDL R22, [R1+0x3f4] ;  /* 0x0003f40001167983 */ /* 0x000ee80000100800 */
[----:B------:R-:W3:Y:S04]  /*10e30*/  LDL R17, [R1+0x3ac] ;  /* 0x0003ac0001117983 */ /* 0x000ee80000100800 */
[----:B------:R-:W3:Y:S04]  /*10e40*/  LDL R5, [R1+0x3b0] ;  /* 0x0003b00001057983 */ /* 0x000ee80000100800 */
[----:B--2---:R-:W-:Y:S04]  /*10e50*/  STL [R1+0x8c0], R249 ;  /* 0x0008c0f901007387 */ /* 0x004fe80000100800 */
[----:B------:R-:W2:Y:S04]  /*10e60*/  LDL R4, [R1+0x36c] ;  /* 0x00036c0001047983 */ /* 0x000ea80000100800 */
[----:B------:R-:W2:Y:S01]  /*10e70*/  LDL R3, [R1+0x370] ;  /* 0x0003700001037983 */ /* 0x000ea20000100800 */
[----:B----4-:R-:W-:-:S03]  /*10e80*/  @!P0 IMAD.MOV.U32 R21, RZ, RZ, R2 ;  /* 0x000000ffff158224 */ /* 0x010fc600078e0002 */
[----:B------:R-:W4:Y:S01]  /*10e90*/  LDL R2, [R1+0x32c] ;  /* 0x00032c0001027983 */ /* 0x000f220000100800 */
[----:B------:R-:W-:Y:S01]  /*10ea0*/  PRMT R248, RZ, 0x7610, R248 ;  /* 0x00007610fff87816 */ /* 0x000fe200000000f8 */
[----:B------:R-:W-:Y:S01]  /*10eb0*/  @!P0 IMAD.MOV.U32 R20, RZ, RZ, R0 ;  /* 0x000000ffff148224 */ /* 0x000fe200078e0000 */
[----:B------:R-:W-:Y:S01]  /*10ec0*/  PRMT R247, RZ, 0x7610, R247 ;  /* 0x00007610fff77816 */ /* 0x000fe200000000f7 */
[----:B------:R-:W4:Y:S04]  /*10ed0*/  LDL R0, [R1+0x330] ;  /* 0x0003300001007983 */ /* 0x000f280000100800 */
[----:B------:R3:W4:Y:S01]  /*10ee0*/  @!P0 LDG.E.U8 R248, desc[UR40][R20.64] ;  /* 0x0000002814f88981 */ /* 0x000722000c1e1100 */
[----:B------:R-:W-:Y:S02]  /*10ef0*/  PRMT R246, RZ, 0x7610, R246 ;  /* 0x00007610fff67816 */ /* 0x000fe400000000f6 */
[----:B------:R-:W-:Y:S01]  /*10f00*/  PRMT R245, RZ, 0x7610, R245 ;  /* 0x00007610fff57816 */ /* 0x000fe200000000f5 */
[----:B0-----:R-:W4:Y:S01]  /*10f10*/  LDL R178, [R1+0x86c] ;  /* 0x00086c0001b27983 */ /* 0x001f220000100800 */
[----:B------:R-:W-:-:S02]  /*10f20*/  PRMT R244, RZ, 0x7610, R244 ;  /* 0x00007610fff47816 */ /* 0x000fc400000000f4 */
[----:B------:R-:W-:Y:S01]  /*10f30*/  PRMT R243, RZ, 0x7610, R243 ;  /* 0x00007610fff37816 */ /* 0x000fe200000000f3 */
[----:B------:R-:W4:Y:S01]  /*10f40*/  LDL R177, [R1+0x2ac] ;  /* 0x0002ac0001b17983 */ /* 0x000f220000100800 */
[----:B---3--:R-:W-:Y:S02]  /*10f50*/  @!P0 IMAD.MOV.U32 R20, RZ, RZ, R175 ;  /* 0x000000ffff148224 */ /* 0x008fe400078e00af */
[----:B------:R-:W-:Y:S01]  /*10f60*/  @!P0 IMAD.MOV.U32 R21, RZ, RZ, R176 ;  /* 0x000000ffff158224 */ /* 0x000fe200078e00b0 */
[----:B------:R-:W-:Y:S01]  /*10f70*/  PRMT R242, RZ, 0x7610, R242 ;  /* 0x00007610fff27816 */ /* 0x000fe200000000f2 */
[----:B------:R-:W3:Y:S04]  /*10f80*/  LDL R176, [R1+0x22c] ;  /* 0x00022c0001b07983 */ /* 0x000ee80000100800 */
[----:B------:R0:W3:Y:S04]  /*10f90*/  @!P0 LDG.E.U8 R247, desc[UR40][R20.64] ;  /* 0x0000002814f78981 */ /* 0x0000e8000c1e1100 */
[----:B------:R-:W3:Y:S01]  /*10fa0*/  LDL R175, [R1+0x230] ;  /* 0x0002300001af7983 */ /* 0x000ee20000100800 */
[----:B------:R-:W-:-:S02]  /*10fb0*/  PRMT R241, RZ, 0x7610, R241 ;  /* 0x00007610fff17816 */ /* 0x000fc400000000f1 */
[----:B------:R-:W-:Y:S01]  /*10fc0*/  LOP3.LUT R252, R252, 0xffff, RZ, 0xc0, !PT ;  /* 0x0000fffffcfc7812 */ /* 0x000fe200078ec0ff */
[----:B------:R-:W3:Y:S01]  /*10fd0*/  LDL R179, [R1+0xa4] ;  /* 0x0000a40001b37983 */ /* 0x000ee20000100800 */
[----:B0-----:R-:W-:Y:S02]  /*10fe0*/  @!P0 IMAD.MOV.U32 R20, RZ, RZ, R173 ;  /* 0x000000ffff148224 */ /* 0x001fe400078e00ad */
[----:B------:R-:W-:Y:S01]  /*10ff0*/  @!P0 IMAD.MOV.U32 R21, RZ, RZ, R174 ;  /* 0x000000ffff158224 */ /* 0x000fe200078e00ae */
[----:B------:R-:W-:Y:S01]  /*11000*/  LOP3.LUT R240, R240, 0xffff, RZ, 0xc0, !PT ;  /* 0x0000fffff0f07812 */ /* 0x000fe200078ec0ff */
[----:B------:R-:W3:Y:S04]  /*11010*/  LDL R174, [R1+0x1ac] ;  /* 0x0001ac0001ae7983 */ /* 0x000ee80000100800 */
[----:B------:R0:W3:Y:S01]  /*11020*/  @!P0 LDG.E.U8 R246, desc[UR40][R20.64] ;  /* 0x0000002814f68981 */ /* 0x0000e2000c1e1100 */
[----:B------:R-:W-:-:S02]  /*11030*/  LOP3.LUT R239, R239, 0xffff, RZ, 0xc0, !PT ;  /* 0x0000ffffefef7812 */ /* 0x000fc400078ec0ff */
        /* <DEDUP_REMOVED lines=11> */
[----:B------:R-:W-:-:S05]  /*110f0*/  @!P0 IMAD.MOV.U32 R21, RZ, RZ, R23 ;  /* 0x000000ffff158224 */ /* 0x000fca00078e0017 */
[----:B------:R0:W3:Y:S02]  /*11100*/  @!P0 LDG.E.U8 R244, desc[UR40][R20.64] ;  /* 0x0000002814f48981 */ /* 0x0000e4000c1e1100 */
[----:B0-----:R-:W-:Y:S02]  /*11110*/  @!P0 IMAD.MOV.U32 R20, RZ, RZ, R5 ;  /* 0x000000ffff148224 */ /* 0x001fe400078e0005 */
[----:B------:R-:W-:Y:S01]  /*11120*/  @!P0 IMAD.MOV.U32 R21, RZ, RZ, R17 ;  /* 0x000000ffff158224 */ /* 0x000fe200078e0011 */
[----:B------:R-:W3:Y:S04]  /*11130*/  LDL R5, [R1+0x2b0] ;  /* 0x0002b00001057983 */ /* 0x000ee80000100800 */
[----:B------:R2:W3:Y:S02]  /*11140*/  @!P0 LDG.E.U8 R243, desc[UR40][R20.64] ;  /* 0x0000002814f38981 */ /* 0x0004e4000c1e1100 */
[----:B--2---:R-:W-:-:S02]  /*11150*/  @!P0 IMAD.MOV.U32 R21, RZ, RZ, R4 ;  /* 0x000000ffff158224 */ /* 0x004fc400078e0004 */
[----:B------:R-:W2:Y:S01]  /*11160*/  LDL R4, [R1+0x26c] ;  /* 0x00026c0001047983 */ /* 0x000ea20000100800 */
[----:B------:R-:W-:-:S03]  /*11170*/  @!P0 IMAD.MOV.U32 R20, RZ, RZ, R3 ;  /* 0x000000ffff148224 */ /* 0x000fc600078e0003 */
[----:B------:R-:W2:Y:S04]  /*11180*/  LDL R3, [R1+0x270] ;  /* 0x0002700001037983 */ /* 0x000ea80000100800 */
[----:B------:R4:W2:Y:S02]  /*11190*/  @!P0 LDG.E.U8 R242, desc[UR40][R20.64] ;  /* 0x0000002814f28981 */ /* 0x0008a4000c1e1100 */
[----:B----4-:R-:W-:Y:S02]  /*111a0*/  @!P0 IMAD.MOV.U32 R21, RZ, RZ, R2 ;  /* 0x000000ffff158224 */ /* 0x010fe400078e0002 */
[----:B------:R-:W4:Y:S01]  /*111b0*/  LDL R2, [R1+0x1ec] ;  /* 0x0001ec0001027983 */ /* 0x000f220000100800 */
[----:B------:R-:W-:-:S03]  /*111c0*/  @!P0 IMAD.MOV.U32 R20, RZ, RZ, R0 ;  /* 0x000000ffff148224 */ /* 0x000fc600078e0000 */
[----:B------:R-:W4:Y:S01]  /*111d0*/  LDL R0, [R1+0x1f0] ;  /* 0x0001f00001007983 */ /* 0x000f220000100800 */
[----:B------:R-:W-:-:S03]  /*111e0*/  LOP3.LUT R17, R183, 0xffff, RZ, 0xc0, !PT ;  /* 0x0000ffffb7117812 */ /* 0x000fc600078ec0ff */
[----:B------:R0:W4:Y:S01]  /*111f0*/  @!P0 LDG.E.U8 R241, desc[UR40][R20.64] ;  /* 0x0000002814f18981 */ /* 0x000122000c1e1100 */
[----:B------:R-:W-:Y:S02]  /*11200*/  LOP3.LUT R234, R234, 0xffff, RZ, 0xc0, !PT ;  /* 0x0000ffffeaea7812 */ /* 0x000fe400078ec0ff */
[----:B------:R-:W-:Y:S02]  /*11210*/  LOP3.LUT R232, R232, 0xffff, RZ, 0xc0, !PT ;  /* 0x0000ffffe8e87812 */ /* 0x000fe400078ec0ff */
[----:B------:R-:W-:Y:S02]  /*11220*/  LOP3.LUT R230, R230, 0xffff, RZ, 0xc0, !PT ;  /* 0x0000ffffe6e67812 */ /* 0x000fe400078ec0ff */
[----:B------:R-:W-:Y:S02]  /*11230*/  LOP3.LUT R229, R229, 0xffff, RZ, 0xc0, !PT ;  /* 0x0000ffffe5e57812 */ /* 0x000fe400078ec0ff */
[----:B0-----:R-:W-:Y:S02]  /*11240*/  LOP3.LUT R20, R184, 0xffff, RZ, 0xc0, !PT ;  /* 0x0000ffffb8147812 */ /* 0x001fe400078ec0ff */
[----:B------:R-:W-:-:S02]  /*11250*/  LOP3.LUT R21, R182, 0xffff, RZ, 0xc0, !PT ;  /* 0x0000ffffb6157812 */ /* 0x000fc400078ec0ff */
[----:B------:R-:W-:Y:S02]  /*11260*/  LOP3.LUT R227, R227, 0xffff, RZ, 0xc0, !PT ;  /* 0x0000ffffe3e37812 */ /* 0x000fe400078ec0ff */
[----:B------:R-:W-:Y:S02]  /*11270*/  LOP3.LUT R226, R226, 0xffff, RZ, 0xc0, !PT ;  /* 0x0000ffffe2e27812 */ /* 0x000fe400078ec0ff */
[----:B------:R-:W-:Y:S02]  /*11280*/  PRMT R17, R17, 0x3340, R20 ;  /* 0x0000334011117816 */ /* 0x000fe40000000014 */
        /* <DEDUP_REMOVED lines=8> */
[----:B------:R-:W-:Y:S01]  /*11310*/  PRMT R21, R239, 0x5410, R21 ;  /* 0x00005410ef157816 */ /* 0x000fe20000000015 */
[----:B------:R-:W4:Y:S01]  /*11320*/  LDL R17, [R1+0x16c] ;  /* 0x00016c0001117983 */ /* 0x000f220000100800 */
[----:B------:R-:W-:-:S02]  /*11330*/  PRMT R22, R235, 0x5410, R22 ;  /* 0x00005410eb167816 */ /* 0x000fc40000000016 */
[----:B------:R-:W-:Y:S02]  /*11340*/  PRMT R23, R229, 0x5410, R23 ;  /* 0x00005410e5177816 */ /* 0x000fe40000000017 */
[----:B------:R-:W-:-:S03]  /*11350*/  PRMT R237, RZ, 0x7610, R237 ;  /* 0x00007610ffed7816 */ /* 0x000fc600000000ed */
[----:B------:R0:W-:Y:S01]  /*11360*/  STS.128 [R178+UR8], R20 ;  /* 0x00000014b2007988 */ /* 0x0001e20008000c08 */
[----:B------:R-:W-:Y:S02]  /*11370*/  PRMT R229, RZ, 0x7610, R229 ;  /* 0x00007610ffe57816 */ /* 0x000fe400000000e5 */
[----:B------:R-:W-:Y:S01]  /*11380*/  PRMT R227, RZ, 0x7610, R227 ;  /* 0x00007610ffe37816 */ /* 0x000fe200000000e3 */
[----:B0-----:R-:W-:Y:S01]  /*11390*/  @!P0 IMAD.MOV.U32 R21, RZ, RZ, R177 ;  /* 0x000000ffff158224 */ /* 0x001fe200078e00b1 */
[----:B------:R-:W4:Y:S04]  /*113a0*/  LDL R178, [R1+0xac] ;  /* 0x0000ac0001b27983 */ /* 0x000f280000100800 */
[----:B------:R-:W4:Y:S01]  /*113b0*/  LDL R177, [R1+0xb0] ;  /* 0x0000b00001b17983 */ /* 0x000f220000100800 */
[----:B---3--:R-:W-:Y:S01]  /*113c0*/  @!P0 IMAD.MOV.U32 R20, RZ, RZ, R5 ;  /* 0x000000ffff148224 */ /* 0x008fe200078e0005 */
[----:B------:R-:W-:-:S02]  /*113d0*/  PRMT R226, RZ, 0x7610, R226 ;  /* 0x00007610ffe27816 */ /* 0x000fc400000000e2 */
[----:B------:R-:W3:Y:S04]  /*113e0*/  LDL R5, [R1+0x170] ;  /* 0x0001700001057983 */ /* 0x000ee80000100800 */
[----:B------:R2:W3:Y:S01]  /*113f0*/  @!P0 LDG.E.U8 R237, desc[UR40][R20.64] ;  /* 0x0000002814ed8981 */ /* 0x0004e2000c1e1100 */
[----:B------:R-:W-:-:S03]  /*11400*/  PRMT R209, RZ, 0x7610, R209 ;  /* 0x00007610ffd17816 */ /* 0x000fc600000000d1 */
[----:B------:R-:W3:Y:S04]  /*11410*/  LDL R23, [R1+0x3e4] ;  /* 0x0003e40001177983 */ /* 0x000ee80000100800 */
[----:B------:R-:W3:Y:S01]  /*11420*/  LDL R22, [R1+0x3e8] ;  /* 0x0003e80001167983 */ /* 0x000ee20000100800 */
[----:B--2---:R-:W-:-:S03]  /*11430*/  @!P0 IMAD.MOV.U32 R21, RZ, RZ, R4 ;  /* 0x000000ffff158224 */ /* 0x004fc600078e0004 */
[----:B------:R-:W2:Y:S01]  /*11440*/  LDL R4, [R1+0x12c] ;  /* 0x00012c0001047983 */ /* 0x000ea20000100800 */
[----:B------:R-:W-:-:S03]  /*11450*/  @!P0 IMAD.MOV.U32 R20, RZ, RZ, R3 ;  /* 0x000000ffff148224 */ /* 0x000fc600078e0003 */
[----:B------:R-:W2:Y:S04]  /*11460*/  LDL R3, [R1+0x130] ;  /* 0x0001300001037983 */ /* 0x000ea80000100800 */
[----:B------:R0:W2:Y:S02]  /*11470*/  @!P0 LDG.E.U8 R229, desc[UR40][R20.64] ;  /* 0x0000002814e58981 */ /* 0x0000a4000c1e1100 */
[----:B0-----:R-:W-:Y:S02]  /*11480*/  @!P0 IMAD.MOV.U32 R20, RZ, RZ, R175 ;  /* 0x000000ffff148224 */ /* 0x001fe400078e00af */
[----:B------:R-:W-:Y:S01]  /*11490*/  @!P0 IMAD.MOV.U32 R21, RZ, RZ, R176 ;  /* 0x000000ffff158224 */ /* 0x000fe200078e00b0 */
[----:B------:R-:W2:Y:S04]  /*114a0*/  LDL R175, [R1+0x70] ;  /* 0x0000700001af7983 */ /* 0x000ea80000100800 */
[----:B------:R4:W2:Y:S04]  /*114b0*/  @!P0 LDG.E.U8 R227, desc[UR40][R20.64] ;  /* 0x0000002814e38981 */ /* 0x0008a8000c1e1100 */
[----:B------:R-:W2:Y:S01]  /*114c0*/  LDL R176, [R1+0x6c] ;  /* 0x00006c0001b07983 */ /* 0x000ea20000100800 */
[----:B----4-:R-:W-:-:S03]  /*114d0*/  @!P0 IMAD.MOV.U32 R21, RZ, RZ, R2 ;  /* 0x000000ffff158224 */ /* 0x010fc600078e0002 */
[----:B------:R-:W4:Y:S01]  /*114e0*/  LDL R2, [R1+0xec] ;  /* 0x0000ec0001027983 */ /* 0x000f220000100800 */
[----:B------:R-:W-:-:S03]  /*114f0*/  @!P0 IMAD.MOV.U32 R20, RZ, RZ, R0 ;  /* 0x000000ffff148224 */ /* 0x000fc600078e0000 */
[----:B------:R-:W4:Y:S04]  /*11500*/  LDL R0, [R1+0xf0] ;  /* 0x0000f00001007983 */ /* 0x000f280000100800 */
[----:B------:R0:W4:Y:S02]  /*11510*/  @!P0 LDG.E.U8 R226, desc[UR40][R20.64] ;  /* 0x0000002814e28981 */ /* 0x000124000c1e1100 */
[----:B0-----:R-:W-:Y:S02]  /*11520*/  @!P0 IMAD.MOV.U32 R20, RZ, RZ, R173 ;  /* 0x000000ffff148224 */ /* 0x001fe400078e00ad */
[----:B------:R-:W-:Y:S01]  /*11530*/  @!P0 IMAD.MOV.U32 R21, RZ, RZ, R174 ;  /* 0x000000ffff158224 */ /* 0x000fe200078e00ae */
[----:B------:R-:W4:Y:S04]  /*11540*/  LDL R173, [R1+0x828] ;  /* 0x0008280001ad7983 */ /* 0x000f280000100800 */
[----:B------:R-:W4:Y:S01]  /*11550*/  LDL R174, [R1+0x824] ;  /* 0x0008240001ae7983 */ /* 0x000f220000100800 */
[----:B------:R-:W-:-:S03]  /*11560*/  PRMT R207, RZ, 0x7610, R207 ;  /* 0x00007610ffcf7816 */ /* 0x000fc600000000cf */
[----:B------:R0:W4:Y:S01]  /*11570*/  @!P0 LDG.E.U8 R209, desc[UR40][R20.64] ;  /* 0x0000002814d18981 */ /* 0x000122000c1e1100 */
[----:B------:R-:W-:Y:S01]  /*11580*/  PRMT R205, RZ, 0x7610, R205 ;  /* 0x00007610ffcd7816 */ /* 0x000fe200000000cd */
[----:B0-----:R-:W-:Y:S02]  /*11590*/  @!P0 IMAD.MOV.U32 R21, RZ, RZ, R17 ;  /* 0x000000ffff158224 */ /* 0x001fe400078e0011 */
[----:B------:R-:W4:Y:S01]  /*115a0*/  LDL R17, [R1+0x3a4] ;  /* 0x0003a40001117983 */ /* 0x000f220000100800 */
[----:B---3--:R-:W-:-:S03]  /*115b0*/  @!P0 IMAD.MOV.U32 R20, RZ, RZ, R5 ;  /* 0x000000ffff148224 */ /* 0x008fc600078e0005 */
[----:B------:R-:W3:Y:S04]  /*115c0*/  LDL R5, [R1+0x3a8] ;  /* 0x0003a80001057983 */ /* 0x000ee80000100800 */
[----:B------:R2:W3:Y:S02]  /*115d0*/  @!P0 LDG.E.U8 R207, desc[UR40][R20.64] ;  /* 0x0000002814cf8981 */ /* 0x0004e4000c1e1100 */
[----:B--2---:R-:W-:Y:S02]  /*115e0*/  @!P0 IMAD.MOV.U32 R21, RZ, RZ, R4 ;  /* 0x000000ffff158224 */ /* 0x004fe400078e0004 */
[----:B------:R-:W2:Y:S01]  /*115f0*/  LDL R4, [R1+0x364] ;  /* 0x0003640001047983 */ /* 0x000ea20000100800 */
[----:B------:R-:W-:-:S03]  /*11600*/  @!P0 IMAD.MOV.U32 R20, RZ, RZ, R3 ;  /* 0x000000ffff148224 */ /* 0x000fc600078e0003 */
[----:B------:R-:W2:Y:S04]  /*11610*/  LDL R3, [R1+0x368] ;  /* 0x0003680001037983 */ /* 0x000ea80000100800 */
[----:B------:R4:W2:Y:S02]  /*11620*/  @!P0 LDG.E.U8 R205, desc[UR40][R20.64] ;  /* 0x0000002814cd8981 */ /* 0x0008a4000c1e1100 */
[----:B----4-:R-:W-:Y:S02]  /*11630*/  @!P0 IMAD.MOV.U32 R21, RZ, RZ, R2 ;  /* 0x000000ffff158224 */ /* 0x010fe400078e0002 */
[----:B------:R-:W4:Y:S01]  /*11640*/  LDL R2, [R1+0x324] ;  /* 0x0003240001027983 */ /* 0x000f220000100800 */
[----:B------:R-:W-:Y:S01]  /*11650*/  PRMT R204, RZ, 0x7610, R204 ;  /* 0x00007610ffcc7816 */ /* 0x000fe200000000cc */
[----:B------:R-:W-:Y:S01]  /*11660*/  @!P0 IMAD.MOV.U32 R20, RZ, RZ, R0 ;  /* 0x000000ffff148224 */ /* 0x000fe200078e0000 */
[----:B------:R-:W-:Y:S01]  /*11670*/  PRMT R201, RZ, 0x7610, R201 ;  /* 0x00007610ffc97816 */ /* 0x000fe200000000c9 */
[----:B------:R-:W4:Y:S04]  /*11680*/  LDL R0, [R1+0x328] ;  /* 0x0003280001007983 */ /* 0x000f280000100800 */
[----:B------:R0:W4:Y:S01]  /*11690*/  @!P0 LDG.E.U8 R204, desc[UR40][R20.64] ;  /* 0x0000002814cc8981 */ /* 0x000122000c1e1100 */
[----:B------:R-:W-:Y:S01]  /*116a0*/  PRMT R200, RZ, 0x7610, R200 ;  /* 0x00007610ffc87816 */ /* 0x000fe200000000c8 */
[----:B0-----:R-:W-:-:S02]  /*116b0*/  @!P0 IMAD.MOV.U32 R20, RZ, RZ, R177 ;  /* 0x000000ffff148224 */ /* 0x001fc400078e00b1 */
[----:B------:R-:W-:Y:S01]  /*116c0*/  @!P0 IMAD.MOV.U32 R21, RZ, RZ, R178 ;  /* 0x000000ffff158224 */ /* 0x000fe200078e00b2 */
[----:B------:R-:W-:Y:S01]  /*116d0*/  PRMT R236, RZ, 0x7610, R236 ;  /* 0x00007610ffec7816 */ /* 0x000fe200000000ec */
[----:B------:R-:W4:Y:S04]  /*116e0*/  LDL R177, [R1+0x868] ;  /* 0x0008680001b17983 */ /* 0x000f280000100800 */
[----:B------:R0:W4:Y:S02]  /*116f0*/  @!P0 LDG.E.U8 R201, desc[UR40][R20.64] ;  /* 0x0000002814c98981 */ /* 0x000124000c1e1100 */
[----:B0-----:R-:W-:Y:S02]  /*11700*/  @!P0 IMAD.MOV.U32 R20, RZ, RZ, R175 ;  /* 0x000000ffff148224 */ /* 0x001fe400078e00af */
[----:B------:R-:W-:Y:S01]  /*11710*/  @!P0 IMAD.MOV.U32 R21, RZ, RZ, R176 ;  /* 0x000000ffff158224 */ /* 0x000fe200078e00b0 */
[----:B------:R-:W-:Y:S01]  /*11720*/  PRMT R235, RZ, 0x7610, R235 ;  /* 0x00007610ffeb7816 */ /* 0x000fe200000000eb */
[----:B------:R-:W4:Y:S04]  /*11730*/  LDL R176, [R1+0x224] ;  /* 0x0002240001b07983 */ /* 0x000f280000100800 */
[----:B------:R0:W4:Y:S01]  /*11740*/  @!P0 LDG.E.U8 R200, desc[UR40][R20.64] ;  /* 0x0000002814c88981 */ /* 0x000122000c1e1100 */
[----:B------:R-:W-:-:S02]  /*11750*/  PRMT R234, RZ, 0x7610, R234 ;  /* 0x00007610ffea7816 */ /* 0x000fc400000000ea */
[----:B------:R-:W-:Y:S01]  /*11760*/  PRMT R232, RZ, 0x7610, R232 ;  /* 0x00007610ffe87816 */ /* 0x000fe200000000e8 */
[----:B------:R-:W4:Y:S01]  /*11770*/  LDL R175, [R1+0x228] ;  /* 0x0002280001af7983 */ /* 0x000f220000100800 */
[----:B0-----:R-:W-:Y:S02]  /*11780*/  @!P0 IMAD.MOV.U32 R20, RZ, RZ, R173 ;  /* 0x000000ffff148224 */ /* 0x001fe400078e00ad */
[----:B------:R-:W-:Y:S01]  /*11790*/  @!P0 IMAD.MOV.U32 R21, RZ, RZ, R174 ;  /* 0x000000ffff158224 */ /* 0x000fe200078e00ae */
[----:B------:R-:W4:Y:S04]  /*117a0*/  LDL R173, [R1+0x2a4] ;  /* 0x0002a40001ad7983 */ /* 0x000f280000100800 */
[----:B------:R0:W4:Y:S04]  /*117b0*/  @!P0 LDG.E.U8 R236, desc[UR40][R20.64] ;  /* 0x0000002814ec8981 */ /* 0x000128000c1e1100 */
[----:B------:R-:W4:Y:S01]  /*117c0*/  LDL R174, [R1+0x2e4] ;  /* 0x0002e40001ae7983 */ /* 0x000f220000100800 */
[----:B0-----:R-:W-:-:S02]  /*117d0*/  @!P0 IMAD.MOV.U32 R20, RZ, RZ, R22 ;  /* 0x000000ffff148224 */ /* 0x001fc400078e0016 */
[----:B------:R-:W-:-:S05]  /*117e0*/  @!P0 IMAD.MOV.U32 R21, RZ, RZ, R23 ;  /* 0x000000ffff158224 */ /* 0x000fca00078e0017 */
[----:B------:R3:W4:Y:S02]  /*117f0*/  @!P0 LDG.E.U8 R235, desc[UR40][R20.64] ;  /* 0x0000002814eb8981 */ /* 0x000724000c1e1100 */
[----:B---3--:R-:W-:Y:S02]  /*11800*/  @!P0 IMAD.MOV.U32 R20, RZ, RZ, R5 ;  /* 0x000000ffff148224 */ /* 0x008fe400078e0005 */
[----:B------:R-:W-:Y:S01]  /*11810*/  @!P0 IMAD.MOV.U32 R21, RZ, RZ, R17 ;  /* 0x000000ffff158224 */ /* 0x000fe200078e0011 */
[----:B------:R-:W3:Y:S04]  /*11820*/  LDL R5, [R1+0x264] ;  /* 0x0002640001057983 */ /* 0x000ee80000100800 */
[----:B------:R2:W3:Y:S04]  /*11830*/  @!P0 LDG.E.U8 R234, desc[UR40][R20.64] ;  /* 0x0000002814ea8981 */ /* 0x0004e8000c1e1100 */
[----:B------:R-:W3:Y:S01]  /*11840*/  LDL R17, [R1+0x2a8] ;  /* 0x0002a80001117983 */ /* 0x000ee20000100800 */
[----:B--2---:R-:W-:-:S03]  /*11850*/  @!P0 IMAD.MOV.U32 R21, RZ, RZ, R4 ;  /* 0x000000ffff158224 */ /* 0x004fc600078e0004 */
[----:B------:R-:W2:Y:S01]  /*11860*/  LDL R4, [R1+0x268] ;  /* 0x0002680001047983 */ /* 0x000ea20000100800 */
[----:B------:R-:W-:Y:S01]  /*11870*/  @!P0 IMAD.MOV.U32 R20, RZ, RZ, R3 ;  /* 0x000000ffff148224 */ /* 0x000fe200078e0003 */
[----:B------:R-:W-:Y:S02]  /*11880*/  LOP3.LUT R212, R212, 0xffff, RZ, 0xc0, !PT ;  /* 0x0000ffffd4d47812 */ /* 0x000fe400078ec0ff */
[----:B------:R-:W2:Y:S04]  /*11890*/  LDL R3, [R1+0x1e4] ;  /* 0x0001e40001037983 */ /* 0x000ea80000100800 */
[----:B------:R4:W2:Y:S02]  /*118a0*/  @!P0 LDG.E.U8 R232, desc[UR40][R20.64] ;  /* 0x0000002814e88981 */ /* 0x0008a4000c1e1100 */
[----:B----4-:R-:W-:-:S02]  /*118b0*/  @!P0 IMAD.MOV.U32 R21, RZ, RZ, R2 ;  /* 0x000000ffff158224 */ /* 0x010fc400078e0002 */
[----:B------:R-:W4:Y:S01]  /*118c0*/  LDL R2, [R1+0x2e8] ;  /* 0x0002e80001027983 */ /* 0x000f220000100800 */
[----:B------:R-:W-:Y:S02]  /*118d0*/  LOP3.LUT R210, R210, 0xffff, RZ, 0xc0, !PT ;  /* 0x0000ffffd2d27812 */ /* 0x000fe400078ec0ff */
[----:B------:R-:W-:Y:S02]  /*118e0*/  LOP3.LUT R18, R18, 0xffff, RZ, 0xc0, !PT ;  /* 0x0000ffff12127812 */ /* 0x000fe400078ec0ff */
[----:B------:R-:W-:Y:S01]  /*118f0*/  LOP3.LUT R19, R19, 0xffff, RZ, 0xc0, !PT ;  /* 0x0000ffff13137812 */ /* 0x000fe200078ec0ff */
[----:B------:R-:W-:Y:S01]  /*11900*/  @!P0 IMAD.MOV.U32 R20, RZ, RZ, R0 ;  /* 0x000000ffff148224 */ /* 0x000fe200078e0000 */
[----:B------:R-:W-:Y:S01]  /*11910*/  PRMT R23, R212, 0x3340, R210 ;  /* 0x00003340d4177816 */ /* 0x000fe200000000d2 */
[----:B------:R-:W2:Y:S01]  /*11920*/  LDL R0, [R1+0x1e8] ;  /* 0x0001e80001007983 */ /* 0x000ea20000100800 */
[----:B------:R-:W-:-:S04]  /*11930*/  PRMT R18, R18, 0x3340, R19 ;  /* 0x0000334012127816 */ /* 0x000fc80000000013 */
[----:B------:R-:W-:Y:S02]  /*11940*/  PRMT R23, R23, 0x5410, R18 ;  /* 0x0000541017177816 */ /* 0x000fe40000000012 */
[----:B------:R-:W-:Y:S02]  /*11950*/  PRMT R167, RZ, 0x7610, R167 ;  /* 0x00007610ffa77816 */ /* 0x000fe400000000a7 */
[----:B------:R-:W-:Y:S01]  /*11960*/  PRMT R166, RZ, 0x7610, R166 ;  /* 0x00007610ffa67816 */ /* 0x000fe200000000a6 */
[----:B----4-:R-:W-:Y:S02]  /*11970*/  @!P0 IMAD.MOV.U32 R18, RZ, RZ, R2 ;  /* 0x000000ffff128224 */ /* 0x010fe400078e0002 */
[----:B------:R-:W4:Y:S01]  /*11980*/  LDL R2, [R1+0x1a8] ;  /* 0x0001a80001027983 */ /* 0x000f220000100800 */
[----:B------:R-:W-:-:S03]  /*11990*/  @!P0 IMAD.MOV.U32 R19, RZ, RZ, R174 ;  /* 0x000000ffff138224 */ /* 0x000fc600078e00ae */
[----:B------:R-:W4:Y:S04]  /*119a0*/  LDL R174, [R1+0x1a4] ;  /* 0x0001a40001ae7983 */ /* 0x000f280000100800 */
[----:B------:R3:W4:Y:S01]  /*119b0*/  @!P0 LDG.E.U8 R167, desc[UR40][R18.64] ;  /* 0x0000002812a78981 */ /* 0x000722000c1e1100 */
[----:B------:R-:W-:Y:S01]  /*119c0*/  PRMT R165, RZ, 0x7610, R165 ;  /* 0x00007610ffa57816 */ /* 0x000fe200000000a5 */
[----:B---3--:R-:W-:Y:S02]  /*119d0*/  @!P0 IMAD.MOV.U32 R18, RZ, RZ, R17 ;  /* 0x000000ffff128224 */ /* 0x008fe400078e0011 */
[----:B------:R-:W-:Y:S01]  /*119e0*/  @!P0 IMAD.MOV.U32 R19, RZ, RZ, R173 ;  /* 0x000000ffff138224 */ /* 0x000fe200078e00ad */
[----:B------:R-:W3:Y:S04]  /*119f0*/  LDL R17, [R1+0x168] ;  /* 0x0001680001117983 */ /* 0x000ee80000100800 */
[----:B------:R2:W3:Y:S04]  /*11a00*/  @!P0 LDG.E.U8 R166, desc[UR40][R18.64] ;  /* 0x0000002812a68981 */ /* 0x0004e8000c1e1100 */
[----:B------:R-:W3:Y:S01]  /*11a10*/  LDL R173, [R1+0x164] ;  /* 0x0001640001ad7983 */ /* 0x000ee20000100800 */
[----:B------:R-:W-:Y:S01]  /*11a20*/  PRMT R164, RZ, 0x7610, R164 ;  /* 0x00007610ffa47816 */ /* 0x000fe200000000a4 */
[----:B--2---:R-:W-:-:S02]  /*11a30*/  @!P0 IMAD.MOV.U32 R18, RZ, RZ, R4 ;  /* 0x000000ffff128224 */ /* 0x004fc400078e0004 */
[----:B------:R-:W-:Y:S01]  /*11a40*/  @!P0 IMAD.MOV.U32 R19, RZ, RZ, R5 ;  /* 0x000000ffff138224 */ /* 0x000fe200078e0005 */
[----:B------:R-:W2:Y:S04]  /*11a50*/  LDL R4, [R1+0x128] ;  /* 0x0001280001047983 */ /* 0x000ea80000100800 */
[----:B------:R0:W2:Y:S04]  /*11a60*/  @!P0 LDG.E.U8 R165, desc[UR40][R18.64] ;  /* 0x0000002812a58981 */ /* 0x0000a8000c1e1100 */
[----:B------:R-:W2:Y:S01]  /*11a70*/  LDL R5, [R1+0x124] ;  /* 0x0001240001057983 */ /* 0x000ea20000100800 */
[----:B------:R-:W-:Y:S01]  /*11a80*/  PRMT R159, RZ, 0x7610, R159 ;  /* 0x00007610ff9f7816 */ /* 0x000fe2000000009f */
[----:B0-----:R-:W-:-:S02]  /*11a90*/  @!P0 IMAD.MOV.U32 R18, RZ, RZ, R175 ;  /* 0x000000ffff128224 */ /* 0x001fc400078e00af */
[----:B------:R-:W-:-:S05]  /*11aa0*/  @!P0 IMAD.MOV.U32 R19, RZ, RZ, R176 ;  /* 0x000000ffff138224 */ /* 0x000fca00078e00b0 */
[----:B------:R0:W2:Y:S02]  /*11ab0*/  @!P0 LDG.E.U8 R164, desc[UR40][R18.64] ;  /* 0x0000002812a48981 */ /* 0x0000a4000c1e1100 */
[----:B0-----:R-:W-:Y:S02]  /*11ac0*/  @!P0 IMAD.MOV.U32 R18, RZ, RZ, R0 ;  /* 0x000000ffff128224 */ /* 0x001fe400078e0000 */
[----:B------:R-:W-:Y:S01]  /*11ad0*/  @!P0 IMAD.MOV.U32 R19, RZ, RZ, R3 ;  /* 0x000000ffff138224 */ /* 0x000fe200078e0003 */
[----:B------:R-:W2:Y:S04]  /*11ae0*/  LDL R0, [R1+0xe8] ;  /* 0x0000e80001007983 */ /* 0x000ea80000100800 */
[----:B------:R-:W2:Y:S04]  /*11af0*/  LDL R3, [R1+0xe4] ;  /* 0x0000e40001037983 */ /* 0x000ea80000100800 */
[----:B------:R4:W2:Y:S02]  /*11b00*/  @!P0 LDG.E.U8 R159, desc[UR40][R18.64] ;  /* 0x00000028129f8981 */ /* 0x0008a4000c1e1100 */
[----:B----4-:R-:W-:-:S02]  /*11b10*/  @!P0 IMAD.MOV.U32 R18, RZ, RZ, R2 ;  /* 0x000000ffff128224 */ /* 0x010fc400078e0002 */
[----:B------:R-:W4:Y:S01]  /*11b20*/  LDL R2, [R1+0xa8] ;  /* 0x0000a80001027983 */ /* 0x000f220000100800 */
[----:B------:R-:W-:Y:S02]  /*11b30*/  PRMT R230, RZ, 0x7610, R230 ;  /* 0x00007610ffe67816 */ /* 0x000fe400000000e6 */
[----:B------:R-:W-:Y:S01]  /*11b40*/  LOP3.LUT R251, R251, 0xffff, RZ, 0xc0, !PT ;  /* 0x0000fffffbfb7812 */ /* 0x000fe200078ec0ff */
[----:B------:R-:W4:Y:S01]  /*11b50*/  LDL.LU R182, [R1+0x10] ;  /* 0x0000100001b67983 */ /* 0x000f220000300800 */
[----:B------:R-:W-:Y:S02]  /*11b60*/  LOP3.LUT R233, R233, 0xffff, RZ, 0xc0, !PT ;  /* 0x0000ffffe9e97812 */ /* 0x000fe400078ec0ff */
[----:B------:R-:W-:Y:S01]  /*11b70*/  LOP3.LUT R231, R231, 0xffff, RZ, 0xc0, !PT ;  /* 0x0000ffffe7e77812 */ /* 0x000fe200078ec0ff */
[----:B------:R0:W4:Y:S01]  /*11b80*/  @!P0 LDG.E.U8 R230, desc[UR40][R20.64] ;  /* 0x0000002814e68981 */ /* 0x000122000c1e1100 */
[----:B------:R-:W-:Y:S02]  /*11b90*/  LOP3.LUT R228, R228, 0xffff, RZ, 0xc0, !PT ;  /* 0x0000ffffe4e47812 */ /* 0x000fe400078ec0ff */
[----:B------:R-:W-:Y:S01]  /*11ba0*/  LOP3.LUT R225, R225, 0xffff, RZ, 0xc0, !PT ;  /* 0x0000ffffe1e17812 */ /* 0x000fe200078ec0ff */
[----:B------:R-:W4:Y:S01]  /*11bb0*/  LDL R178, [R1+0x64] ;  /* 0x0000640001b27983 */ /* 0x000f220000100800 */
[----:B------:R-:W-:-:S02]  /*11bc0*/  LOP3.LUT R224, R224, 0xffff, RZ, 0xc0, !PT ;  /* 0x0000ffffe0e07812 */ /* 0x000fc400078ec0ff */
[----:B------:R-:W-:Y:S02]  /*11bd0*/  LOP3.LUT R223, R223, 0xffff, RZ, 0xc0, !PT ;  /* 0x0000ffffdfdf7812 */ /* 0x000fe400078ec0ff */
[----:B------:R-:W-:Y:S02]  /*11be0*/  LOP3.LUT R222, R222, 0xffff, RZ, 0xc0, !PT ;  /* 0x0000ffffdede7812 */ /* 0x000fe400078ec0ff */
[----:B------:R-:W-:Y:S02]  /*11bf0*/  LOP3.LUT R220, R220, 0xffff, RZ, 0xc0, !PT ;  /* 0x0000ffffdcdc7812 */ /* 0x000fe400078ec0ff */
[----:B------:R-:W-:Y:S02]  /*11c00*/  LOP3.LUT R218, R218, 0xffff, RZ, 0xc0, !PT ;  /* 0x0000ffffdada7812 */ /* 0x000fe400078ec0ff */
[----:B------:R-:W-:Y:S02]  /*11c10*/  LOP3.LUT R216, R216, 0xffff, RZ, 0xc0, !PT ;  /* 0x0000ffffd8d87812 */ /* 0x000fe400078ec0ff */
[----:B------:R-:W-:Y:S01]  /*11c20*/  LOP3.LUT R214, R214, 0xffff, RZ, 0xc0, !PT ;  /* 0x0000ffffd6d67812 */ /* 0x000fe200078ec0ff */
[----:B------:R-:W-:Y:S01]  /*11c30*/  @!P0 IMAD.MOV.U32 R19, RZ, RZ, R174 ;  /* 0x000000ffff138224 */ /* 0x000fe200078e00ae */
[----:B------:R-:W-:Y:S01]  /*11c40*/  PRMT R233, R251, 0x3340, R233 ;  /* 0x00003340fbe97816 */ /* 0x000fe200000000e9 */
[----:B------:R-:W4:Y:S01]  /*11c50*/  LDL R175, [R1+0x820] ;  /* 0x0008200001af7983 */ /* 0x000f220000100800 */
[----:B0-----:R-:W-:-:S02]  /*11c60*/  PRMT R20, R231, 0x3340, R228 ;  /* 0x00003340e7147816 */ /* 0x001fc400000000e4 */
[----:B------:R-:W-:Y:S01]  /*11c70*/  PRMT R224, R225, 0x3340, R224 ;  /* 0x00003340e1e07816 */ /* 0x000fe200000000e0 */
[----:B------:R-:W4:Y:S01]  /*11c80*/  LDL R176, [R1+0x420] ;  /* 0x0004200001b07983 */ /* 0x000f220000100800 */
[----:B------:R-:W-:Y:S02]  /*11c90*/  PRMT R21, R223, 0x3340, R222 ;  /* 0x00003340df157816 */ /* 0x000fe400000000de */
[----:B------:R-:W-:Y:S01]  /*11ca0*/  PRMT R218, R220, 0x3340, R218 ;  /* 0x00003340dcda7816 */ /* 0x000fe200000000da */
[----:B------:R-:W4:Y:S01]  /*11cb0*/  LDL R174, [R1+0x3dc] ;  /* 0x0003dc0001ae7983 */ /* 0x000f220000100800 */
[----:B------:R-:W-:Y:S02]  /*11cc0*/  PRMT R22, R216, 0x3340, R214 ;  /* 0x00003340d8167816 */ /* 0x000fe400000000d6 */
[----:B------:R-:W-:Y:S02]  /*11cd0*/  PRMT R20, R233, 0x5410, R20 ;  /* 0x00005410e9147816 */ /* 0x000fe40000000014 */
[----:B------:R-:W-:-:S02]  /*11ce0*/  PRMT R21, R224, 0x5410, R21 ;  /* 0x00005410e0157816 */ /* 0x000fc40000000015 */
[----:B------:R-:W-:-:S05]  /*11cf0*/  PRMT R22, R218, 0x5410, R22 ;  /* 0x00005410da167816 */ /* 0x000fca0000000016 */
[----:B------:R0:W-:Y:S01]  /*11d00*/  STS.128 [R177+UR8], R20 ;  /* 0x00000014b1007988 */ /* 0x0001e20008000c08 */
[----:B------:R-:W-:Y:S02]  /*11d10*/  PRMT R158, RZ, 0x7610, R158 ;  /* 0x00007610ff9e7816 */ /* 0x000fe4000000009e */
[----:B------:R-:W-:-:S04]  /*11d20*/  PRMT R157, RZ, 0x7610, R157 ;  /* 0x00007610ff9d7816 */ /* 0x000fc8000000009d */
[----:B------:R3:W4:Y:S04]  /*11d30*/  @!P0 LDG.E.U8 R158, desc[UR40][R18.64] ;  /* 0x00000028129e8981 */ /* 0x000728000c1e1100 */
[----:B0-----:R-:W4:Y:S01]  /*11d40*/  LDL R177, [R1+0x68] ;  /* 0x0000680001b17983 */ /* 0x001f220000100800 */
[----:B---3--:R-:W-:Y:S02]  /*11d50*/  @!P0 IMAD.MOV.U32 R18, RZ, RZ, R17 ;  /* 0x000000ffff128224 */ /* 0x008fe400078e0011 */
[----:B------:R-:W-:Y:S01]  /*11d60*/  @!P0 IMAD.MOV.U32 R19, RZ, RZ, R173 ;  /* 0x000000ffff138224 */ /* 0x000fe200078e00ad */
[----:B------:R-:W-:Y:S01]  /*11d70*/  PRMT R156, RZ, 0x7610, R156 ;  /* 0x00007610ff9c7816 */ /* 0x000fe2000000009c */
[----:B------:R-:W3:Y:S04]  /*11d80*/  LDL R173, [R1+0x3e0] ;  /* 0x0003e00001ad7983 */ /* 0x000ee80000100800 */
[----:B------:R2:W3:Y:S04]  /*11d90*/  @!P0 LDG.E.U8 R157, desc[UR40][R18.64] ;  /* 0x00000028129d8981 */ /* 0x0004e8000c1e1100 */
[----:B------:R-:W3:Y:S01]  /*11da0*/  LDL R17, [R1+0x39c] ;  /* 0x00039c0001117983 */ /* 0x000ee20000100800 */
[----:B------:R-:W-:Y:S01]  /*11db0*/  PRMT R155, RZ, 0x7610, R155 ;  /* 0x00007610ff9b7816 */ /* 0x000fe2000000009b */
[----:B--2---:R-:W-:-:S02]  /*11dc0*/  @!P0 IMAD.MOV.U32 R18, RZ, RZ, R4 ;  /* 0x000000ffff128224 */ /* 0x004fc400078e0004 */
[----:B------:R-:W-:Y:S01]  /*11dd0*/  @!P0 IMAD.MOV.U32 R19, RZ, RZ, R5 ;  /* 0x000000ffff138224 */ /* 0x000fe200078e0005 */
[----:B------:R-:W2:Y:S04]  /*11de0*/  LDL R4, [R1+0x35c] ;  /* 0x00035c0001047983 */ /* 0x000ea80000100800 */
[----:B------:R-:W2:Y:S04]  /*11df0*/  LDL R5, [R1+0x3a0] ;  /* 0x0003a00001057983 */ /* 0x000ea80000100800 */
[----:B------:R0:W2:Y:S02]  /*11e00*/  @!P0 LDG.E.U8 R156, desc[UR40][R18.64] ;  /* 0x00000028129c8981 */ /* 0x0000a4000c1e1100 */
[----:B0-----:R-:W-:-:S02]  /*11e10*/  @!P0 IMAD.MOV.U32 R18, RZ, RZ, R0 ;  /* 0x000000ffff128224 */ /* 0x001fc400078e0000 */
[----:B------:R-:W-:Y:S01]  /*11e20*/  @!P0 IMAD.MOV.U32 R19, RZ, RZ, R3 ;  /* 0x000000ffff138224 */ /* 0x000fe200078e0003 */
[----:B------:R-:W2:Y:S04]  /*11e30*/  LDL R0, [R1+0x320] ;  /* 0x0003200001007983 */ /* 0x000ea80000100800 */
[----:B------:R-:W2:Y:S04]  /*11e40*/  LDL R3, [R1+0x360] ;  /* 0x0003600001037983 */ /* 0x000ea80000100800 */
[----:B------:R4:W2:Y:S02]  /*11e50*/  @!P0 LDG.E.U8 R155, desc[UR40][R18.64] ;  /* 0x00000028129b8981 */ /* 0x0008a4000c1e1100 */
[----:B----4-:R-:W-:-:S02]  /*11e60*/  @!P0 IMAD.MOV.U32 R18, RZ, RZ, R2 ;  /* 0x000000ffff128224 */ /* 0x010fc400078e0002 */
[----:B------:R-:W4:Y:S01]  /*11e70*/  LDL R2, [R1+0x31c] ;  /* 0x00031c0001027983 */ /* 0x000f220000100800 */
[----:B------:R-:W-:Y:S01]  /*11e80*/  PRMT R238, RZ, 0x7610, R238 ;  /* 0x00007610ffee7816 */ /* 0x000fe200000000ee */
[----:B------:R-:W-:Y:S01]  /*11e90*/  @!P0 IMAD.MOV.U32 R19, RZ, RZ, R179 ;  /* 0x000000ffff138224 */ /* 0x000fe200078e00b3 */
[----:B------:R-:W-:-:S04]  /*11ea0*/  PRMT R154, RZ, 0x7610, R154 ;  /* 0x00007610ff9a7816 */ /* 0x000fc8000000009a */
[----:B------:R0:W4:Y:S04]  /*11eb0*/  @!P0 LDG.E.U8 R238, desc[UR40][R152.64] ;  /* 0x0000002898ee8981 */ /* 0x000128000c1e1100 */
[----:B------:R1:W4:Y:S01]  /*11ec0*/  @!P0 LDG.E.U8 R154, desc[UR40][R18.64] ;  /* 0x00000028129a8981 */ /* 0x000322000c1e1100 */
[----:B0-----:R-:W-:Y:S01]  /*11ed0*/  PRMT R153, RZ, 0x7610, R153 ;  /* 0x00007610ff997816 */ /* 0x001fe20000000099 */
[----:B-1----:R-:W-:Y:S01]  /*11ee0*/  @!P0 IMAD.MOV.U32 R19, RZ, RZ, R178 ;  /* 0x000000ffff138224 */ /* 0x002fe200078e00b2 */
[----:B------:R-:W-:Y:S01]  /*11ef0*/  PRMT R197, RZ, 0x7610, R197 ;  /* 0x00007610ffc57816 */ /* 0x000fe200000000c5 */
[----:B------:R-:W4:Y:S01]  /*11f00*/  LDL R178, [R1+0x864] ;  /* 0x0008640001b27983 */ /* 0x000f220000100800 */
[----:B------:R-:W-:Y:S02]  /*11f10*/  PRMT R195, RZ, 0x7610, R195 ;  /* 0x00007610ffc37816 */ /* 0x000fe400000000c3 */
[----:B------:R-:W-:-:S02]  /*11f20*/  PRMT R152, RZ, 0x7610, R152 ;  /* 0x00007610ff987816 */ /* 0x000fc40000000098 */
[----:B------:R-:W-:Y:S01]  /*11f30*/  PRMT R23, RZ, 0x7610, R23 ;  /* 0x00007610ff177816 */ /* 0x000fe20000000017 */
[----:B------:R-:W-:Y:S02]  /*11f40*/  @!P0 IMAD.MOV.U32 R18, RZ, RZ, R177 ;  /* 0x000000ffff128224 */ /* 0x000fe400078e00b1 */
[----:B------:R-:W4:Y:S04]  /*11f50*/  LDL R177, [R1+0x21c] ;  /* 0x00021c0001b17983 */ /* 0x000f280000100800 */
[----:B------:R0:W4:Y:S02]  /*11f60*/  @!P0 LDG.E.U8 R153, desc[UR40][R18.64] ;  /* 0x0000002812998981 */ /* 0x000124000c1e1100 */
[----:B0-----:R-:W-:Y:S02]  /*11f70*/  @!P0 IMAD.MOV.U32 R18, RZ, RZ, R175 ;  /* 0x000000ffff128224 */ /* 0x001fe400078e00af */
[----:B------:R-:W-:Y:S01]  /*11f80*/  @!P0 IMAD.MOV.U32 R19, RZ, RZ, R176 ;  /* 0x000000ffff138224 */ /* 0x000fe200078e00b0 */
[----:B------:R-:W4:Y:S04]  /*11f90*/  LDL R175, [R1+0x29c] ;  /* 0x00029c0001af7983 */ /* 0x000f280000100800 */
[----:B------:R3:W4:Y:S01]  /*11fa0*/  @!P0 LDG.E.U8 R197, desc[UR40][R18.64] ;  /* 0x0000002812c58981 */ /* 0x000722000c1e1100 */
[----:B------:R-:W-:-:S03]  /*11fb0*/  LOP3.LUT R8, R8, 0xffff, RZ, 0xc0, !PT ;  /* 0x0000ffff08087812 */ /* 0x000fc600078ec0ff */
[----:B------:R-:W4:Y:S01]  /*11fc0*/  LDL R176, [R1+0x220] ;  /* 0x0002200001b07983 */ /* 0x000f220000100800 */
[----:B---3--:R-:W-:Y:S02]  /*11fd0*/  @!P0 IMAD.MOV.U32 R18, RZ, RZ, R173 ;  /* 0x000000ffff128224 */ /* 0x008fe400078e00ad */
[----:B------:R-:W-:Y:S01]  /*11fe0*/  @!P0 IMAD.MOV.U32 R19, RZ, RZ, R174 ;  /* 0x000000ffff138224 */ /* 0x000fe200078e00ae */
[----:B------:R-:W3:Y:S04]  /*11ff0*/  LDL R173, [R1+0x25c] ;  /* 0x00025c0001ad7983 */ /* 0x000ee80000100800 */
[----:B------:R2:W3:Y:S04]  /*12000*/  @!P0 LDG.E.U8 R195, desc[UR40][R18.64] ;  /* 0x0000002812c38981 */ /* 0x0004e8000c1e1100 */
[----:B------:R-:W3:Y:S01]  /*12010*/  LDL R174, [R1+0x2a0] ;  /* 0x0002a00001ae7983 */ /* 0x000ee20000100800 */
[----:B--2---:R-:W-:-:S02]  /*12020*/  @!P0 IMAD.MOV.U32 R18, RZ, RZ, R5 ;  /* 0x000000ffff128224 */ /* 0x004fc400078e0005 */
[----:B------:R-:W-:Y:S01]  /*12030*/  @!P0 IMAD.MOV.U32 R19, RZ, RZ, R17 ;  /* 0x000000ffff138224 */ /* 0x000fe200078e0011 */
[----:B------:R-:W2:Y:S04]  /*12040*/  LDL R5, [R1+0x260] ;  /* 0x0002600001057983 */ /* 0x000ea80000100800 */
[----:B------:R0:W2:Y:S02]  /*12050*/  @!P0 LDG.E.U8 R152, desc[UR40][R18.64] ;  /* 0x0000002812988981 */ /* 0x0000a4000c1e1100 */
[----:B0-----:R-:W-:Y:S02]  /*12060*/  @!P0 IMAD.MOV.U32 R18, RZ, RZ, R3 ;  /* 0x000000ffff128224 */ /* 0x001fe400078e0003 */
[----:B------:R-:W-:Y:S01]  /*12070*/  @!P0 IMAD.MOV.U32 R19, RZ, RZ, R4 ;  /* 0x000000ffff138224 */ /* 0x000fe200078e0004 */
[----:B------:R-:W-:Y:S01]  /*12080*/  LOP3.LUT R14, R14, 0xffff, RZ, 0xc0, !PT ;  /* 0x0000ffff0e0e7812 */ /* 0x000fe200078ec0ff */
[----:B------:R-:W2:Y:S04]  /*12090*/  LDL R3, [R1+0x1e0] ;  /* 0x0001e00001037983 */ /* 0x000ea80000100800 */
[----:B------:R0:W2:Y:S01]  /*120a0*/  @!P0 LDG.E.U8 R23, desc[UR40][R18.64] ;  /* 0x0000002812178981 */ /* 0x0000a2000c1e1100 */
[----:B------:R-:W-:-:S02]  /*120b0*/  LOP3.LUT R9, R9, 0xffff, RZ, 0xc0, !PT ;  /* 0x0000ffff09097812 */ /* 0x000fc400078ec0ff */
[----:B------:R-:W-:Y:S01]  /*120c0*/  LOP3.LUT R13, R13, 0xffff, RZ, 0xc0, !PT ;  /* 0x0000ffff0d0d7812 */ /* 0x000fe200078ec0ff */
[----:B------:R-:W2:Y:S01]  /*120d0*/  LDL R4, [R1+0x1dc] ;  /* 0x0001dc0001047983 */ /* 0x000ea20000100800 */
[----:B0-----:R-:W-:-:S03]  /*120e0*/  @!P0 IMAD.MOV.U32 R18, RZ, RZ, R0 ;  /* 0x000000ffff128224 */ /* 0x001fc600078e0000 */
[----:B------:R-:W3:Y:S01]  /*120f0*/  LDL R0, [R1+0x2e0] ;  /* 0x0002e00001007983 */ /* 0x000ee20000100800 */
[----:B----4-:R-:W-:-:S03]  /*12100*/  @!P0 IMAD.MOV.U32 R19, RZ, RZ, R2 ;  /* 0x000000ffff138224 */ /* 0x010fc600078e0002 */
[----:B------:R-:W4:Y:S01]  /*12110*/  LDL R2, [R1+0x2dc] ;  /* 0x0002dc0001027983 */ /* 0x000f220000100800 */
[----:B------:R-:W-:Y:S02]  /*12120*/  LOP3.LUT R16, R16, 0xffff, RZ, 0xc0, !PT ;  /* 0x0000ffff10107812 */ /* 0x000fe400078ec0ff */
[----:B------:R-:W-:Y:S02]  /*12130*/  LOP3.LUT R12, R12, 0xffff, RZ, 0xc0, !PT ;  /* 0x0000ffff0c0c7812 */ /* 0x000fe400078ec0ff */
[----:B------:R-:W-:Y:S02]  /*12140*/  LOP3.LUT R10, R10, 0xffff, RZ, 0xc0, !PT ;  /* 0x0000ffff0a0a7812 */ /* 0x000fe400078ec0ff */
[----:B------:R-:W-:Y:S02]  /*12150*/  LOP3.LUT R11, R11, 0xffff, RZ, 0xc0, !PT ;  /* 0x0000ffff0b0b7812 */ /* 0x000fe400078ec0ff */
[----:B------:R-:W-:Y:S02]  /*12160*/  PRMT R14, R8, 0x3340, R14 ;  /* 0x00003340080e7816 */ /* 0x000fe4000000000e */
[----:B------:R-:W-:-:S02]  /*12170*/  PRMT R13, R9, 0x3340, R13 ;  /* 0x00003340090d7816 */ /* 0x000fc4000000000d */
[----:B------:R-:W-:Y:S02]  /*12180*/  PRMT R12, R16, 0x3340, R12 ;  /* 0x00003340100c7816 */ /* 0x000fe4000000000c */
[----:B------:R-:W-:Y:S02]  /*12190*/  PRMT R11, R10, 0x3340, R11 ;  /* 0x000033400a0b7816 */ /* 0x000fe4000000000b */
[----:B------:R-:W-:Y:S02]  /*121a0*/  PRMT R10, R14, 0x5410, R13 ;  /* 0x000054100e0a7816 */ /* 0x000fe4000000000d */
[----:B------:R-:W-:Y:S01]  /*121b0*/  PRMT R11, R12, 0x5410, R11 ;  /* 0x000054100c0b7816 */ /* 0x000fe2000000000b */
[----:B---3--:R-:W-:Y:S02]  /*121c0*/  @!P0 IMAD.MOV.U32 R12, RZ, RZ, R0 ;  /* 0x000000ffff0c8224 */ /* 0x008fe400078e0000 */
[----:B------:R-:W3:Y:S01]  /*121d0*/  LDL R0, [R1+0x1a0] ;  /* 0x0001a00001007983 */ /* 0x000ee20000100800 */
[----:B----4-:R-:W-:-:S03]  /*121e0*/  @!P0 IMAD.MOV.U32 R13, RZ, RZ, R2 ;  /* 0x000000ffff0d8224 */ /* 0x010fc600078e0002 */
[----:B------:R-:W4:Y:S01]  /*121f0*/  LDL R2, [R1+0x19c] ;  /* 0x00019c0001027983 */ /* 0x000f220000100800 */
        /* <DEDUP_REMOVED lines=14> */
[----:B------:R-:W-:Y:S02]  /*122e0*/  PRMT R22, RZ, 0x7610, R22 ;  /* 0x00007610ff167816 */ /* 0x000fe40000000016 */
[----:B------:R-:W-:Y:S01]  /*122f0*/  PRMT R20, RZ, 0x7610, R20 ;  /* 0x00007610ff147816 */ /* 0x000fe20000000014 */
[----:B------:R0:W-:Y:S04]  /*12300*/  STS.128 [R178+UR8], R8 ;  /* 0x00000008b2007988 */ /* 0x0001e80008000c08 */
[----:B------:R1:W4:Y:S01]  /*12310*/  @!P0 LDG.E.U8 R22, desc[UR40][R18.64] ;  /* 0x0000002812168981 */ /* 0x000322000c1e1100 */
[----:B0-----:R-:W-:-:S02]  /*12320*/  @!P0 IMAD.MOV.U32 R8, RZ, RZ, R174 ;  /* 0x000000ffff088224 */ /* 0x001fc400078e00ae */
[----:B------:R-:W-:Y:S01]  /*12330*/  @!P0 IMAD.MOV.U32 R9, RZ, RZ, R175 ;  /* 0x000000ffff098224 */ /* 0x000fe200078e00af */
[----:B-1----:R-:W-:Y:S01]  /*12340*/  PRMT R19, RZ, 0x7610, R19 ;  /* 0x00007610ff137816 */ /* 0x002fe20000000013 */
[----:B------:R-:W4:Y:S04]  /*12350*/  LDL R175, [R1+0x15c] ;  /* 0x00015c0001af7983 */ /* 0x000f280000100800 */
[----:B------:R2:W4:Y:S04]  /*12360*/  @!P0 LDG.E.U8 R20, desc[UR40][R8.64] ;  /* 0x0000002808148981 */ /* 0x000528000c1e1100 */
[----:B------:R-:W4:Y:S01]  /*12370*/  LDL R174, [R1+0x160] ;  /* 0x0001600001ae7983 */ /* 0x000f220000100800 */
        /* <DEDUP_REMOVED lines=15> */
[----:B---3--:R-:W-:-:S02]  /*12470*/  @!P0 IMAD.MOV.U32 R8, RZ, RZ, R0 ;  /* 0x000000ffff088224 */ /* 0x008fc400078e0000 */
[----:B------:R-:W3:Y:S01]  /*12480*/  LDL R0, [R1+0xa0] ;  /* 0x0000a00001007983 */ /* 0x000ee20000100800 */
[----:B----4-:R-:W-:-:S03]  /*12490*/  @!P0 IMAD.MOV.U32 R9, RZ, RZ, R2 ;  /* 0x000000ffff098224 */ /* 0x010fc600078e0002 */
[----:B------:R-:W4:Y:S04]  /*124a0*/  LDL R2, [R1+0x9c] ;  /* 0x00009c0001027983 */ /* 0x000f280000100800 */
[----:B------:R-:W4:Y:S04]  /*124b0*/  LDL.LU R183, [R1+0x18] ;  /* 0x0000180001b77983 */ /* 0x000f280000300800 */
[----:B------:R-:W4:Y:S04]  /*124c0*/  LDL.LU R184, [R1+0x14] ;  /* 0x0000140001b87983 */ /* 0x000f280000300800 */
[----:B------:R-:W4:Y:S04]  /*124d0*/  LDL.LU R182, [R1+0xc] ;  /* 0x00000c0001b67983 */ /* 0x000f280000300800 */
[----:B------:R-:W4:Y:S04]  /*124e0*/  LDL R179, [R1+0x5c] ;  /* 0x00005c0001b37983 */ /* 0x000f280000100800 */
[----:B------:R-:W4:Y:S01]  /*124f0*/  LDL R178, [R1+0x60] ;  /* 0x0000600001b27983 */ /* 0x000f220000100800 */
[----:B------:R-:W-:-:S03]  /*12500*/  PRMT R16, RZ, 0x7610, R16 ;  /* 0x00007610ff107816 */ /* 0x000fc60000000010 */
[----:B------:R-:W4:Y:S04]  /*12510*/  LDL R177, [R1+0x418] ;  /* 0x0004180001b17983 */ /* 0x000f280000100800 */
[----:B------:R-:W4:Y:S01]  /*12520*/  LDL R176, [R1+0x41c] ;  /* 0x00041c0001b07983 */ /* 0x000f220000100800 */
[----:B------:R-:W-:-:S03]  /*12530*/  PRMT R15, RZ, 0x7610, R15 ;  /* 0x00007610ff0f7816 */ /* 0x000fc6000000000f */
[----:B------:R0:W4:Y:S01]  /*12540*/  @!P0 LDG.E.U8 R16, desc[UR40][R8.64] ;  /* 0x0000002808108981 */ /* 0x000122000c1e1100 */
[----:B------:R-:W-:Y:S02]  /*12550*/  PRMT R21, RZ, 0x7610, R21 ;  /* 0x00007610ff157816 */ /* 0x000fe40000000015 */
[----:B------:R-:W-:Y:S01]  /*12560*/  PRMT R14, RZ, 0x7610, R14 ;  /* 0x00007610ff0e7816 */ /* 0x000fe2000000000e */
[----:B------:R-:W4:Y:S04]  /*12570*/  LDL R181, [R1+0x860] ;  /* 0x0008600001b57983 */ /* 0x000f280000100800 */
[----:B------:R1:W4:Y:S01]  /*12580*/  @!P0 LDG.E.U8 R21, desc[UR40][R12.64] ;  /* 0x000000280c158981 */ /* 0x000322000c1e1100 */
[----:B------:R-:W-:Y:S02]  /*12590*/  PRMT R11, RZ, 0x7610, R11 ;  /* 0x00007610ff0b7816 */ /* 0x000fe4000000000b */
[----:B------:R-:W-:Y:S01]  /*125a0*/  PRMT R193, RZ, 0x7610, R193 ;  /* 0x00007610ffc17816 */ /* 0x000fe200000000c1 */
[----:B------:R-:W4:Y:S01]  /*125b0*/  LDL R180, [R1+0x294] ;  /* 0x0002940001b47983 */ /* 0x000f220000100800 */
[----:B0-----:R-:W-:-:S03]  /*125c0*/  @!P0 IMAD.MOV.U32 R9, RZ, RZ, R175 ;  /* 0x000000ffff098224 */ /* 0x001fc600078e00af */
[----:B------:R-:W4:Y:S01]  /*125d0*/  LDL R175, [R1+0x3d4] ;  /* 0x0003d40001af7983 */ /* 0x000f220000100800 */
[----:B------:R-:W-:-:S03]  /*125e0*/  @!P0 IMAD.MOV.U32 R8, RZ, RZ, R174 ;  /* 0x000000ffff088224 */ /* 0x000fc600078e00ae */
[----:B------:R-:W4:Y:S04]  /*125f0*/  LDL R174, [R1+0x3d8] ;  /* 0x0003d80001ae7983 */ /* 0x000f280000100800 */
[----:B------:R2:W4:Y:S01]  /*12600*/  @!P0 LDG.E.U8 R15, desc[UR40][R8.64] ;  /* 0x00000028080f8981 */ /* 0x000522000c1e1100 */
[----:B-1----:R-:W-:Y:S01]  /*12610*/  PRMT R13, RZ, 0x7610, R13 ;  /* 0x00007610ff0d7816 */ /* 0x002fe2000000000d */
[----:B--2---:R-:W-:Y:S02]  /*12620*/  @!P0 IMAD.MOV.U32 R8, RZ, RZ, R5 ;  /* 0x000000ffff088224 */ /* 0x004fe400078e0005 */
[----:B------:R-:W-:Y:S01]  /*12630*/  @!P0 IMAD.MOV.U32 R9, RZ, RZ, R173 ;  /* 0x000000ffff098224 */ /* 0x000fe200078e00ad */
[----:B------:R-:W2:Y:S04]  /*12640*/  LDL R5, [R1+0x398] ;  /* 0x0003980001057983 */ /* 0x000ea80000100800 */
[----:B------:R-:W2:Y:S04]  /*12650*/  LDL R173, [R1+0x394] ;  /* 0x0003940001ad7983 */ /* 0x000ea80000100800 */
[----:B------:R0:W2:Y:S02]  /*12660*/  @!P0 LDG.E.U8 R14, desc[UR40][R8.64] ;  /* 0x00000028080e8981 */ /* 0x0000a4000c1e1100 */
[----:B0-----:R-:W-:-:S02]  /*12670*/  @!P0 IMAD.MOV.U32 R8, RZ, RZ, R3 ;  /* 0x000000ffff088224 */ /* 0x001fc400078e0003 */
[----:B------:R-:W2:Y:S01]  /*12680*/  LDL R3, [R1+0x358] ;  /* 0x0003580001037983 */ /* 0x000ea20000100800 */
[----:B------:R-:W-:-:S03]  /*12690*/  @!P0 IMAD.MOV.U32 R9, RZ, RZ, R4 ;  /* 0x000000ffff098224 */ /* 0x000fc600078e0004 */
[----:B------:R-:W2:Y:S04]  /*126a0*/  LDL R4, [R1+0x354] ;  /* 0x0003540001047983 */ /* 0x000ea80000100800 */
[----:B------:R3:W2:Y:S02]  /*126b0*/  @!P0 LDG.E.U8 R13, desc[UR40][R8.64] ;  /* 0x00000028080d8981 */ /* 0x0006a4000c1e1100 */
[----:B---3--:R-:W-:Y:S02]  /*126c0*/  @!P0 IMAD.MOV.U32 R8, RZ, RZ, R0 ;  /* 0x000000ffff088224 */ /* 0x008fe400078e0000 */
[----:B------:R-:W3:Y:S01]  /*126d0*/  LDL R0, [R1+0x318] ;  /* 0x0003180001007983 */ /* 0x000ee20000100800 */
[----:B----4-:R-:W-:-:S03]  /*126e0*/  @!P0 IMAD.MOV.U32 R9, RZ, RZ, R2 ;  /* 0x000000ffff098224 */ /* 0x010fc600078e0002 */
[----:B------:R-:W4:Y:S01]  /*126f0*/  LDL R2, [R1+0x314] ;  /* 0x0003140001027983 */ /* 0x000f220000100800 */
[----:B------:R-:W-:-:S06]  /*12700*/  PRMT R12, RZ, 0x7610, R12 ;  /* 0x00007610ff0c7816 */ /* 0x000fcc000000000c */
[----:B------:R0:W4:Y:S02]  /*12710*/  @!P0 LDG.E.U8 R12, desc[UR40][R8.64] ;  /* 0x00000028080c8981 */ /* 0x000124000c1e1100 */
[----:B0-----:R-:W-:Y:S02]  /*12720*/  @!P0 IMAD.MOV.U32 R9, RZ, RZ, R179 ;  /* 0x000000ffff098224 */ /* 0x001fe400078e00b3 */
[----:B------:R-:W-:Y:S01]  /*12730*/  @!P0 IMAD.MOV.U32 R8, RZ, RZ, R178 ;  /* 0x000000ffff088224 */ /* 0x000fe200078e00b2 */
[----:B------:R-:W-:Y:S01]  /*12740*/  PRMT R189, RZ, 0x7610, R189 ;  /* 0x00007610ffbd7816 */ /* 0x000fe200000000bd */
[----:B------:R-:W4:Y:S04]  /*12750*/  LDL R179, [R1+0x254] ;  /* 0x0002540001b37983 */ /* 0x000f280000100800 */
[----:B------:R0:W4:Y:S01]  /*12760*/  @!P0 LDG.E.U8 R11, desc[UR40][R8.64] ;  /* 0x00000028080b8981 */ /* 0x000122000c1e1100 */
[----:B------:R-:W-:-:S02]  /*12770*/  PRMT R10, RZ, 0x7610, R10 ;  /* 0x00007610ff0a7816 */ /* 0x000fc4000000000a */
[----:B------:R-:W-:Y:S01]  /*12780*/  LOP3.LUT R161, R161, 0xffff, RZ, 0xc0, !PT ;  /* 0x0000ffffa1a17812 */ /* 0x000fe200078ec0ff */
[----:B------:R-:W4:Y:S01]  /*12790*/  LDL R178, [R1+0x214] ;  /* 0x0002140001b27983 */ /* 0x000f220000100800 */
[----:B0-----:R-:W-:Y:S02]  /*127a0*/  @!P0 IMAD.MOV.U32 R8, RZ, RZ, R176 ;  /* 0x000000ffff088224 */ /* 0x001fe400078e00b0 */
[----:B------:R-:W-:Y:S01]  /*127b0*/  @!P0 IMAD.MOV.U32 R9, RZ, RZ, R177 ;  /* 0x000000ffff098224 */ /* 0x000fe200078e00b1 */
[----:B------:R-:W-:Y:S01]  /*127c0*/  LOP3.LUT R162, R162, 0xffff, RZ, 0xc0, !PT ;  /* 0x0000ffffa2a27812 */ /* 0x000fe200078ec0ff */
[----:B------:R-:W4:Y:S04]  /*127d0*/  LDL R177, [R1+0x1d4] ;  /* 0x0001d40001b17983 */ /* 0x000f280000100800 */
[----:B------:R0:W4:Y:S01]  /*127e0*/  @!P0 LDG.E.U8 R193, desc[UR40][R8.64] ;  /* 0x0000002808c18981 */ /* 0x000122000c1e1100 */
[----:B------:R-:W-:-:S02]  /*127f0*/  LOP3.LUT R163, R163, 0xffff, RZ, 0xc0, !PT ;  /* 0x0000ffffa3a37812 */ /* 0x000fc400078ec0ff */
[----:B------:R-:W-:Y:S01]  /*12800*/  LOP3.LUT R168, R168, 0xffff, RZ, 0xc0, !PT ;  /* 0x0000ffffa8a87812 */ /* 0x000fe200078ec0ff */
[----:B------:R-:W4:Y:S01]  /*12810*/  LDL R176, [R1+0x1d8] ;  /* 0x0001d80001b07983 */ /* 0x000f220000100800 */
[----:B0-----:R-:W-:Y:S02]  /*12820*/  @!P0 IMAD.MOV.U32 R9, RZ, RZ, R175 ;  /* 0x000000ffff098224 */ /* 0x001fe400078e00af */
[----:B------:R-:W-:-:S05]  /*12830*/  @!P0 IMAD.MOV.U32 R8, RZ, RZ, R174 ;  /* 0x000000ffff088224 */ /* 0x000fca00078e00ae */
[----:B------:R2:W4:Y:S02]  /*12840*/  @!P0 LDG.E.U8 R189, desc[UR40][R8.64] ;  /* 0x0000002808bd8981 */ /* 0x000524000c1e1100 */
[----:B--2---:R-:W-:Y:S02]  /*12850*/  @!P0 IMAD.MOV.U32 R8, RZ, RZ, R5 ;  /* 0x000000ffff088224 */ /* 0x004fe400078e0005 */
[----:B------:R-:W2:Y:S01]  /*12860*/  LDL R5, [R1+0x298] ;  /* 0x0002980001057983 */ /* 0x000ea20000100800 */
[----:B------:R-:W-:-:S05]  /*12870*/  @!P0 IMAD.MOV.U32 R9, RZ, RZ, R173 ;  /* 0x000000ffff098224 */ /* 0x000fca00078e00ad */
[----:B------:R0:W2:Y:S02]  /*12880*/  @!P0 LDG.E.U8 R10, desc[UR40][R8.64] ;  /* 0x00000028080a8981 */ /* 0x0000a4000c1e1100 */
[----:B0-----:R-:W-:Y:S01]  /*12890*/  PRMT R9, RZ, 0x7610, R9 ;  /* 0x00007610ff097816 */ /* 0x001fe20000000009 */
[----:B------:R-:W-:Y:S02]  /*128a0*/  @!P0 IMAD.MOV.U32 R174, RZ, RZ, R3 ;  /* 0x000000ffffae8224 */ /* 0x000fe400078e0003 */
        /* <DEDUP_REMOVED lines=8> */
[----:B------:R-:W-:Y:S02]  /*12930*/  LOP3.LUT R169, R169, 0xffff, RZ, 0xc0, !PT ;  /* 0x0000ffffa9a97812 */ /* 0x000fe400078ec0ff */
[----:B------:R-:W-:Y:S02]  /*12940*/  LOP3.LUT R170, R170, 0xffff, RZ, 0xc0, !PT ;  /* 0x0000ffffaaaa7812 */ /* 0x000fe400078ec0ff */
[----:B------:R-:W-:Y:S02]  /*12950*/  PRMT R161, R161, 0x3340, R162 ;  /* 0x00003340a1a17816 */ /* 0x000fe400000000a2 */
[----:B------:R-:W-:Y:S02]  /*12960*/  PRMT R168, R163, 0x3340, R168 ;  /* 0x00003340a3a87816 */ /* 0x000fe400000000a8 */
[----:B------:R-:W-:-:S04]  /*12970*/  PRMT R162, R169, 0x3340, R170 ;  /* 0x00003340a9a27816 */ /* 0x000fc800000000aa */
[----:B------:R-:W-:Y:S01]  /*12980*/  PRMT R162, R168, 0x5410, R162 ;  /* 0x00005410a8a27816 */ /* 0x000fe200000000a2 */
[----:B---3--:R-:W-:Y:S02]  /*12990*/  @!P0 IMAD.MOV.U32 R168, RZ, RZ, R0 ;  /* 0x000000ffffa88224 */ /* 0x008fe400078e0000 */
[----:B------:R-:W3:Y:S01]  /*129a0*/  LDL R0, [R1+0x198] ;  /* 0x0001980001007983 */ /* 0x000ee20000100800 */
[----:B----4-:R-:W-:-:S03]  /*129b0*/  @!P0 IMAD.MOV.U32 R169, RZ, RZ, R2 ;  /* 0x000000ffffa98224 */ /* 0x010fc600078e0002 */
        /* <DEDUP_REMOVED lines=11> */
[----:B------:R-:W-:Y:S01]  /*12a70*/  LOP3.LUT R203, R203, 0xffff, RZ, 0xc0, !PT ;  /* 0x0000ffffcbcb7812 */ /* 0x000fe200078ec0ff */
[----:B------:R-:W4:Y:S01]  /*12a80*/  LDL R183, [R1+0x30c] ;  /* 0x00030c0001b77983 */ /* 0x000f220000100800 */
[----:B------:R-:W-:Y:S02]  /*12a90*/  LOP3.LUT R199, R199, 0xffff, RZ, 0xc0, !PT ;  /* 0x0000ffffc7c77812 */ /* 0x000fe400078ec0ff */
[----:B0-----:R-:W-:Y:S01]  /*12aa0*/  LOP3.LUT R174, R184, 0xffff, RZ, 0xc0, !PT ;  /* 0x0000ffffb8ae7812 */ /* 0x001fe200078ec0ff */
[----:B------:R-:W4:Y:S01]  /*12ab0*/  LDL R187, [R1+0x14c] ;  /* 0x00014c0001bb7983 */ /* 0x000f220000100800 */
[----:B------:R-:W-:Y:S02]  /*12ac0*/  LOP3.LUT R175, R182, 0xffff, RZ, 0xc0, !PT ;  /* 0x0000ffffb6af7812 */ /* 0x000fe400078ec0ff */
[----:B------:R-:W-:Y:S01]  /*12ad0*/  PRMT R173, R173, 0x3340, R174 ;  /* 0x00003340adad7816 */ /* 0x000fe200000000ae */
[----:B------:R-:W4:Y:S01]  /*12ae0*/  LDL R182, [R1+0x310] ;  /* 0x0003100001b67983 */ /* 0x000f220000100800 */
[----:B------:R-:W-:-:S02]  /*12af0*/  PRMT R6, R175, 0x3340, R6 ;  /* 0x00003340af067816 */ /* 0x000fc40000000006 */
[----:B------:R-:W-:Y:S01]  /*12b00*/  PRMT R7, R7, 0x3340, R160 ;  /* 0x0000334007077816 */ /* 0x000fe200000000a0 */
[----:B------:R-:W4:Y:S01]  /*12b10*/  LDL R174, [R1+0x98] ;  /* 0x0000980001ae7983 */ /* 0x000f220000100800 */
[----:B------:R-:W-:Y:S02]  /*12b20*/  PRMT R171, R171, 0x3340, R172 ;  /* 0x00003340abab7816 */ /* 0x000fe400000000ac */
[----:B------:R-:W-:Y:S01]  /*12b30*/  PRMT R163, R203, 0x3340, R199 ;  /* 0x00003340cba37816 */ /* 0x000fe200000000c7 */
[----:B------:R-:W4:Y:S01]  /*12b40*/  LDL R172, [R1+0xd8] ;  /* 0x0000d80001ac7983 */ /* 0x000f220000100800 */
[----:B------:R-:W-:Y:S02]  /*12b50*/  PRMT R160, R173, 0x5410, R6 ;  /* 0x00005410ada07816 */ /* 0x000fe40000000006 */
[----:B------:R-:W-:Y:S01]  /*12b60*/  PRMT R161, R7, 0x5410, R161 ;  /* 0x0000541007a17816 */ /* 0x000fe200000000a1 */
[----:B------:R-:W4:Y:S01]  /*12b70*/  LDL R173, [R1+0xd4] ;  /* 0x0000d40001ad7983 */ /* 0x000f220000100800 */
[----:B------:R-:W-:-:S03]  /*12b80*/  PRMT R163, R171, 0x5410, R163 ;  /* 0x00005410aba37816 */ /* 0x000fc600000000a3 */
[----:B------:R-:W4:Y:S04]  /*12b90*/  LDL R175, [R1+0x94] ;  /* 0x0000940001af7983 */ /* 0x000f280000100800 */
[----:B------:R2:W-:Y:S01]  /*12ba0*/  STS.128 [R181+UR8], R160 ;  /* 0x000000a0b5007988 */ /* 0x0005e20008000c08 */
[----:B------:R-:W-:Y:S02]  /*12bb0*/  PRMT R7, RZ, 0x7610, R7 ;  /* 0x00007610ff077816 */ /* 0x000fe40000000007 */
[----:B------:R-:W-:Y:S01]  /*12bc0*/  PRMT R6, RZ, 0x7610, R6 ;  /* 0x00007610ff067816 */ /* 0x000fe20000000006 */
[----:B------:R-:W4:Y:S04]  /*12bd0*/  LDL R184, [R1+0x20c] ;  /* 0x00020c0001b87983 */ /* 0x000f280000100800 */
[----:B------:R0:W4:Y:S04]  /*12be0*/  @!P0 LDG.E.U8 R7, desc[UR40][R168.64] ;  /* 0x00000028a8078981 */ /* 0x000128000c1e1100 */
[----:B------:R-:W4:Y:S01]  /*12bf0*/  LDL R186, [R1+0x150] ;  /* 0x0001500001ba7983 */ /* 0x000f220000100800 */
[----:B--2---:R-:W-:Y:S01]  /*12c00*/  @!P0 IMAD.MOV.U32 R162, RZ, RZ, R5 ;  /* 0x000000ffffa28224 */ /* 0x004fe200078e0005 */
[----:B------:R-:W-:-:S02]  /*12c10*/  PRMT R160, RZ, 0x7610, R160 ;  /* 0x00007610ffa07816 */ /* 0x000fc400000000a0 */
[----:B------:R-:W2:Y:S01]  /*12c20*/  LDL R5, [R1+0x158] ;  /* 0x0001580001057983 */ /* 0x000ea20000100800 */
[----:B------:R-:W-:Y:S01]  /*12c30*/  @!P0 IMAD.MOV.U32 R163, RZ, RZ, R180 ;  /* 0x000000ffffa38224 */ /* 0x000fe200078e00b4 */
[----:B------:R-:W-:Y:S01]  /*12c40*/  PRMT R161, RZ, 0x7610, R161 ;  /* 0x00007610ffa17816 */ /* 0x000fe200000000a1 */
[----:B0-----:R-:W-:Y:S01]  /*12c50*/  @!P0 IMAD.MOV.U32 R168, RZ, RZ, R4 ;  /* 0x000000ffffa88224 */ /* 0x001fe200078e0004 */
[----:B------:R-:W2:Y:S01]  /*12c60*/  LDL R181, [R1+0x2cc] ;  /* 0x0002cc0001b57983 */ /* 0x000ea20000100800 */
[----:B------:R-:W-:-:S03]  /*12c70*/  @!P0 IMAD.MOV.U32 R169, RZ, RZ, R178 ;  /* 0x000000ffffa98224 */ /* 0x000fc600078e00b2 */
[----:B------:R0:W2:Y:S04]  /*12c80*/  @!P0 LDG.E.U8 R6, desc[UR40][R162.64] ;  /* 0x00000028a2068981 */ /* 0x0000a8000c1e1100 */
[----:B------:R-:W2:Y:S04]  /*12c90*/  LDL R4, [R1+0x114] ;  /* 0x0001140001047983 */ /* 0x000ea80000100800 */
[----:B------:R1:W2:Y:S01]  /*12ca0*/  @!P0 LDG.E.U8 R161, desc[UR40][R168.64] ;  /* 0x00000028a8a18981 */ /* 0x0002a2000c1e1100 */
[----:B0-----:R-:W-:Y:S02]  /*12cb0*/  @!P0 IMAD.MOV.U32 R162, RZ, RZ, R3 ;  /* 0x000000ffffa28224 */ /* 0x001fe400078e0003 */
[----:B------:R-:W-:Y:S01]  /*12cc0*/  @!P0 IMAD.MOV.U32 R163, RZ, RZ, R179 ;  /* 0x000000ffffa38224 */ /* 0x000fe200078e00b3 */
[----:B------:R-:W2:Y:S04]  /*12cd0*/  LDL R3, [R1+0x118] ;  /* 0x0001180001037983 */ /* 0x000ea80000100800 */
[----:B------:R0:W2:Y:S01]  /*12ce0*/  @!P0 LDG.E.U8 R160, desc[UR40][R162.64] ;  /* 0x00000028a2a08981 */ /* 0x0000a2000c1e1100 */
[----:B-1----:R-:W-:-:S02]  /*12cf0*/  @!P0 IMAD.MOV.U32 R168, RZ, RZ, R176 ;  /* 0x000000ffffa88224 */ /* 0x002fc400078e00b0 */
[----:B------:R-:W-:Y:S01]  /*12d00*/  @!P0 IMAD.MOV.U32 R169, RZ, RZ, R177 ;  /* 0x000000ffffa98224 */ /* 0x000fe200078e00b1 */
[----:B------:R-:W2:Y:S04]  /*12d10*/  LDL R176, [R1+0x410] ;  /* 0x0004100001b07983 */ /* 0x000ea80000100800 */
[----:B------:R-:W2:Y:S01]  /*12d20*/  LDL R178, [R1+0x34c] ;  /* 0x00034c0001b27983 */ /* 0x000ea20000100800 */
[----:B0-----:R-:W-:-:S03]  /*12d30*/  PRMT R162, RZ, 0x7610, R162 ;  /* 0x00007610ffa27816 */ /* 0x001fc600000000a2 */
[----:B------:R-:W2:Y:S04]  /*12d40*/  LDL R180, [R1+0x2d0] ;  /* 0x0002d00001b47983 */ /* 0x000ea80000100800 */
[----:B------:R3:W2:Y:S04]  /*12d50*/  @!P0 LDG.E.U8 R162, desc[UR40][R168.64] ;  /* 0x00000028a8a28981 */ /* 0x0006a8000c1e1100 */
[----:B------:R-:W2:Y:S04]  /*12d60*/  LDL R249, [R1+0x10c] ;  /* 0x00010c0001f97983 */ /* 0x000ea80000100800 */
[----:B------:R-:W2:Y:S04]  /*12d70*/  LDL R191, [R1+0x110] ;  /* 0x0001100001bf7983 */ /* 0x000ea80000100800 */
[----:B------:R-:W2:Y:S01]  /*12d80*/  LDL R190, [R1+0xcc] ;  /* 0x0000cc0001be7983 */ /* 0x000ea20000100800 */
[----:B------:R-:W-:-:S03]  /*12d90*/  PRMT R188, RZ, 0x7610, R188 ;  /* 0x00007610ffbc7816 */ /* 0x000fc600000000bc */
[----:B------:R-:W2:Y:S01]  /*12da0*/  LDL R250, [R1+0x3c4] ;  /* 0x0003c40001fa7983 */ /* 0x000ea20000100800 */
[----:B---3--:R-:W-:-:S03]  /*12db0*/  @!P0 IMAD.MOV.U32 R168, RZ, RZ, R0 ;  /* 0x000000ffffa88224 */ /* 0x008fc600078e0000 */
[----:B------:R-:W3:Y:S01]  /*12dc0*/  LDL R0, [R1+0x58] ;  /* 0x0000580001007983 */ /* 0x000ee20000100800 */
[----:B----4-:R-:W-:-:S03]  /*12dd0*/  @!P0 IMAD.MOV.U32 R169, RZ, RZ, R2 ;  /* 0x000000ffffa98224 */ /* 0x010fc600078e0002 */
[----:B------:R-:W4:Y:S01]  /*12de0*/  LDL R2, [R1+0x54] ;  /* 0x0000540001027983 */ /* 0x000f220000100800 */
[----:B------:R-:W-:-:S06]  /*12df0*/  PRMT R163, RZ, 0x7610, R163 ;  /* 0x00007610ffa37816 */ /* 0x000fcc00000000a3 */
[----:B------:R0:W4:Y:S01]  /*12e00*/  @!P0 LDG.E.U8 R163, desc[UR40][R168.64] ;  /* 0x00000028a8a38981 */ /* 0x000122000c1e1100 */
[----:B------:R-:W-:Y:S01]  /*12e10*/  @!P0 IMAD.MOV.U32 R171, RZ, RZ, R170 ;  /* 0x000000ffffab8224 */ /* 0x000fe200078e00aa */
[----:B0-----:R-:W-:Y:S02]  /*12e20*/  PRMT R168, RZ, 0x7610, R168 ;  /* 0x00007610ffa87816 */ /* 0x001fe400000000a8 */
[----:B------:R-:W-:Y:S01]  /*12e30*/  PRMT R169, RZ, 0x7610, R169 ;  /* 0x00007610ffa97816 */ /* 0x000fe200000000a9 */
[----:B--2---:R-:W-:Y:S02]  /*12e40*/  @!P0 IMAD.MOV.U32 R170, RZ, RZ, R5 ;  /* 0x000000ffffaa8224 */ /* 0x004fe400078e0005 */
[----:B------:R-:W2:Y:S04]  /*12e50*/  LDL R5, [R1+0x414] ;  /* 0x0004140001057983 */ /* 0x000ea80000100800 */
[----:B------:R0:W2:Y:S02]  /*12e60*/  @!P0 LDG.E.U8 R168, desc[UR40][R170.64] ;  /* 0x00000028aaa88981 */ /* 0x0000a4000c1e1100 */
[----:B0-----:R-:W-:-:S02]  /*12e70*/  @!P0 IMAD.MOV.U32 R171, RZ, RZ, R4 ;  /* 0x000000ffffab8224 */ /* 0x001fc400078e0004 */
[----:B------:R-:W2:Y:S01]  /*12e80*/  LDL R4, [R1+0x3cc] ;  /* 0x0003cc0001047983 */ /* 0x000ea20000100800 */
[----:B------:R-:W-:-:S03]  /*12e90*/  @!P0 IMAD.MOV.U32 R170, RZ, RZ, R3 ;  /* 0x000000ffffaa8224 */ /* 0x000fc600078e0003 */
[----:B------:R-:W2:Y:S04]  /*12ea0*/  LDL R3, [R1+0x3d0] ;  /* 0x0003d00001037983 */ /* 0x000ea80000100800 */
[----:B------:R0:W2:Y:S02]  /*12eb0*/  @!P0 LDG.E.U8 R169, desc[UR40][R170.64] ;  /* 0x00000028aaa98981 */ /* 0x0000a4000c1e1100 */
[----:B0-----:R-:W-:-:S06]  /*12ec0*/  PRMT R170, RZ, 0x7610, R170 ;  /* 0x00007610ffaa7816 */ /* 0x001fcc00000000aa */
[----:B------:R0:W2:Y:S02]  /*12ed0*/  @!P0 LDG.E.U8 R170, desc[UR40][R172.64] ;  /* 0x00000028acaa8981 */ /* 0x0000a4000c1e1100 */
[----:B0-----:R-:W-:Y:S02]  /*12ee0*/  @!P0 IMAD.MOV.U32 R172, RZ, RZ, R174 ;  /* 0x000000ffffac8224 */ /* 0x001fe400078e00ae */
[----:B------:R-:W-:Y:S02]  /*12ef0*/  @!P0 IMAD.MOV.U32 R173, RZ, RZ, R175 ;  /* 0x000000ffffad8224 */ /* 0x000fe400078e00af */
[----:B---3--:R-:W-:Y:S02]  /*12f00*/  @!P0 IMAD.MOV.U32 R174, RZ, RZ, R0 ;  /* 0x000000ffffae8224 */ /* 0x008fe400078e0000 */
[----:B------:R-:W3:Y:S01]  /*12f10*/  LDL R0, [R1+0x390] ;  /* 0x0003900001007983 */ /* 0x000ee20000100800 */
[----:B----4-:R-:W-:-:S03]  /*12f20*/  @!P0 IMAD.MOV.U32 R175, RZ, RZ, R2 ;  /* 0x000000ffffaf8224 */ /* 0x010fc600078e0002 */
[----:B------:R-:W4:Y:S01]  /*12f30*/  LDL R2, [R1+0x38c] ;  /* 0x00038c0001027983 */ /* 0x000f220000100800 */
[----:B------:R-:W-:-:S06]  /*12f40*/  PRMT R171, RZ, 0x7610, R171 ;  /* 0x00007610ffab7816 */ /* 0x000fcc00000000ab */
[----:B------:R0:W4:Y:S02]  /*12f50*/  @!P0 LDG.E.U8 R171, desc[UR40][R172.64] ;  /* 0x00000028acab8981 */ /* 0x000124000c1e1100 */
[----:B0-----:R-:W-:-:S06]  /*12f60*/  PRMT R172, RZ, 0x7610, R172 ;  /* 0x00007610ffac7816 */ /* 0x001fcc00000000ac */
[----:B------:R0:W4:Y:S01]  /*12f70*/  @!P0 LDG.E.U8 R172, desc[UR40][R174.64] ;  /* 0x00000028aeac8981 */ /* 0x000122000c1e1100 */
[----:B------:R-:W-:Y:S01]  /*12f80*/  PRMT R173, RZ, 0x7610, R173 ;  /* 0x00007610ffad7816 */ /* 0x000fe200000000ad */
[----:B0-----:R-:W-:Y:S02]  /*12f90*/  @!P0 IMAD.MOV.U32 R175, RZ, RZ, R176 ;  /* 0x000000ffffaf8224 */ /* 0x001fe400078e00b0 */
[----:B--2---:R-:W-:Y:S02]  /*12fa0*/  @!P0 IMAD.MOV.U32 R174, RZ, RZ, R5 ;  /* 0x000000ffffae8224 */ /* 0x004fe400078e0005 */
[----:B------:R-:W2:Y:S04]  /*12fb0*/  LDL R5, [R1+0x350] ;  /* 0x0003500001057983 */ /* 0x000ea80000100800 */
[----:B------:R0:W2:Y:S02]  /*12fc0*/  @!P0 LDG.E.U8 R173, desc[UR40][R174.64] ;  /* 0x00000028aead8981 */ /* 0x0000a4000c1e1100 */
[----:B0-----:R-:W-:Y:S01]  /*12fd0*/  PRMT R174, RZ, 0x7610, R174 ;  /* 0x00007610ffae7816 */ /* 0x001fe200000000ae */
[----:B------:R-:W-:-:S02]  /*12fe0*/  @!P0 IMAD.MOV.U32 R177, RZ, RZ, R4 ;  /* 0x000000ffffb18224 */ /* 0x000fc400078e0004 */
        /* <DEDUP_REMOVED lines=8> */
[----:B------:R-:W-:Y:S01]  /*13070*/  PRMT R175, RZ, 0x7610, R175 ;  /* 0x00007610ffaf7816 */ /* 0x000fe200000000af */
[----:B------:R-:W-:-:S05]  /*13080*/  @!P0 IMAD.MOV.U32 R179, RZ, RZ, R178 ;  /* 0x000000ffffb38224 */ /* 0x000fca00078e00b2 */
[----:B------:R0:W4:Y:S02]  /*13090*/  @!P0 LDG.E.U8 R175, desc[UR40][R176.64] ;  /* 0x00000028b0af8981 */ /* 0x000124000c1e1100 */
[----:B0-----:R-:W-:Y:S02]  /*130a0*/  PRMT R176, RZ, 0x7610, R176 ;  /* 0x00007610ffb07816 */ /* 0x001fe400000000b0 */
[----:B------:R-:W-:Y:S01]  /*130b0*/  PRMT R177, RZ, 0x7610, R177 ;  /* 0x00007610ffb17816 */ /* 0x000fe200000000b1 */
[----:B--2---:R-:W-:Y:S02]  /*130c0*/  @!P0 IMAD.MOV.U32 R178, RZ, RZ, R5 ;  /* 0x000000ffffb28224 */ /* 0x004fe400078e0005 */
[----:B------:R-:W2:Y:S04]  /*130d0*/  LDL R5, [R1+0x210] ;  /* 0x0002100001057983 */ /* 0x000ea80000100800 */
[----:B------:R0:W2:Y:S02]  /*130e0*/  @!P0 LDG.E.U8 R176, desc[UR40][R178.64] ;  /* 0x00000028b2b08981 */ /* 0x0000a4000c1e1100 */
[----:B0-----:R-:W-:-:S02]  /*130f0*/  @!P0 IMAD.MOV.U32 R178, RZ, RZ, R182 ;  /* 0x000000ffffb28224 */ /* 0x001fc400078e00b6 */
[----:B------:R-:W-:-:S05]  /*13100*/  @!P0 IMAD.MOV.U32 R179, RZ, RZ, R183 ;  /* 0x000000ffffb38224 */ /* 0x000fca00078e00b7 */
[----:B------:R0:W2:Y:S02]  /*13110*/  @!P0 LDG.E.U8 R177, desc[UR40][R178.64] ;  /* 0x00000028b2b18981 */ /* 0x0000a4000c1e1100 */
[----:B0-----:R-:W-:-:S06]  /*13120*/  PRMT R178, RZ, 0x7610, R178 ;  /* 0x00007610ffb27816 */ /* 0x001fcc00000000b2 */
[----:B------:R0:W2:Y:S02]  /*13130*/  @!P0 LDG.E.U8 R178, desc[UR40][R180.64] ;  /* 0x00000028b4b28981 */ /* 0x0000a4000c1e1100 */
[----:B0-----:R-:W-:Y:S02]  /*13140*/  @!P0 IMAD.MOV.U32 R180, RZ, RZ, R3 ;  /* 0x000000ffffb48224 */ /* 0x001fe400078e0003 */
[----:B------:R-:W-:Y:S01]  /*13150*/  @!P0 IMAD.MOV.U32 R181, RZ, RZ, R4 ;  /* 0x000000ffffb58224 */ /* 0x000fe200078e0004 */
[----:B------:R-:W2:Y:S04]  /*13160*/  LDL R3, [R1+0x1d0] ;  /* 0x0001d00001037983 */ /* 0x000ea80000100800 */
[----:B------:R-:W2:Y:S01]  /*13170*/  LDL R4, [R1+0x1cc] ;  /* 0x0001cc0001047983 */ /* 0x000ea20000100800 */
[----:B---3--:R-:W-:-:S03]  /*13180*/  @!P0 IMAD.MOV.U32 R182, RZ, RZ, R0 ;  /* 0x000000ffffb68224 */ /* 0x008fc600078e0000 */
[----:B------:R-:W3:Y:S01]  /*13190*/  LDL R0, [R1+0x190] ;  /* 0x0001900001007983 */ /* 0x000ee20000100800 */
[----:B----4-:R-:W-:-:S03]  /*131a0*/  @!P0 IMAD.MOV.U32 R183, RZ, RZ, R2 ;  /* 0x000000ffffb78224 */ /* 0x010fc600078e0002 */
[----:B------:R-:W4:Y:S01]  /*131b0*/  LDL R2, [R1+0x18c] ;  /* 0x00018c0001027983 */ /* 0x000f220000100800 */
[----:B------:R-:W-:-:S06]  /*131c0*/  PRMT R179, RZ, 0x7610, R179 ;  /* 0x00007610ffb37816 */ /* 0x000fcc00000000b3 */
[----:B------:R0:W4:Y:S02]  /*131d0*/  @!P0 LDG.E.U8 R179, desc[UR40][R180.64] ;  /* 0x00000028b4b38981 */ /* 0x000124000c1e1100 */
[----:B0-----:R-:W-:Y:S02]  /*131e0*/  PRMT R180, RZ, 0x7610, R180 ;  /* 0x00007610ffb47816 */ /* 0x001fe400000000b4 */
[----:B------:R-:W-:-:S04]  /*131f0*/  PRMT R181, RZ, 0x7610, R181 ;  /* 0x00007610ffb57816 */ /* 0x000fc800000000b5 */
[----:B------:R0:W4:Y:S02]  /*13200*/  @!P0 LDG.E.U8 R180, desc[UR40][R182.64] ;  /* 0x00000028b6b48981 */ /* 0x000124000c1e1100 */
        /* <DEDUP_REMOVED lines=20> */
[----:B------:R-:W-:Y:S02]  /*13350*/  @!P0 IMAD.MOV.U32 R187, RZ, RZ, R249 ;  /* 0x000000ffffbb8224 */ /* 0x000fe400078e00f9 */
[----:B------:R-:W-:Y:S01]  /*13360*/  @!P0 IMAD.MOV.U32 R191, RZ, RZ, R190 ;  /* 0x000000ffffbf8224 */ /* 0x000fe200078e00be */
[----:B------:R-:W4:Y:S04]  /*13370*/  LDL R249, [R1+0x3c8] ;  /* 0x0003c80001f97983 */ /* 0x000f280000100800 */
[----:B------:R0:W4:Y:S02]  /*13380*/  @!P0 LDG.E.U8 R185, desc[UR40][R186.64] ;  /* 0x00000028bab98981 */ /* 0x000124000c1e1100 */
[----:B0-----:R-:W-:-:S02]  /*13390*/  PRMT R186, RZ, 0x7610, R186 ;  /* 0x00007610ffba7816 */ /* 0x001fc400000000ba */
[----:B------:R-:W-:Y:S01]  /*133a0*/  PRMT R187, RZ, 0x7610, R187 ;  /* 0x00007610ffbb7816 */ /* 0x000fe200000000bb */
[----:B--2---:R-:W-:Y:S02]  /*133b0*/  @!P0 IMAD.MOV.U32 R190, RZ, RZ, R5 ;  /* 0x000000ffffbe8224 */ /* 0x004fe400078e0005 */
[----:B------:R-:W2:Y:S04]  /*133c0*/  LDL R5, [R1+0x384] ;  /* 0x0003840001057983 */ /* 0x000ea80000100800 */
[----:B------:R0:W2:Y:S02]  /*133d0*/  @!P0 LDG.E.U8 R186, desc[UR40][R190.64] ;  /* 0x00000028beba8981 */ /* 0x0000a4000c1e1100 */
[----:B0-----:R-:W-:Y:S02]  /*133e0*/  @!P0 IMAD.MOV.U32 R190, RZ, RZ, R3 ;  /* 0x000000ffffbe8224 */ /* 0x001fe400078e0003 */
[----:B------:R-:W2:Y:S01]  /*133f0*/  LDL R3, [R1+0x344] ;  /* 0x0003440001037983 */ /* 0x000ea20000100800 */
[----:B------:R-:W-:-:S03]  /*13400*/  @!P0 IMAD.MOV.U32 R191, RZ, RZ, R4 ;  /* 0x000000ffffbf8224 */ /* 0x000fc600078e0004 */
[----:B------:R-:W2:Y:S04]  /*13410*/  LDL R4, [R1+0x388] ;  /* 0x0003880001047983 */ /* 0x000ea80000100800 */
[----:B------:R3:W2:Y:S02]  /*13420*/  @!P0 LDG.E.U8 R187, desc[UR40][R190.64] ;  /* 0x00000028bebb8981 */ /* 0x0006a4000c1e1100 */
[----:B---3--:R-:W-:Y:S02]  /*13430*/  @!P0 IMAD.MOV.U32 R190, RZ, RZ, R0 ;  /* 0x000000ffffbe8224 */ /* 0x008fe400078e0000 */
[----:B----4-:R-:W-:Y:S02]  /*13440*/  @!P0 IMAD.MOV.U32 R191, RZ, RZ, R2 ;  /* 0x000000ffffbf8224 */ /* 0x010fe400078e0002 */
[----:B------:R-:W3:Y:S04]  /*13450*/  LDL R2, [R1+0x348] ;  /* 0x0003480001027983 */ /* 0x000ee80000100800 */
[----:B------:R-:W4:Y:S04]  /*13460*/  LDL.LU R0, [R1+0x48] ;  /* 0x0000480001007983 */ /* 0x000f280000300800 */
[----:B------:R0:W4:Y:S04]  /*13470*/  @!P0 LDG.E.U8 R188, desc[UR40][R190.64] ;  /* 0x00000028bebc8981 */ /* 0x000128000c1e1100 */
[----:B------:R-:W0:Y:S04]  /*13480*/  LDL R190, [R1+0x408] ;  /* 0x0004080001be7983 */ /* 0x000e280000100800 */
[----:B------:R-:W0:Y:S01]  /*13490*/  LDL R191, [R1+0x40c] ;  /* 0x00040c0001bf7983 */ /* 0x000e220000100800 */
[----:B------:R-:W-:-:S02]  /*134a0*/  PRMT R192, RZ, 0x7610, R192 ;  /* 0x00007610ffc07816 */ /* 0x000fc400000000c0 */
[----:B------:R-:W-:Y:S02]  /*134b0*/  PRMT R194, RZ, 0x7610, R194 ;  /* 0x00007610ffc27816 */ /* 0x000fe400000000c2 */
[----:B------:R-:W-:Y:S02]  /*134c0*/  PRMT R196, RZ, 0x7610, R196 ;  /* 0x00007610ffc47816 */ /* 0x000fe400000000c4 */
[----:B------:R-:W-:Y:S02]  /*134d0*/  PRMT R198, RZ, 0x7610, R198 ;  /* 0x00007610ffc67816 */ /* 0x000fe400000000c6 */
[----:B0-----:R-:W-:-:S04]  /*134e0*/  @!P0 LOP3.LUT R191, R191, R190, RZ, 0x3c, !PT ;  /* 0x000000bebfbf8212 */ /* 0x001fc800078e3cff */
[----:B------:R-:W-:-:S04]  /*134f0*/  @!P0 LOP3.LUT R190, R191, R190, RZ, 0x3c, !PT ;  /* 0x000000bebfbe8212 */ /* 0x000fc800078e3cff */
[----:B------:R-:W-:-:S05]  /*13500*/  @!P0 LOP3.LUT R191, R191, R190, RZ, 0x3c, !PT ;  /* 0x000000bebfbf8212 */ /* 0x000fca00078e3cff */
[----:B------:R0:W4:Y:S02]  /*13510*/  @!P0 LDG.E.U8 R192, desc[UR40][R190.64] ;  /* 0x00000028bec08981 */ /* 0x000124000c1e1100 */
[----:B0-----:R-:W-:Y:S02]  /*13520*/  @!P0 IMAD.MOV.U32 R190, RZ, RZ, R249 ;  /* 0x000000ffffbe8224 */ /* 0x001fe400078e00f9 */
[----:B------:R-:W-:Y:S01]  /*13530*/  @!P0 IMAD.MOV.U32 R191, RZ, RZ, R250 ;  /* 0x000000ffffbf8224 */ /* 0x000fe200078e00fa */
[----:B------:R-:W-:Y:S01]  /*13540*/  PRMT R199, RZ, 0x7610, R199 ;  /* 0x00007610ffc77816 */ /* 0x000fe200000000c7 */
[----:B------:R-:W4:Y:S04]  /*13550*/  LDL R250, [R1+0x284] ;  /* 0x0002840001fa7983 */ /* 0x000f280000100800 */
[----:B------:R2:W4:Y:S04]  /*13560*/  @!P0 LDG.E.U8 R194, desc[UR40][R190.64] ;  /* 0x00000028bec28981 */ /* 0x000528000c1e1100 */
[----:B------:R-:W4:Y:S01]  /*13570*/  LDL R249, [R1+0x288] ;  /* 0x0002880001f97983 */ /* 0x000f220000100800 */
[----:B--2---:R-:W-:-:S02]  /*13580*/  @!P0 IMAD.MOV.U32 R190, RZ, RZ, R4 ;  /* 0x000000ffffbe8224 */ /* 0x004fc400078e0004 */
[----:B------:R-:W-:Y:S01]  /*13590*/  @!P0 IMAD.MOV.U32 R191, RZ, RZ, R5 ;  /* 0x000000ffffbf8224 */ /* 0x000fe200078e0005 */
[----:B------:R-:W2:Y:S04]  /*135a0*/  LDL R4, [R1+0x248] ;  /* 0x0002480001047983 */ /* 0x000ea80000100800 */
[----:B------:R3:W2:Y:S04]  /*135b0*/  @!P0 LDG.E.U8 R196, desc[UR40][R190.64] ;  /* 0x00000028bec48981 */ /* 0x0006a8000c1e1100 */
[----:B------:R-:W2:Y:S01]  /*135c0*/  LDL R5, [R1+0x244] ;  /* 0x0002440001057983 */ /* 0x000ea20000100800 */
[----:B---3--:R-:W-:-:S02]  /*135d0*/  @!P0 IMAD.MOV.U32 R190, RZ, RZ, R2 ;  /* 0x000000ffffbe8224 */ /* 0x008fc400078e0002 */
[----:B------:R-:W-:Y:S01]  /*135e0*/  @!P0 IMAD.MOV.U32 R191, RZ, RZ, R3 ;  /* 0x000000ffffbf8224 */ /* 0x000fe200078e0003 */
[----:B------:R-:W3:Y:S04]  /*135f0*/  LDL R2, [R1+0x208] ;  /* 0x0002080001027983 */ /* 0x000ee80000100800 */
[----:B------:R0:W3:Y:S04]  /*13600*/  @!P0 LDG.E.U8 R198, desc[UR40][R190.64] ;  /* 0x00000028bec68981 */ /* 0x0000e8000c1e1100 */
[----:B------:R-:W3:Y:S04]  /*13610*/  LDL R3, [R1+0x204] ;  /* 0x0002040001037983 */ /* 0x000ee80000100800 */
[----:B------:R-:W0:Y:S04]  /*13620*/  LDL R190, [R1+0x304] ;  /* 0x0003040001be7983 */ /* 0x000e280000100800 */
[----:B------:R-:W0:Y:S02]  /*13630*/  LDL R191, [R1+0x308] ;  /* 0x0003080001bf7983 */ /* 0x000e240000100800 */
[----:B0-----:R-:W-:-:S04]  /*13640*/  @!P0 LOP3.LUT R191, R191, R190, RZ, 0x3c, !PT ;  /* 0x000000bebfbf8212 */ /* 0x001fc800078e3cff */
[----:B------:R-:W-:-:S04]  /*13650*/  @!P0 LOP3.LUT R190, R191, R190, RZ, 0x3c, !PT ;  /* 0x000000bebfbe8212 */ /* 0x000fc800078e3cff */
[----:B------:R-:W-:-:S05]  /*13660*/  @!P0 LOP3.LUT R191, R191, R190, RZ, 0x3c, !PT ;  /* 0x000000bebfbf8212 */ /* 0x000fca00078e3cff */
[----:B------:R0:W3:Y:S04]  /*13670*/  @!P0 LDG.E.U8 R199, desc[UR40][R190.64] ;  /* 0x00000028bec78981 */ /* 0x0000e8000c1e1100 */
[----:B------:R-:W0:Y:S04]  /*13680*/  LDL R190, [R1+0x2c4] ;  /* 0x0002c40001be7983 */ /* 0x000e280000100800 */
[----:B------:R-:W0:Y:S01]  /*13690*/  LDL R191, [R1+0x2c8] ;  /* 0x0002c80001bf7983 */ /* 0x000e220000100800 */
[----:B------:R-:W-:Y:S02]  /*136a0*/  PRMT R202, RZ, 0x7610, R202 ;  /* 0x00007610ffca7816 */ /* 0x000fe400000000ca */
[----:B------:R-:W-:-:S02]  /*136b0*/  PRMT R203, RZ, 0x7610, R203 ;  /* 0x00007610ffcb7816 */ /* 0x000fc400000000cb */
[----:B------:R-:W-:Y:S02]  /*136c0*/  PRMT R206, RZ, 0x7610, R206 ;  /* 0x00007610ffce7816 */ /* 0x000fe400000000ce */
[----:B------:R-:W-:Y:S02]  /*136d0*/  PRMT R208, RZ, 0x7610, R208 ;  /* 0x00007610ffd07816 */ /* 0x000fe400000000d0 */
[----:B0-----:R-:W-:-:S04]  /*136e0*/  @!P0 LOP3.LUT R191, R191, R190, RZ, 0x3c, !PT ;  /* 0x000000bebfbf8212 */ /* 0x001fc800078e3cff */
[----:B------:R-:W-:-:S04]  /*136f0*/  @!P0 LOP3.LUT R190, R191, R190, RZ, 0x3c, !PT ;  /* 0x000000bebfbe8212 */ /* 0x000fc800078e3cff */
[----:B------:R-:W-:-:S05]  /*13700*/  @!P0 LOP3.LUT R191, R191, R190, RZ, 0x3c, !PT ;  /* 0x000000bebfbf8212 */ /* 0x000fca00078e3cff */
[----:B------:R4:W3:Y:S02]  /*13710*/  @!P0 LDG.E.U8 R202, desc[UR40][R190.64] ;  /* 0x00000028beca8981 */ /* 0x0008e4000c1e1100 */
[----:B----4-:R-:W-:Y:S02]  /*13720*/  @!P0 IMAD.MOV.U32 R190, RZ, RZ, R249 ;  /* 0x000000ffffbe8224 */ /* 0x010fe400078e00f9 */
[----:B------:R-:W-:Y:S01]  /*13730*/  @!P0 IMAD.MOV.U32 R191, RZ, RZ, R250 ;  /* 0x000000ffffbf8224 */ /* 0x000fe200078e00fa */
[----:B------:R-:W-:Y:S01]  /*13740*/  PRMT R210, RZ, 0x7610, R210 ;  /* 0x00007610ffd27816 */ /* 0x000fe200000000d2 */
[----:B------:R-:W4:Y:S04]  /*13750*/  LDL R250, [R1+0x104] ;  /* 0x0001040001fa7983 */ /* 0x000f280000100800 */
[----:B------:R2:W4:Y:S01]  /*13760*/  @!P0 LDG.E.U8 R203, desc[UR40][R190.64] ;  /* 0x00000028becb8981 */ /* 0x000522000c1e1100 */
[----:B------:R-:W-:-:S03]  /*13770*/  PRMT R211, RZ, 0x7610, R211 ;  /* 0x00007610ffd37816 */ /* 0x000fc600000000d3 */
[----:B------:R-:W4:Y:S01]  /*13780*/  LDL R249, [R1+0x108] ;  /* 0x0001080001f97983 */ /* 0x000f220000100800 */
[----:B--2---:R-:W-:Y:S02]  /*13790*/  @!P0 IMAD.MOV.U32 R190, RZ, RZ, R4 ;  /* 0x000000ffffbe8224 */ /* 0x004fe400078e0004 */
        /* <DEDUP_REMOVED lines=34> */
[----:B------:R-:W4:Y:S04]  /*139c0*/  LDL R249, [R1+0x340] ;  /* 0x0003400001f97983 */ /* 0x000f280000100800 */
[----:B------:R2:W4:Y:S04]  /*139d0*/  @!P0 LDG.E.U8 R213, desc[UR40][R190.64] ;  /* 0x00000028bed58981 */ /* 0x000528000c1e1100 */
[----:B------:R-:W4:Y:S01]  /*139e0*/  LDL R250, [R1+0x33c] ;  /* 0x00033c0001fa7983 */ /* 0x000f220000100800 */
[----:B--2---:R-:W-:-:S02]  /*139f0*/  @!P0 IMAD.MOV.U32 R190, RZ, RZ, R4 ;  /* 0x000000ffffbe8224 */ /* 0x004fc400078e0004 */
[----:B------:R-:W-:Y:S01]  /*13a00*/  @!P0 IMAD.MOV.U32 R191, RZ, RZ, R5 ;  /* 0x000000ffffbf8224 */ /* 0x000fe200078e0005 */
[----:B------:R-:W2:Y:S04]  /*13a10*/  LDL R4, [R1+0x2fc] ;  /* 0x0002fc0001047983 */ /* 0x000ea80000100800 */
[----:B------:R3:W2:Y:S04]  /*13a20*/  @!P0 LDG.E.U8 R214, desc[UR40][R190.64] ;  /* 0x00000028bed68981 */ /* 0x0006a8000c1e1100 */
[----:B------:R-:W4:Y:S01]  /*13a30*/  LDL R5, [R1+0x37c] ;  /* 0x00037c0001057983 */ /* 0x000f220000100800 */
[----:B---3--:R-:W-:-:S02]  /*13a40*/  @!P0 IMAD.MOV.U32 R190, RZ, RZ, R2 ;  /* 0x000000ffffbe8224 */ /* 0x008fc400078e0002 */
[----:B------:R-:W-:Y:S01]  /*13a50*/  @!P0 IMAD.MOV.U32 R191, RZ, RZ, R3 ;  /* 0x000000ffffbf8224 */ /* 0x000fe200078e0003 */
[----:B------:R-:W3:Y:S04]  /*13a60*/  LDL R2, [R1+0x380] ;  /* 0x0003800001027983 */ /* 0x000ee80000100800 */
[----:B------:R0:W2:Y:S04]  /*13a70*/  @!P0 LDG.E.U8 R215, desc[UR40][R190.64] ;  /* 0x00000028bed78981 */ /* 0x0000a8000c1e1100 */
[----:B------:R-:W2:Y:S04]  /*13a80*/  LDL R3, [R1+0x300] ;  /* 0x0003000001037983 */ /* 0x000ea80000100800 */
[----:B------:R1:W-:Y:S01]  /*13a90*/  STL [R1+0x890], R0 ;  /* 0x0008900001007387 */ /* 0x0003e20000100800 */
[----:B0-----:R-:W-:-:S02]  /*13aa0*/  @!P0 IMAD.MOV.U32 R190, RZ, RZ, R0 ;  /* 0x000000ffffbe8224 */ /* 0x001fc400078e0000 */
[----:B------:R-:W-:-:S05]  /*13ab0*/  @!P0 IMAD.MOV.U32 R191, RZ, RZ, R252 ;  /* 0x000000ffffbf8224 */ /* 0x000fca00078e00fc */
[----:B------:R0:W2:Y:S04]  /*13ac0*/  @!P0 LDG.E.U8 R216, desc[UR40][R190.64] ;  /* 0x00000028bed88981 */ /* 0x0000a8000c1e1100 */
[----:B-1----:R-:W2:Y:S04]  /*13ad0*/  LDL.LU R0, [R1+0x80] ;  /* 0x0000800001007983 */ /* 0x002ea80000300800 */
[----:B------:R1:W-:Y:S04]  /*13ae0*/  STL [R1+0x88c], R252 ;  /* 0x00088cfc01007387 */ /* 0x0003e80000100800 */
[----:B-1----:R-:W2:Y:S04]  /*13af0*/  LDL.LU R252, [R1+0x7c] ;  /* 0x00007c0001fc7983 */ /* 0x002ea80000300800 */
[----:B------:R-:W0:Y:S04]  /*13b00*/  LDL R190, [R1+0x400] ;  /* 0x0004000001be7983 */ /* 0x000e280000100800 */
[----:B------:R-:W0:Y:S01]  /*13b10*/  LDL R191, [R1+0x404] ;  /* 0x0004040001bf7983 */ /* 0x000e220000100800 */
[----:B------:R-:W-:-:S02]  /*13b20*/  PRMT R217, RZ, 0x7610, R217 ;  /* 0x00007610ffd97816 */ /* 0x000fc400000000d9 */
[----:B0-----:R-:W-:-:S04]  /*13b30*/  @!P0 LOP3.LUT R191, R191, R190, RZ, 0x3c, !PT ;  /* 0x000000bebfbf8212 */ /* 0x001fc800078e3cff */
[----:B------:R-:W-:-:S04]  /*13b40*/  @!P0 LOP3.LUT R190, R191, R190, RZ, 0x3c, !PT ;  /* 0x000000bebfbe8212 */ /* 0x000fc800078e3cff */
[----:B------:R-:W-:-:S05]  /*13b50*/  @!P0 LOP3.LUT R191, R191, R190, RZ, 0x3c, !PT ;  /* 0x000000bebfbf8212 */ /* 0x000fca00078e3cff */
[----:B------:R0:W2:Y:S04]  /*13b60*/  @!P0 LDG.E.U8 R217, desc[UR40][R190.64] ;  /* 0x00000028bed98981 */ /* 0x0000a8000c1e1100 */
        /* <DEDUP_REMOVED lines=9> */
[----:B------:R3:W2:Y:S02]  /*13c00*/  @!P0 LDG.E.U8 R218, desc[UR40][R190.64] ;  /* 0x00000028beda8981 */ /* 0x0006a4000c1e1100 */
[----:B---3--:R-:W-:Y:S02]  /*13c10*/  @!P0 IMAD.MOV.U32 R190, RZ, RZ, R2 ;  /* 0x000000ffffbe8224 */ /* 0x008fe400078e0002 */
[----:B----4-:R-:W-:Y:S01]  /*13c20*/  @!P0 IMAD.MOV.U32 R191, RZ, RZ, R5 ;  /* 0x000000ffffbf8224 */ /* 0x010fe200078e0005 */
[----:B------:R-:W3:Y:S04]  /*13c30*/  LDL R2, [R1+0x240] ;  /* 0x0002400001027983 */ /* 0x000ee80000100800 */
[----:B------:R0:W4:Y:S04]  /*13c40*/  @!P0 LDG.E.U8 R219, desc[UR40][R190.64] ;  /* 0x00000028bedb8981 */ /* 0x000128000c1e1100 */
[----:B------:R-:W4:Y:S01]  /*13c50*/  LDL R5, [R1+0x23c] ;  /* 0x00023c0001057983 */ /* 0x000f220000100800 */
[----:B0-----:R-:W-:-:S02]  /*13c60*/  @!P0 IMAD.MOV.U32 R190, RZ, RZ, R249 ;  /* 0x000000ffffbe8224 */ /* 0x001fc400078e00f9 */
[----:B------:R-:W-:Y:S01]  /*13c70*/  @!P0 IMAD.MOV.U32 R191, RZ, RZ, R250 ;  /* 0x000000ffffbf8224 */ /* 0x000fe200078e00fa */
[----:B------:R-:W4:Y:S04]  /*13c80*/  LDL.LU R249, [R1+0x24] ;  /* 0x0000240001f97983 */ /* 0x000f280000300800 */
[----:B------:R2:W4:Y:S02]  /*13c90*/  @!P0 LDG.E.U8 R220, desc[UR40][R190.64] ;  /* 0x00000028bedc8981 */ /* 0x000524000c1e1100 */
[----:B--2---:R-:W-:Y:S02]  /*13ca0*/  @!P0 IMAD.MOV.U32 R190, RZ, RZ, R3 ;  /* 0x000000ffffbe8224 */ /* 0x004fe400078e0003 */
[----:B------:R-:W-:Y:S02]  /*13cb0*/  @!P0 IMAD.MOV.U32 R191, RZ, RZ, R4 ;  /* 0x000000ffffbf8224 */ /* 0x000fe400078e0004 */
[----:B------:R-:W2:Y:S04]  /*13cc0*/  LDL R4, [R1+0x1c0] ;  /* 0x0001c00001047983 */ /* 0x000ea80000100800 */
[----:B------:R-:W2:Y:S04]  /*13cd0*/  LDL.LU R250, [R1+0x28] ;  /* 0x0000280001fa7983 */ /* 0x000ea80000300800 */
[----:B------:R-:W2:Y:S04]  /*13ce0*/  LDL.LU R3, [R1+0x2c] ;  /* 0x00002c0001037983 */ /* 0x000ea80000300800 */
[----:B------:R0:W2:Y:S04]  /*13cf0*/  @!P0 LDG.E.U8 R221, desc[UR40][R190.64] ;  /* 0x00000028bedd8981 */ /* 0x0000a8000c1e1100 */
        /* <DEDUP_REMOVED lines=11> */
[----:B0-----:R-:W-:-:S04]  /*13db0*/  @!P0 LOP3.LUT R191, R191, R190, RZ, 0x3c, !PT ;  /* 0x000000bebfbf8212 */ /* 0x001fc800078e3cff */
[----:B------:R-:W-:-:S04]  /*13dc0*/  @!P0 LOP3.LUT R190, R191, R190, RZ, 0x3c, !PT ;  /* 0x000000bebfbe8212 */ /* 0x000fc800078e3cff */
[----:B------:R-:W-:-:S05]  /*13dd0*/  @!P0 LOP3.LUT R191, R191, R190, RZ, 0x3c, !PT ;  /* 0x000000bebfbf8212 */ /* 0x000fca00078e3cff */
[----:B------:R3:W2:Y:S02]  /*13de0*/  @!P0 LDG.E.U8 R223, desc[UR40][R190.64] ;  /* 0x00000028bedf8981 */ /* 0x0006a4000c1e1100 */
[----:B---3--:R-:W-:Y:S02]  /*13df0*/  @!P0 IMAD.MOV.U32 R190, RZ, RZ, R2 ;  /* 0x000000ffffbe8224 */ /* 0x008fe400078e0002 */
[----:B----4-:R-:W-:Y:S01]  /*13e00*/  @!P0 IMAD.MOV.U32 R191, RZ, RZ, R5 ;  /* 0x000000ffffbf8224 */ /* 0x010fe200078e0005 */
[----:B------:R-:W3:Y:S04]  /*13e10*/  LDL.LU R2, [R1+0x34] ;  /* 0x0000340001027983 */ /* 0x000ee80000300800 */
[----:B------:R-:W4:Y:S04]  /*13e20*/  LDL.LU R5, [R1+0x20] ;  /* 0x0000200001057983 */ /* 0x000f280000300800 */
[----:B------:R0:W4:Y:S04]  /*13e30*/  @!P0 LDG.E.U8 R224, desc[UR40][R190.64] ;  /* 0x00000028bee08981 */ /* 0x000128000c1e1100 */
[----:B------:R-:W0:Y:S04]  /*13e40*/  LDL R190, [R1+0x1fc] ;  /* 0x0001fc0001be7983 */ /* 0x000e280000100800 */
[----:B------:R-:W0:Y:S01]  /*13e50*/  LDL R191, [R1+0x200] ;  /* 0x0002000001bf7983 */ /* 0x000e220000100800 */
[----:B------:R-:W-:-:S02]  /*13e60*/  PRMT R225, RZ, 0x7610, R225 ;  /* 0x00007610ffe17816 */ /* 0x000fc400000000e1 */
[----:B0-----:R-:W-:-:S04]  /*13e70*/  @!P0 LOP3.LUT R191, R191, R190, RZ, 0x3c, !PT ;  /* 0x000000bebfbf8212 */ /* 0x001fc800078e3cff */
[----:B------:R-:W-:-:S04]  /*13e80*/  @!P0 LOP3.LUT R190, R191, R190, RZ, 0x3c, !PT ;  /* 0x000000bebfbe8212 */ /* 0x000fc800078e3cff */
[----:B------:R-:W-:-:S05]  /*13e90*/  @!P0 LOP3.LUT R191, R191, R190, RZ, 0x3c, !PT ;  /* 0x000000bebfbf8212 */ /* 0x000fca00078e3cff */
[----:B------:R2:W4:Y:S04]  /*13ea0*/  @!P0 LDG.E.U8 R225, desc[UR40][R190.64] ;  /* 0x00000028bee18981 */ /* 0x000528000c1e1100 */
[----:B------:R-:W3:Y:S01]  /*13eb0*/  LDL R191, [R1+0x1bc] ;  /* 0x0001bc0001bf7983 */ /* 0x000ee20000100800 */
[----:B------:R-:W-:Y:S01]  /*13ec0*/  PRMT R228, RZ, 0x7610, R228 ;  /* 0x00007610ffe47816 */ /* 0x000fe200000000e4 */
[----:B--2---:R-:W-:-:S05]  /*13ed0*/  @!P0 IMAD.MOV.U32 R190, RZ, RZ, R4 ;  /* 0x000000ffffbe8224 */ /* 0x004fca00078e0004 */
[----:B---3--:R0:W2:Y:S04]  /*13ee0*/  @!P0 LDG.E.U8 R228, desc[UR40][R190.64] ;  /* 0x00000028bee48981 */ /* 0x0080a8000c1e1100 */
[----:B------:R-:W0:Y:S04]  /*13ef0*/  LDL R190, [R1+0x17c] ;  /* 0x00017c0001be7983 */ /* 0x000e280000100800 */
[----:B------:R-:W0:Y:S01]  /*13f00*/  LDL R191, [R1+0x180] ;  /* 0x0001800001bf7983 */ /* 0x000e220000100800 */
[----:B------:R-:W-:Y:S01]  /*13f10*/  PRMT R231, RZ, 0x7610, R231 ;  /* 0x00007610ffe77816 */ /* 0x000fe200000000e7 */
[----:B------:R-:W1:Y:S01]  /*13f20*/  S2R R4, SR_TID.X ;  /* 0x0000000000047919 */ /* 0x000e620000002100 */
[----:B0-----:R-:W-:-:S04]  /*13f30*/  @!P0 LOP3.LUT R191, R191, R190, RZ, 0x3c, !PT ;  /* 0x000000bebfbf8212 */ /* 0x001fc800078e3cff */
[----:B------:R-:W-:-:S04]  /*13f40*/  @!P0 LOP3.LUT R190, R191, R190, RZ, 0x3c, !PT ;  /* 0x000000bebfbe8212 */ /* 0x000fc800078e3cff */
[----:B------:R-:W-:-:S05]  /*13f50*/  @!P0 LOP3.LUT R191, R191, R190, RZ, 0x3c, !PT ;  /* 0x000000bebfbf8212 */ /* 0x000fca00078e3cff */
[----:B------:R0:W3:Y:S04]  /*13f60*/  @!P0 LDG.E.U8 R231, desc[UR40][R190.64] ;  /* 0x00000028bee78981 */ /* 0x0000e8000c1e1100 */
[----:B------:R-:W0:Y:S04]  /*13f70*/  LDL R190, [R1+0x13c] ;  /* 0x00013c0001be7983 */ /* 0x000e280000100800 */
[----:B------:R-:W0:Y:S01]  /*13f80*/  LDL R191, [R1+0x140] ;  /* 0x0001400001bf7983 */ /* 0x000e220000100800 */
[----:B-1----:R-:W-:Y:S02]  /*13f90*/  LOP3.LUT R4, R4, 0x7f, RZ, 0xc0, !PT ;  /* 0x0000007f04047812 */ /* 0x002fe400078ec0ff */
[----:B------:R-:W-:-:S03]  /*13fa0*/  PRMT R233, RZ, 0x7610, R233 ;  /* 0x00007610ffe97816 */ /* 0x000fc600000000e9 */
[----:B------:R1:W-:Y:S04]  /*13fb0*/  STS.U8 [R4+UR8+0x4000], R249 ;  /* 0x004000f904007988 */ /* 0x0003e80008000008 */
[----:B-1----:R-:W2:Y:S01]  /*13fc0*/  LDL.LU R249, [R1+0x8c0] ;  /* 0x0008c00001f97983 */ /* 0x002ea20000300800 */
[----:B0-----:R-:W-:-:S04]  /*13fd0*/  @!P0 LOP3.LUT R191, R191, R190, RZ, 0x3c, !PT ;  /* 0x000000bebfbf8212 */ /* 0x001fc800078e3cff */
[----:B------:R-:W-:-:S04]  /*13fe0*/  @!P0 LOP3.LUT R190, R191, R190, RZ, 0x3c, !PT ;  /* 0x000000bebfbe8212 */ /* 0x000fc800078e3cff */
[----:B------:R-:W-:-:S05]  /*13ff0*/  @!P0 LOP3.LUT R191, R191, R190, RZ, 0x3c, !PT ;  /* 0x000000bebfbf8212 */ /* 0x000fca00078e3cff */
[----:B------:R0:W3:Y:S04]  /*14000*/  @!P0 LDG.E.U8 R233, desc[UR40][R190.64] ;  /* 0x00000028bee98981 */ /* 0x0000e8000c1e1100 */
[----:B------:R-:W0:Y:S04]  /*14010*/  LDL R190, [R1+0xfc] ;  /* 0x0000fc0001be7983 */ /* 0x000e280000100800 */
[----:B------:R-:W0:Y:S01]  /*14020*/  LDL R191, [R1+0x100] ;  /* 0x0001000001bf7983 */ /* 0x000e220000100800 */
        /* <DEDUP_REMOVED lines=11> */
[----:B-1----:R-:W2:Y:S04]  /*140e0*/  LDL.LU R4, [R1+0x8b8] ;  /* 0x0008b80001047983 */ /* 0x002ea80000300800 */
[----:B------:R-:W3:Y:S01]  /*140f0*/  LDL.LU R3, [R1+0x8b4] ;  /* 0x0008b40001037983 */ /* 0x000ee20000300800 */
[----:B0-----:R-:W-:-:S04]  /*14100*/  @!P0 LOP3.LUT R191, R191, R190, RZ, 0x3c, !PT ;  /* 0x000000bebfbf8212 */ /* 0x001fc800078e3cff */
[----:B------:R-:W-:-:S04]  /*14110*/  @!P0 LOP3.LUT R190, R191, R190, RZ, 0x3c, !PT ;  /* 0x000000bebfbe8212 */ /* 0x000fc800078e3cff */
[----:B------:R-:W-:-:S05]  /*14120*/  @!P0 LOP3.LUT R191, R191, R190, RZ, 0x3c, !PT ;  /* 0x000000bebfbf8212 */ /* 0x000fca00078e3cff */
[----:B------:R0:W2:Y:S04]  /*14130*/  @!P0 LDG.E.U8 R240, desc[UR40][R190.64] ;  /* 0x00000028bef08981 */ /* 0x0000a8000c1e1100 */
[----:B------:R-:W4:Y:S01]  /*14140*/  LDL.LU R191, [R1+0x30] ;  /* 0x0000300001bf7983 */ /* 0x000f220000300800 */
[----:B0-----:R-:W0:Y:S01]  /*14150*/  S2R R190, SR_TID.X ;  /* 0x0000000000be7919 */ /* 0x001e220000002100 */
[----:B------:R-:W-:Y:S02]  /*14160*/  PRMT R251, RZ, 0x7610, R251 ;  /* 0x00007610fffb7816 */ /* 0x000fe400000000fb */
[----:B0-----:R-:W-:-:S05]  /*14170*/  LOP3.LUT R190, R190, 0x7f, RZ, 0xc0, !PT ;  /* 0x0000007fbebe7812 */ /* 0x001fca00078ec0ff */
[----:B----4-:R0:W-:Y:S02]  /*14180*/  STS.U8 [R190+UR8+0x4c00], R191 ;  /* 0x004c00bfbe007988 */ /* 0x0101e40008000008 */
[----:B0-----:R-:W-:Y:S02]  /*14190*/  @!P0 IMAD.MOV.U32 R190, RZ, RZ, R0 ;  /* 0x000000ffffbe8224 */ /* 0x001fe400078e0000 */
[----:B------:R-:W-:-:S05]  /*141a0*/  @!P0 IMAD.MOV.U32 R191, RZ, RZ, R252 ;  /* 0x000000ffffbf8224 */ /* 0x000fca00078e00fc */
[----:B------:R0:W4:Y:S02]  /*141b0*/  @!P0 LDG.E.U8 R251, desc[UR40][R190.64] ;  /* 0x00000028befb8981 */ /* 0x000124000c1e1100 */
[----:B0-----:R-:W0:Y:S02]  /*141c0*/  S2R R191, SR_TID.X ;  /* 0x0000000000bf7919 */ /* 0x001e240000002100 */
[----:B------:R-:W3:Y:S01]  /*141d0*/  LDL.LU R190, [R1+0x1c] ;  /* 0x00001c0001be7983 */ /* 0x000ee20000300800 */
[----:B0-----:R-:W-:-:S05]  /*141e0*/  LOP3.LUT R191, R191, 0x7f, RZ, 0xc0, !PT ;  /* 0x0000007fbfbf7812 */ /* 0x001fca00078ec0ff */
[----:B------:R0:W-:Y:S04]  /*141f0*/  STS.U8 [R191+UR8+0x5000], R2 ;  /* 0x00500002bf007988 */ /* 0x0001e80008000008 */
[----:B------:R1:W-:Y:S04]  /*14200*/  STS.U8 [R191+UR8+0x5400], R5 ;  /* 0x00540005bf007988 */ /* 0x0003e80008000008 */
[----:B0-----:R-:W2:Y:S04]  /*14210*/  LDL.LU R2, [R1+0x8b0] ;  /* 0x0008b00001027983 */ /* 0x001ea80000300800 */
[----:B-1----:R-:W4:Y:S04]  /*14220*/  LDL.LU R5, [R1+0x8ac] ;  /* 0x0008ac0001057983 */ /* 0x002f280000300800 */
[----:B---3--:R-:W-:Y:S04]  /*14230*/  STS.U8 [R191+UR8+0x5800], R190 ;  /* 0x005800bebf007988 */ /* 0x008fe80008000008 */
[----:B----4-:R0:W-:Y:S04]  /*14240*/  STS.U8 [R191+UR8+0x5c00], R5 ;  /* 0x005c0005bf007988 */ /* 0x0101e80008000008 */
[----:B0-----:R-:W3:Y:S01]  /*14250*/  LDL.LU R5, [R1+0x8a8] ;  /* 0x0008a80001057983 */ /* 0x001ee20000300800 */
[----:B------:R-:W0:Y:S03]  /*14260*/  S2R R190, SR_TID.X ;  /* 0x0000000000be7919 */ /* 0x000e260000002100 */
[----:B--2---:R1:W-:Y:S04]  /*14270*/  STS.U8 [R191+UR8+0x6000], R2 ;  /* 0x00600002bf007988 */ /* 0x0043e80008000008 */
[----:B------:R-:W-:Y:S04]  /*14280*/  STS.U8 [R191+UR8+0x6400], R3 ;  /* 0x00640003bf007988 */ /* 0x000fe80008000008 */
[----:B------:R-:W-:Y:S04]  /*14290*/  STS.U8 [R191+UR8+0x6800], R4 ;  /* 0x00680004bf007988 */ /* 0x000fe80008000008 */
[----:B------:R2:W-:Y:S04]  /*142a0*/  STS.U8 [R191+UR8+0x6c00], R250 ;  /* 0x006c00fabf007988 */ /* 0x0005e80008000008 */
[----:B-1----:R-:W4:Y:S01]  /*142b0*/  LDL.LU R2, [R1+0x8a4] ;  /* 0x0008a40001027983 */ /* 0x002f220000300800 */
[----:B--2---:R-:W1:Y:S01]  /*142c0*/  S2R R250, SR_TID.X ;  /* 0x0000000000fa7919 */ /* 0x004e620000002100 */
[----:B0-----:R-:W-:-:S02]  /*142d0*/  LOP3.LUT R190, R190, 0x7f, RZ, 0xc0, !PT ;  /* 0x0000007fbebe7812 */ /* 0x001fc400078ec0ff */
[----:B------:R0:W-:Y:S04]  /*142e0*/  STS.U8 [R191+UR8+0x7000], R249 ;  /* 0x007000f9bf007988 */ /* 0x0001e80008000008 */
[----:B------:R-:W-:Y:S04]  /*142f0*/  STS.U8 [R191+UR8+0x7400], R248 ;  /* 0x007400f8bf007988 */ /* 0x000fe80008000008 */
[----:B------:R-:W2:Y:S01]  /*14300*/  LDL.LU R3, [R1+0x8a0] ;  /* 0x0008a00001037983 */ /* 0x000ea20000300800 */
[----:B0-----:R-:W-:-:S03]  /*14310*/  LOP3.LUT R249, R190, 0x10, RZ, 0x3c, !PT ;  /* 0x00000010bef97812 */ /* 0x001fc600078e3cff */
[----:B------:R-:W-:Y:S04]  /*14320*/  STS.U8 [R191+UR8+0x7800], R247 ;  /* 0x007800f7bf007988 */ /* 0x000fe80008000008 */
        /* <DEDUP_REMOVED lines=8> */
[----:B------:R-:W-:Y:S01]  /*143b0*/  STS.U8 [R249+UR8+0x5c80], R229 ;  /* 0x005c80e5f9007988 */ /* 0x000fe20008000008 */
[----:B-1----:R-:W-:-:S03]  /*143c0*/  LOP3.LUT R250, R250, 0x7f, RZ, 0xc0, !PT ;  /* 0x0000007ffafa7812 */ /* 0x002fc600078ec0ff */
[----:B------:R-:W-:Y:S04]  /*143d0*/  STS.U8 [R249+UR8+0x6080], R227 ;  /* 0x006080e3f9007988 */ /* 0x000fe80008000008 */
[----:B------:R-:W-:Y:S04]  /*143e0*/  STS.U8 [R249+UR8+0x6480], R226 ;  /* 0x006480e2f9007988 */ /* 0x000fe80008000008 */
[----:B------:R-:W-:Y:S04]  /*143f0*/  STS.U8 [R249+UR8+0x6880], R209 ;  /* 0x006880d1f9007988 */ /* 0x000fe80008000008 */
[----:B------:R-:W-:Y:S04]  /*14400*/  STS.U8 [R249+UR8+0x6c80], R207 ;  /* 0x006c80cff9007988 */ /* 0x000fe80008000008 */
[----:B------:R-:W-:Y:S01]  /*14410*/  STS.U8 [R249+UR8+0x7080], R205 ;  /* 0x007080cdf9007988 */ /* 0x000fe20008000008 */
[----:B------:R-:W-:-:S03]  /*14420*/  LOP3.LUT R190, R250, 0x20, RZ, 0x3c, !PT ;  /* 0x00000020fabe7812 */ /* 0x000fc600078e3cff */
[----:B------:R-:W-:Y:S04]  /*14430*/  STS.U8 [R249+UR8+0x7480], R204 ;  /* 0x007480ccf9007988 */ /* 0x000fe80008000008 */
[----:B------:R-:W-:Y:S04]  /*14440*/  STS.U8 [R249+UR8+0x7880], R201 ;  /* 0x007880c9f9007988 */ /* 0x000fe80008000008 */
[----:B------:R0:W-:Y:S04]  /*14450*/  STS.U8 [R249+UR8+0x7c80], R200 ;  /* 0x007c80c8f9007988 */ /* 0x0001e80008000008 */
[----:B------:R-:W4:Y:S01]  /*14460*/  LDL.LU R4, [R1+0x89c] ;  /* 0x00089c0001047983 */ /* 0x000f220000300800 */
[----:B0-----:R-:W-:-:S02]  /*14470*/  LOP3.LUT R249, R250, 0x30, RZ, 0x3c, !PT ;  /* 0x00000030faf97812 */ /* 0x001fc400078e3cff */
[----:B------:R-:W0:Y:S01]  /*14480*/  S2R R250, SR_TID.X ;  /* 0x0000000000fa7919 */ /* 0x000e220000002100 */
        /* <DEDUP_REMOVED lines=15> */
[----:B------:R1:W-:Y:S04]  /*14580*/  STS.U8 [R190+UR8+0x7d00], R153 ;  /* 0x007d0099be007988 */ /* 0x0003e80008000008 */
[----:B------:R-:W-:Y:S04]  /*14590*/  STS.U8 [R249+UR8+0x4180], R197 ;  /* 0x004180c5f9007988 */ /* 0x000fe80008000008 */
[----:B------:R-:W-:Y:S04]  /*145a0*/  STS.U8 [R249+UR8+0x4580], R195 ;  /* 0x004580c3f9007988 */ /* 0x000fe80008000008 */
[----:B------:R-:W-:Y:S04]  /*145b0*/  STS.U8 [R249+UR8+0x4980], R152 ;  /* 0x00498098f9007988 */ /* 0x000fe80008000008 */
[----:B------:R-:W-:Y:S01]  /*145c0*/  STS.U8 [R249+UR8+0x4d80], R23 ;  /* 0x004d8017f9007988 */ /* 0x000fe20008000008 */
[----:B0-----:R-:W-:-:S03]  /*145d0*/  LOP3.LUT R250, R250, 0x7f, RZ, 0xc0, !PT ;  /* 0x0000007ffafa7812 */ /* 0x001fc600078ec0ff */
        /* <DEDUP_REMOVED lines=20> */
[----:B------:R-:W-:Y:S01]  /*14720*/  STS.U8 [R190+UR8+0x5e00], R160 ;  /* 0x005e00a0be007988 */ /* 0x000fe20008000008 */
[----:B------:R-:W-:-:S03]  /*14730*/  LOP3.LUT R154, R250, 0x50, RZ, 0x3c, !PT ;  /* 0x00000050fa9a7812 */ /* 0x000fc600078e3cff */
        /* <DEDUP_REMOVED lines=42> */
[----:B---3--:R0:W-:Y:S04]  /*149e0*/  STS.U8 [R7+UR8+0x7f80], R5 ;  /* 0x007f800507007988 */ /* 0x0081e80008000008 */
[----:B0-----:R-:W3:Y:S04]  /*149f0*/  LDL.LU R5, [R1+0x898] ;  /* 0x0008980001057983 */ /* 0x001ee80000300800 */
[----:B------:R-:W2:Y:S04]  /*14a00*/  LDL R6, [R1+0x85c] ;  /* 0x00085c0001067983 */ /* 0x000ea80000100800 */
[----:B------:R-:W4:Y:S04]  /*14a10*/  LDL.LU R246, [R1+0x81c] ;  /* 0x00081c0001f67983 */ /* 0x000f280000300800 */
        /* <DEDUP_REMOVED lines=8> */
[----:B------:R-:W4:Y:S01]  /*14aa0*/  LDL.LU R190, [R1+0x7dc] ;  /* 0x0007dc0001be7983 */ /* 0x000f220000300800 */
[----:B---3--:R-:W-:-:S05]  /*14ab0*/  VIADD R5, R5, 0x1 ;  /* 0x0000000105057836 */ /* 0x008fca0000000000 */
[----:B------:R0:W-:Y:S01]  /*14ac0*/  STL [R1+0x38], R5 ;  /* 0x0000380501007387 */ /* 0x0001e20000100800 */
[----:B--2---:R-:W-:Y:S02]  /*14ad0*/  ISETP.NE.U32.AND P0, PT, R5, R6, PT ;  /* 0x000000060500720c */ /* 0x004fe40003f05070 */
[----:B0-----:R-:W0:Y:S02]  /*14ae0*/  LDC R5, c[0x0][0x238] ;  /* 0x00008e00ff057b82 */ /* 0x001e240000000800 */
[----:B0-----:R-:W-:-:S05]  /*14af0*/  IMAD.SHL.U32 R5, R5, 0x80, RZ ;  /* 0x0000008005057824 */ /* 0x001fca00078e00ff */
[----:B------:R-:W-:-:S05]  /*14b00*/  IADD3 R3, P4, R5, R3, RZ ;  /* 0x0000000305037210 */ /* 0x000fca0007f9e0ff */
[----:B------:R0:W-:Y:S04]  /*14b10*/  STL [R1+0x814], R3 ;  /* 0x0008140301007387 */ /* 0x0001e80000100800 */
[----:B0-----:R-:W2:Y:S01]  /*14b20*/  LDL.LU R3, [R1+0x894] ;  /* 0x0008940001037983 */ /* 0x001ea20000300800 */
[C---:B----4-:R-:W-:Y:S02]  /*14b30*/  IADD3 R246, P3, R5.reuse, R246, RZ ;  /* 0x000000f605f67210 */ /* 0x050fe40007f7e0ff */
[C---:B------:R-:W-:Y:S02]  /*14b40*/  IADD3 R191, P6, R5.reuse, R191, RZ ;  /* 0x000000bf05bf7210 */ /* 0x040fe40007fde0ff */
[C---:B------:R-:W-:Y:S01]  /*14b50*/  IADD3 R249, P5, R5.reuse, R249, RZ ;  /* 0x000000f905f97210 */ /* 0x040fe20007fbe0ff */
[----:B------:R0:W-:Y:S01]  /*14b60*/  STL [R1+0x81c], R246 ;  /* 0x00081cf601007387 */ /* 0x0001e20000100800 */
[----:B------:R-:W-:-:S03]  /*14b70*/  IADD3 R2, P1, R5, R2, RZ ;  /* 0x0000000205027210 */ /* 0x000fc60007f3e0ff */
[----:B0-----:R-:W3:Y:S04]  /*14b80*/  LDL.LU R246, [R1+0x800] ;  /* 0x0008000001f67983 */ /* 0x001ee80000300800 */
[----:B------:R0:W-:Y:S04]  /*14b90*/  STL [R1+0x804], R191 ;  /* 0x000804bf01007387 */ /* 0x0001e80000100800 */
[----:B------:R1:W-:Y:S04]  /*14ba0*/  STL [R1+0x80c], R249 ;  /* 0x00080cf901007387 */ /* 0x0003e80000100800 */
[----:B0-----:R-:W4:Y:S04]  /*14bb0*/  LDL.LU R191, [R1+0x7d4] ;  /* 0x0007d40001bf7983 */ /* 0x001f280000300800 */
[----:B------:R0:W-:Y:S04]  /*14bc0*/  STL [R1+0x7fc], R2 ;  /* 0x0007fc0201007387 */ /* 0x0001e80000100800 */
[----:B------:R-:W4:Y:S04]  /*14bd0*/  LDL.LU R245, [R1+0x7f8] ;  /* 0x0007f80001f57983 */ /* 0x000f280000300800 */
[----:B-1----:R-:W4:Y:S01]  /*14be0*/  LDL.LU R249, [R1+0x7cc] ;  /* 0x0007cc0001f97983 */ /* 0x002f220000300800 */
[----:B------:R-:W-:-:S02]  /*14bf0*/  IADD3 R4, P2, R5, R4, RZ ;  /* 0x0000000405047210 */ /* 0x000fc40007f5e0ff */
[----:B0-----:R-:W-:-:S05]  /*14c00*/  SHF.R.S32.HI R2, RZ, 0x1f, R5 ;  /* 0x0000001fff027819 */ /* 0x001fca0000011405 */
[C---:B------:R-:W-:Y:S01]  /*14c10*/  IMAD.X R243, R2.reuse, 0x1, R243, P3 ;  /* 0x0000000102f37824 */ /* 0x040fe200018e06f3 */
[C---:B------:R-:W-:Y:S01]  /*14c20*/  IADD3 R244, P3, R5.reuse, R244, RZ ;  /* 0x000000f405f47210 */ /* 0x040fe20007f7e0ff */
[C---:B------:R-:W-:Y:S01]  /*14c30*/  IMAD.X R247, R2.reuse, 0x1, R247, P4 ;  /* 0x0000000102f77824 */ /* 0x040fe200020e06f7 */
[C---:B------:R-:W-:Y:S01]  /*14c40*/  IADD3 R250, P4, R5.reuse, R250, RZ ;  /* 0x000000fa05fa7210 */ /* 0x040fe20007f9e0ff */
[C---:B------:R-:W-:Y:S01]  /*14c50*/  IMAD.X R248, R2.reuse, 0x1, R248, P5 ;  /* 0x0000000102f87824 */ /* 0x040fe200028e06f8 */
[C---:B------:R-:W-:Y:S01]  /*14c60*/  IADD3 R190, P5, R5.reuse, R190, RZ ;  /* 0x000000be05be7210 */ /* 0x040fe20007fbe0ff */
[----:B--2---:R-:W-:Y:S01]  /*14c70*/  IMAD.X R3, R2, 0x1, R3, P2 ;  /* 0x0000000102037824 */ /* 0x004fe200010e0603 */
[----:B------:R-:W-:-:S05]  /*14c80*/  IADD3 R242, P2, R5, R242, RZ ;  /* 0x000000f205f27210 */ /* 0x000fca0007f5e0ff */
[----:B------:R-:W-:Y:S04]  /*14c90*/  STL [R1+0x7f4], R242 ;  /* 0x0007f4f201007387 */ /* 0x000fe80000100800 */
[----:B------:R-:W-:Y:S04]  /*14ca0*/  STL [R1+0x818], R243 ;  /* 0x000818f301007387 */ /* 0x000fe80000100800 */
[----:B------:R-:W2:Y:S04]  /*14cb0*/  LDL.LU R235, [R1+0x7f0] ;  /* 0x0007f00001eb7983 */ /* 0x000ea80000300800 */
[----:B------:R-:W-:Y:S04]  /*14cc0*/  STL [R1+0x7ec], R244 ;  /* 0x0007ecf401007387 */ /* 0x000fe80000100800 */
[----:B------:R-:W2:Y:S04]  /*14cd0*/  LDL.LU R236, [R1+0x7c4] ;  /* 0x0007c40001ec7983 */ /* 0x000ea80000300800 */
[----:B------:R-:W-:Y:S04]  /*14ce0*/  STL [R1+0x810], R247 ;  /* 0x000810f701007387 */ /* 0x000fe80000100800 */
[----:B------:R-:W2:Y:S04]  /*14cf0*/  LDL.LU R200, [R1+0x7e8] ;  /* 0x0007e80001c87983 */ /* 0x000ea80000300800 */
[----:B------:R0:W-:Y:S04]  /*14d00*/  STL [R1+0x7e4], R250 ;  /* 0x0007e4fa01007387 */ /* 0x0001e80000100800 */
[----:B------:R-:W2:Y:S04]  /*14d10*/  LDL.LU R201, [R1+0x7bc] ;  /* 0x0007bc0001c97983 */ /* 0x000ea80000300800 */
[----:B------:R-:W2:Y:S04]  /*14d20*/  LDL.LU R204, [R1+0x7e0] ;  /* 0x0007e00001cc7983 */ /* 0x000ea80000300800 */
[----:B0-----:R-:W2:Y:S04]  /*14d30*/  LDL.LU R250, [R1+0x7b4] ;  /* 0x0007b40001fa7983 */ /* 0x001ea80000300800 */
[----:B------:R-:W2:Y:S04]  /*14d40*/  LDL.LU R205, [R1+0x7d8] ;  /* 0x0007d80001cd7983 */ /* 0x000ea80000300800 */
[----:B------:R-:W2:Y:S04]  /*14d50*/  LDL.LU R207, [R1+0x7ac] ;  /* 0x0007ac0001cf7983 */ /* 0x000ea80000300800 */
[----:B------:R0:W-:Y:S04]  /*14d60*/  STL [R1+0x808], R248 ;  /* 0x000808f801007387 */ /* 0x0001e80000100800 */
[----:B0-----:R-:W2:Y:S04]  /*14d70*/  LDL.LU R248, [R1+0x7d0] ;  /* 0x0007d00001f87983 */ /* 0x001ea80000300800 */
[----:B------:R-:W2:Y:S04]  /*14d80*/  LDL.LU R209, [R1+0x7a4] ;  /* 0x0007a40001d17983 */ /* 0x000ea80000300800 */
[----:B------:R-:W2:Y:S04]  /*14d90*/  LDL.LU R226, [R1+0x7c8] ;  /* 0x0007c80001e27983 */ /* 0x000ea80000300800 */
[----:B------:R-:W2:Y:S04]  /*14da0*/  LDL.LU R227, [R1+0x79c] ;  /* 0x00079c0001e37983 */ /* 0x000ea80000300800 */
[----:B------:R0:W-:Y:S04]  /*14db0*/  STL [R1+0x7dc], R190 ;  /* 0x0007dcbe01007387 */ /* 0x0001e80000100800 */
[----:B------:R-:W2:Y:S04]  /*14dc0*/  LDL.LU R229, [R1+0x7c0] ;  /* 0x0007c00001e57983 */ /* 0x000ea80000300800 */
[----:B------:R-:W2:Y:S04]  /*14dd0*/  LDL.LU R237, [R1+0x794] ;  /* 0x0007940001ed7983 */ /* 0x000ea80000300800 */
[----:B------:R-:W2:Y:S01]  /*14de0*/  LDL.LU R238, [R1+0x7b8] ;  /* 0x0007b80001ee7983 */ /* 0x000ea20000300800 */
[----:B---3--:R-:W-:-:S03]  /*14df0*/  IMAD.X R246, R2, 0x1, R246, P6 ;  /* 0x0000000102f67824 */ /* 0x008fc600030e06f6 */
[----:B------:R-:W3:Y:S04]  /*14e00*/  LDL.LU R241, [R1+0x78c] ;  /* 0x00078c0001f17983 */ /* 0x000ee80000300800 */
[----:B------:R-:W3:Y:S01]  /*14e10*/  LDL.LU R247, [R1+0x7b0] ;  /* 0x0007b00001f77983 */ /* 0x000ee20000300800 */
[----:B----4-:R-:W-:-:S03]  /*14e20*/  IADD3 R191, P6, R5, R191, RZ ;  /* 0x000000bf05bf7210 */ /* 0x010fc60007fde0ff */
[----:B0-----:R-:W4:Y:S04]  /*14e30*/  LDL.LU R190, [R1+0x784] ;  /* 0x0007840001be7983 */ /* 0x001f280000300800 */
[----:B------:R0:W-:Y:S01]  /*14e40*/  STL [R1+0x800], R246 ;  /* 0x000800f601007387 */ /* 0x0001e20000100800 */
[C---:B------:R-:W-:Y:S01]  /*14e50*/  IMAD.X R245, R2.reuse, 0x1, R245, P1 ;  /* 0x0000000102f57824 */ /* 0x040fe200008e06f5 */
[C---:B------:R-:W-:Y:S02]  /*14e60*/  IADD3 R249, P1, R5.reuse, R249, RZ ;  /* 0x000000f905f97210 */ /* 0x040fe40007f3e0ff */
[----:B0-----:R-:W4:Y:S04]  /*14e70*/  LDL.LU R246, [R1+0x7a8] ;  /* 0x0007a80001f67983 */ /* 0x001f280000300800 */
[----:B------:R0:W-:Y:S04]  /*14e80*/  STL [R1+0x7d4], R191 ;  /* 0x0007d4bf01007387 */ /* 0x0001e80000100800 */
[----:B0-----:R-:W4:Y:S04]  /*14e90*/  LDL.LU R191, [R1+0x77c] ;  /* 0x00077c0001bf7983 */ /* 0x001f280000300800 */
[----:B------:R-:W4:Y:S04]  /*14ea0*/  LDL.LU R242, [R1+0x7a0] ;  /* 0x0007a00001f27983 */ /* 0x000f280000300800 */
[----:B------:R-:W4:Y:S04]  /*14eb0*/  LDL.LU R243, [R1+0x774] ;  /* 0x0007740001f37983 */ /* 0x000f280000300800 */
[----:B------:R0:W-:Y:S04]  /*14ec0*/  STL [R1+0x7f8], R245 ;  /* 0x0007f8f501007387 */ /* 0x0001e80000100800 */
[----:B------:R-:W4:Y:S04]  /*14ed0*/  LDL.LU R244, [R1+0x798] ;  /* 0x0007980001f47983 */ /* 0x000f280000300800 */
[----:B------:R1:W-:Y:S04]  /*14ee0*/  STL [R1+0x7cc], R249 ;  /* 0x0007ccf901007387 */ /* 0x0003e80000100800 */
[----:B0-----:R-:W4:Y:S04]  /*14ef0*/  LDL.LU R245, [R1+0x76c] ;  /* 0x00076c0001f57983 */ /* 0x001f280000300800 */
[----:B-1----:R-:W4:Y:S01]  /*14f00*/  LDL.LU R249, [R1+0x790] ;  /* 0x0007900001f97983 */ /* 0x002f220000300800 */
[----:B--2---:R-:W-:Y:S01]  /*14f10*/  IMAD.X R235, R2, 0x1, R235, P2 ;  /* 0x0000000102eb7824 */ /* 0x004fe200010e06eb */
[----:B------:R-:W-:-:S04]  /*14f20*/  IADD3 R236, P2, R5, R236, RZ ;  /* 0x000000ec05ec7210 */ /* 0x000fc80007f5e0ff */
[----:B------:R-:W-:Y:S01]  /*14f30*/  STL [R1+0x7f0], R235 ;  /* 0x0007f0eb01007387 */ /* 0x000fe20000100800 */
[----:B------:R-:W-:-:S03]  /*14f40*/  IMAD.X R200, R2, 0x1, R200, P3 ;  /* 0x0000000102c87824 */ /* 0x000fc600018e06c8 */
[----:B------:R-:W-:Y:S04]  /*14f50*/  STL [R1+0x7c4], R236 ;  /* 0x0007c4ec01007387 */ /* 0x000fe80000100800 */
[----:B------:R-:W-:Y:S01]  /*14f60*/  STL [R1+0x7e8], R200 ;  /* 0x0007e8c801007387 */ /* 0x000fe20000100800 */
[C---:B------:R-:W-:Y:S01]  /*14f70*/  IADD3 R201, P3, R5.reuse, R201, RZ ;  /* 0x000000c905c97210 */ /* 0x040fe20007f7e0ff */
[----:B------:R-:W-:Y:S01]  /*14f80*/  IMAD.X R204, R2, 0x1, R204, P4 ;  /* 0x0000000102cc7824 */ /* 0x000fe200020e06cc */
[----:B------:R-:W-:-:S05]  /*14f90*/  IADD3 R250, P4, R5, R250, RZ ;  /* 0x000000fa05fa7210 */ /* 0x000fca0007f9e0ff */
[----:B------:R0:W-:Y:S01]  /*14fa0*/  STL [R1+0x7b4], R250 ;  /* 0x0007b4fa01007387 */ /* 0x0001e20000100800 */
[----:B------:R-:W-:-:S03]  /*14fb0*/  IMAD.X R205, R2, 0x1, R205, P5 ;  /* 0x0000000102cd7824 */ /* 0x000fc600028e06cd */
[----:B------:R-:W-:Y:S04]  /*14fc0*/  STL [R1+0x7bc], R201 ;  /* 0x0007bcc901007387 */ /* 0x000fe80000100800 */
[----:B0-----:R-:W2:Y:S01]  /*14fd0*/  LDL.LU R250, [R1+0x764] ;  /* 0x0007640001fa7983 */ /* 0x001ea20000300800 */
[C---:B------:R-:W-:Y:S01]  /*14fe0*/  IADD3 R207, P5, R5.reuse, R207, RZ ;  /* 0x000000cf05cf7210 */ /* 0x040fe20007fbe0ff */
[----:B------:R-:W-:Y:S02]  /*14ff0*/  IMAD.X R248, R2, 0x1, R248, P6 ;  /* 0x0000000102f87824 */ /* 0x000fe400030e06f8 */
[----:B------:R-:W-:Y:S01]  /*15000*/  STL [R1+0x7e0], R204 ;  /* 0x0007e0cc01007387 */ /* 0x000fe20000100800 */
[----:B------:R-:W-:-:S03]  /*15010*/  IADD3 R209, P6, R5, R209, RZ ;  /* 0x000000d105d17210 */ /* 0x000fc60007fde0ff */
[----:B------:R0:W-:Y:S01]  /*15020*/  STL [R1+0x7d0], R248 ;  /* 0x0007d0f801007387 */ /* 0x0001e20000100800 */
[----:B------:R-:W-:-:S03]  /*15030*/  IMAD.X R226, R2, 0x1, R226, P1 ;  /* 0x0000000102e27824 */ /* 0x000fc600008e06e2 */
[----:B------:R-:W-:Y:S01]  /*15040*/  STL [R1+0x7d8], R205 ;  /* 0x0007d8cd01007387 */ /* 0x000fe20000100800 */
[----:B------:R-:W-:-:S03]  /*15050*/  IADD3 R227, P1, R5, R227, RZ ;  /* 0x000000e305e37210 */ /* 0x000fc60007f3e0ff */
[----:B0-----:R-:W2:Y:S04]  /*15060*/  LDL.LU R248, [R1+0x788] ;  /* 0x0007880001f87983 */ /* 0x001ea80000300800 */
[----:B------:R-:W-:Y:S01]  /*15070*/  STL [R1+0x7ac], R207 ;  /* 0x0007accf01007387 */ /* 0x000fe20000100800 */
[----:B------:R-:W-:-:S03]  /*15080*/  IMAD.X R229, R2, 0x1, R229, P2 ;  /* 0x0000000102e57824 */ /* 0x000fc600010e06e5 */
[----:B------:R-:W-:Y:S01]  /*15090*/  STL [R1+0x7a4], R209 ;  /* 0x0007a4d101007387 */ /* 0x000fe20000100800 */
[----:B------:R-:W-:-:S03]  /*150a0*/  IADD3 R237, P2, R5, R237, RZ ;  /* 0x000000ed05ed7210 */ /* 0x000fc60007f5e0ff */
[----:B------:R-:W-:Y:S01]  /*150b0*/  STL [R1+0x7c8], R226 ;  /* 0x0007c8e201007387 */ /* 0x000fe20000100800 */
[----:B------:R-:W-:-:S03]  /*150c0*/  IMAD.X R238, R2, 0x1, R238, P3 ;  /* 0x0000000102ee7824 */ /* 0x000fc600018e06ee */
[----:B------:R-:W-:Y:S01]  /*150d0*/  STL [R1+0x79c], R227 ;  /* 0x00079ce301007387 */ /* 0x000fe20000100800 */
[C---:B---3--:R-:W-:Y:S01]  /*150e0*/  IADD3 R241, P3, R5.reuse, R241, RZ ;  /* 0x000000f105f17210 */ /* 0x048fe20007f7e0ff */
[----:B------:R-:W-:Y:S02]  /*150f0*/  IMAD.X R247, R2, 0x1, R247, P4 ;  /* 0x0000000102f77824 */ /* 0x000fe400020e06f7 */
[----:B------:R-:W-:Y:S01]  /*15100*/  STL [R1+0x7c0], R229 ;  /* 0x0007c0e501007387 */ /* 0x000fe20000100800 */
[----:B----4-:R-:W-:-:S03]  /*15110*/  IADD3 R190, P4, R5, R190, RZ ;  /* 0x000000be05be7210 */ /* 0x010fc60007f9e0ff */
[----:B------:R-:W-:Y:S04]  /*15120*/  STL [R1+0x794], R237 ;  /* 0x000794ed01007387 */ /* 0x000fe80000100800 */
[----:B------:R-:W-:Y:S04]  /*15130*/  STL [R1+0x7b8], R238 ;  /* 0x0007b8ee01007387 */ /* 0x000fe80000100800 */
[----:B------:R0:W-:Y:S04]  /*15140*/  STL [R1+0x7b0], R247 ;  /* 0x0007b0f701007387 */ /* 0x0001e80000100800 */
[----:B------:R-:W-:Y:S01]  /*15150*/  STL [R1+0x78c], R241 ;  /* 0x00078cf101007387 */ /* 0x000fe20000100800 */
[----:B------:R-:W-:-:S03]  /*15160*/  IMAD.X R246, R2, 0x1, R246, P5 ;  /* 0x0000000102f67824 */ /* 0x000fc600028e06f6 */
[----:B0-----:R-:W3:Y:S04]  /*15170*/  LDL.LU R247, [R1+0x75c] ;  /* 0x00075c0001f77983 */ /* 0x001ee80000300800 */
[----:B------:R0:W-:Y:S01]  /*15180*/  STL [R1+0x784], R190 ;  /* 0x000784be01007387 */ /* 0x0001e20000100800 */
[----:B------:R-:W-:-:S03]  /*15190*/  IADD3 R191, P5, R5, R191, RZ ;  /* 0x000000bf05bf7210 */ /* 0x000fc60007fbe0ff */
[----:B0-----:R-:W4:Y:S01]  /*151a0*/  LDL.LU R190, [R1+0x780] ;  /* 0x0007800001be7983 */ /* 0x001f220000300800 */
[----:B------:R-:W-:-:S03]  /*151b0*/  IMAD.X R242, R2, 0x1, R242, P6 ;  /* 0x0000000102f27824 */ /* 0x000fc600030e06f2 */
        /* <DEDUP_REMOVED lines=8> */
[----:B------:R-:W-:Y:S04]  /*15240*/  STL [R1+0x7a0], R242 ;  /* 0x0007a0f201007387 */ /* 0x000fe80000100800 */
[----:B------:R-:W-:Y:S04]  /*15250*/  STL [R1+0x774], R243 ;  /* 0x000774f301007387 */ /* 0x000fe80000100800 */
[----:B------:R-:W4:Y:S04]  /*15260*/  LDL.LU R235, [R1+0x74c] ;  /* 0x00074c0001eb7983 */ /* 0x000f280000300800 */
[----:B------:R-:W-:Y:S04]  /*15270*/  STL [R1+0x798], R244 ;  /* 0x000798f401007387 */ /* 0x000fe80000100800 */
[----:B------:R-:W4:Y:S04]  /*15280*/  LDL.LU R236, [R1+0x770] ;  /* 0x0007700001ec7983 */ /* 0x000f280000300800 */
[----:B------:R-:W-:Y:S04]  /*15290*/  STL [R1+0x76c], R245 ;  /* 0x00076cf501007387 */ /* 0x000fe80000100800 */
[----:B------:R-:W4:Y:S04]  /*152a0*/  LDL.LU R200, [R1+0x744] ;  /* 0x0007440001c87983 */ /* 0x000f280000300800 */
[----:B------:R0:W-:Y:S04]  /*152b0*/  STL [R1+0x790], R249 ;  /* 0x000790f901007387 */ /* 0x0001e80000100800 */
[----:B------:R-:W4:Y:S04]  /*152c0*/  LDL.LU R201, [R1+0x768] ;  /* 0x0007680001c97983 */ /* 0x000f280000300800 */
[----:B------:R-:W4:Y:S04]  /*152d0*/  LDL.LU R204, [R1+0x73c] ;  /* 0x00073c0001cc7983 */ /* 0x000f280000300800 */
[----:B0-----:R-:W4:Y:S04]  /*152e0*/  LDL.LU R249, [R1+0x760] ;  /* 0x0007600001f97983 */ /* 0x001f280000300800 */
[----:B------:R-:W4:Y:S04]  /*152f0*/  LDL.LU R205, [R1+0x734] ;  /* 0x0007340001cd7983 */ /* 0x000f280000300800 */
[----:B------:R-:W4:Y:S01]  /*15300*/  LDL.LU R207, [R1+0x758] ;  /* 0x0007580001cf7983 */ /* 0x000f220000300800 */
[----:B--2---:R-:W-:-:S05]  /*15310*/  IADD3 R250, P2, R5, R250, RZ ;  /* 0x000000fa05fa7210 */ /* 0x004fca0007f5e0ff */
[----:B------:R0:W-:Y:S04]  /*15320*/  STL [R1+0x764], R250 ;  /* 0x000764fa01007387 */ /* 0x0001e80000100800 */
[----:B0-----:R-:W2:Y:S04]  /*15330*/  LDL.LU R250, [R1+0x72c] ;  /* 0x00072c0001fa7983 */ /* 0x001ea80000300800 */
[----:B------:R-:W2:Y:S01]  /*15340*/  LDL.LU R209, [R1+0x750] ;  /* 0x0007500001d17983 */ /* 0x000ea20000300800 */
[----:B------:R-:W-:-:S03]  /*15350*/  IMAD.X R248, R2, 0x1, R248, P3 ;  /* 0x0000000102f87824 */ /* 0x000fc600018e06f8 */
[----:B------:R-:W2:Y:S04]  /*15360*/  LDL.LU R226, [R1+0x724] ;  /* 0x0007240001e27983 */ /* 0x000ea80000300800 */
[----:B------:R-:W2:Y:S04]  /*15370*/  LDL.LU R227, [R1+0x748] ;  /* 0x0007480001e37983 */ /* 0x000ea80000300800 */
[----:B------:R0:W-:Y:S04]  /*15380*/  STL [R1+0x788], R248 ;  /* 0x000788f801007387 */ /* 0x0001e80000100800 */
[----:B------:R-:W2:Y:S04]  /*15390*/  LDL.LU R229, [R1+0x71c] ;  /* 0x00071c0001e57983 */ /* 0x000ea80000300800 */
[----:B------:R-:W2:Y:S04]  /*153a0*/  LDL.LU R237, [R1+0x740] ;  /* 0x0007400001ed7983 */ /* 0x000ea80000300800 */
[----:B------:R-:W2:Y:S04]  /*153b0*/  LDL.LU R238, [R1+0x714] ;  /* 0x0007140001ee7983 */ /* 0x000ea80000300800 */
[----:B------:R-:W2:Y:S04]  /*153c0*/  LDL.LU R241, [R1+0x738] ;  /* 0x0007380001f17983 */ /* 0x000ea80000300800 */
[----:B------:R-:W2:Y:S04]  /*153d0*/  LDL.LU R245, [R1+0x70c] ;  /* 0x00070c0001f57983 */ /* 0x000ea80000300800 */
[----:B0-----:R-:W2:Y:S01]  /*153e0*/  LDL.LU R248, [R1+0x730] ;  /* 0x0007300001f87983 */ /* 0x001ea20000300800 */
[----:B---3--:R-:W-:-:S05]  /*153f0*/  IADD3 R247, P3, R5, R247, RZ ;  /* 0x000000f705f77210 */ /* 0x008fca0007f7e0ff */
[----:B------:R0:W-:Y:S01]  /*15400*/  STL [R1+0x75c], R247 ;  /* 0x00075cf701007387 */ /* 0x0001e20000100800 */
[----:B----4-:R-:W-:-:S03]  /*15410*/  IMAD.X R190, R2, 0x1, R190, P4 ;  /* 0x0000000102be7824 */ /* 0x010fc600020e06be */
[----:B0-----:R-:W3:Y:S04]  /*15420*/  LDL.LU R247, [R1+0x704] ;  /* 0x0007040001f77983 */ /* 0x001ee80000300800 */
[----:B------:R0:W-:Y:S01]  /*15430*/  STL [R1+0x780], R190 ;  /* 0x000780be01007387 */ /* 0x0001e20000100800 */
[----:B------:R-:W-:-:S03]  /*15440*/  IADD3 R246, P4, R5, R246, RZ ;  /* 0x000000f605f67210 */ /* 0x000fc60007f9e0ff */
[----:B0-----:R-:W4:Y:S04]  /*15450*/  LDL.LU R190, [R1+0x728] ;  /* 0x0007280001be7983 */ /* 0x001f280000300800 */
[----:B------:R-:W4:Y:S04]  /*15460*/  LDL.LU R242, [R1+0x6fc] ;  /* 0x0006fc0001f27983 */ /* 0x000f280000300800 */
[----:B------:R-:W4:Y:S01]  /*15470*/  LDL.LU R243, [R1+0x720] ;  /* 0x0007200001f37983 */ /* 0x000f220000300800 */
[----:B------:R-:W-:-:S03]  /*15480*/  IMAD.X R191, R2, 0x1, R191, P5 ;  /* 0x0000000102bf7824 */ /* 0x000fc600028e06bf */
[----:B------:R0:W-:Y:S04]  /*15490*/  STL [R1+0x754], R246 ;  /* 0x000754f601007387 */ /* 0x0001e80000100800 */
[----:B------:R-:W4:Y:S04]  /*154a0*/  LDL.LU R244, [R1+0x6f4] ;  /* 0x0006f40001f47983 */ /* 0x000f280000300800 */
[----:B------:R1:W-:Y:S04]  /*154b0*/  STL [R1+0x778], R191 ;  /* 0x000778bf01007387 */ /* 0x0003e80000100800 */
[----:B0-----:R-:W4:Y:S01]  /*154c0*/  LDL.LU R246, [R1+0x718] ;  /* 0x0007180001f67983 */ /* 0x001f220000300800 */
[----:B------:R-:W-:-:S03]  /*154d0*/  IADD3 R235, P5, R5, R235, RZ ;  /* 0x000000eb05eb7210 */ /* 0x000fc60007fbe0ff */
[----:B-1----:R-:W4:Y:S01]  /*154e0*/  LDL.LU R191, [R1+0x6ec] ;  /* 0x0006ec0001bf7983 */ /* 0x002f220000300800 */
[----:B------:R-:W-:-:S03]  /*154f0*/  IMAD.X R236, R2, 0x1, R236, P6 ;  /* 0x0000000102ec7824 */ /* 0x000fc600030e06ec */
[----:B------:R-:W-:Y:S01]  /*15500*/  STL [R1+0x74c], R235 ;  /* 0x00074ceb01007387 */ /* 0x000fe20000100800 */
[----:B------:R-:W-:-:S03]  /*15510*/  IADD3 R200, P6, R5, R200, RZ ;  /* 0x000000c805c87210 */ /* 0x000fc60007fde0ff */
[----:B------:R-:W-:Y:S04]  /*15520*/  STL [R1+0x770], R236 ;  /* 0x000770ec01007387 */ /* 0x000fe80000100800 */
[----:B------:R-:W-:Y:S01]  /*15530*/  STL [R1+0x744], R200 ;  /* 0x000744c801007387 */ /* 0x000fe20000100800 */
[C---:B------:R-:W-:Y:S02]  /*15540*/  IMAD.X R201, R2.reuse, 0x1, R201, P1 ;  /* 0x0000000102c97824 */ /* 0x040fe400008e06c9 */
[----:B------:R-:W-:-:S05]  /*15550*/  IMAD.X R249, R2, 0x1, R249, P2 ;  /* 0x0000000102f97824 */ /* 0x000fca00010e06f9 */
[----:B------:R0:W-:Y:S04]  /*15560*/  STL [R1+0x760], R249 ;  /* 0x000760f901007387 */ /* 0x0001e80000100800 */
[----:B------:R-:W-:Y:S04]  /*15570*/  STL [R1+0x768], R201 ;  /* 0x000768c901007387 */ /* 0x000fe80000100800 */
[----:B0-----:R-:W4:Y:S01]  /*15580*/  LDL.LU R249, [R1+0x710] ;  /* 0x0007100001f97983 */ /* 0x001f220000300800 */
[C---:B------:R-:W-:Y:S01]  /*15590*/  IADD3 R204, P1, R5.reuse, R204, RZ ;  /* 0x000000cc05cc7210 */ /* 0x040fe20007f3e0ff */
[----:B------:R-:W-:Y:S01]  /*155a0*/  IMAD.X R207, R2, 0x1, R207, P3 ;  /* 0x0000000102cf7824 */ /* 0x000fe200018e06cf */
[----:B------:R-:W-:-:S03]  /*155b0*/  IADD3 R205, P2, R5, R205, RZ ;  /* 0x000000cd05cd7210 */ /* 0x000fc60007f5e0ff */
[----:B------:R-:W-:Y:S01]  /*155c0*/  STL [R1+0x73c], R204 ;  /* 0x00073ccc01007387 */ /* 0x000fe20000100800 */
[----:B--2---:R-:W-:Y:S01]  /*155d0*/  IADD3 R250, P3, R5, R250, RZ ;  /* 0x000000fa05fa7210 */ /* 0x004fe20007f7e0ff */
[----:B------:R-:W-:-:S04]  /*155e0*/  IMAD.X R209, R2, 0x1, R209, P4 ;  /* 0x0000000102d17824 */ /* 0x000fc800020e06d1 */
[----:B------:R0:W-:Y:S01]  /*155f0*/  STL [R1+0x72c], R250 ;  /* 0x00072cfa01007387 */ /* 0x0001e20000100800 */
[----:B------:R-:W-:-:S03]  /*15600*/  IADD3 R226, P4, R5, R226, RZ ;  /* 0x000000e205e27210 */ /* 0x000fc60007f9e0ff */
[----:B------:R-:W-:Y:S01]  /*15610*/  STL [R1+0x734], R205 ;  /* 0x000734cd01007387 */ /* 0x000fe20000100800 */
[----:B------:R-:W-:-:S03]  /*15620*/  IMAD.X R227, R2, 0x1, R227, P5 ;  /* 0x0000000102e37824 */ /* 0x000fc600028e06e3 */
[----:B0-----:R-:W2:Y:S04]  /*15630*/  LDL.LU R250, [R1+0x6e4] ;  /* 0x0006e40001fa7983 */ /* 0x001ea80000300800 */
[----:B------:R-:W-:Y:S01]  /*15640*/  STL [R1+0x758], R207 ;  /* 0x000758cf01007387 */ /* 0x000fe20000100800 */
[----:B------:R-:W-:-:S03]  /*15650*/  IADD3 R229, P5, R5, R229, RZ ;  /* 0x000000e505e57210 */ /* 0x000fc60007fbe0ff */
[----:B------:R-:W-:Y:S01]  /*15660*/  STL [R1+0x750], R209 ;  /* 0x000750d101007387 */ /* 0x000fe20000100800 */
[----:B------:R-:W-:-:S03]  /*15670*/  IMAD.X R237, R2, 0x1, R237, P6 ;  /* 0x0000000102ed7824 */ /* 0x000fc600030e06ed */
[----:B------:R-:W-:Y:S01]  /*15680*/  STL [R1+0x724], R226 ;  /* 0x000724e201007387 */ /* 0x000fe20000100800 */
[C---:B------:R-:W-:Y:S01]  /*15690*/  IADD3 R238, P6, R5.reuse, R238, RZ ;  /* 0x000000ee05ee7210 */ /* 0x040fe20007fde0ff */
[----:B------:R-:W-:Y:S02]  /*156a0*/  IMAD.X R241, R2, 0x1, R241, P1 ;  /* 0x0000000102f17824 */ /* 0x000fe400008e06f1 */
[----:B------:R-:W-:Y:S01]  /*156b0*/  STL [R1+0x748], R227 ;  /* 0x000748e301007387 */ /* 0x000fe20000100800 */
[----:B------:R-:W-:-:S03]  /*156c0*/  IADD3 R245, P1, R5, R245, RZ ;  /* 0x000000f505f57210 */ /* 0x000fc60007f3e0ff */
[----:B------:R-:W-:Y:S01]  /*156d0*/  STL [R1+0x71c], R229 ;  /* 0x00071ce501007387 */ /* 0x000fe20000100800 */
[----:B------:R-:W-:-:S03]  /*156e0*/  IMAD.X R248, R2, 0x1, R248, P2 ;  /* 0x0000000102f87824 */ /* 0x000fc600010e06f8 */
[----:B------:R-:W-:Y:S04]  /*156f0*/  STL [R1+0x740], R237 ;  /* 0x000740ed01007387 */ /* 0x000fe80000100800 */
[----:B------:R-:W-:Y:S04]  /*15700*/  STL [R1+0x714], R238 ;  /* 0x000714ee01007387 */ /* 0x000fe80000100800 */
[----:B------:R0:W-:Y:S04]  /*15710*/  STL [R1+0x70c], R245 ;  /* 0x00070cf501007387 */ /* 0x0001e80000100800 */
[----:B------:R-:W-:Y:S04]  /*15720*/  STL [R1+0x738], R241 ;  /* 0x000738f101007387 */ /* 0x000fe80000100800 */
[----:B0-----:R-:W2:Y:S04]  /*15730*/  LDL.LU R245, [R1+0x708] ;  /* 0x0007080001f57983 */ /* 0x001ea80000300800 */
[----:B------:R0:W-:Y:S01]  /*15740*/  STL [R1+0x730], R248 ;  /* 0x000730f801007387 */ /* 0x0001e20000100800 */
[----:B---3--:R-:W-:-:S03]  /*15750*/  IADD3 R247, P2, R5, R247, RZ ;  /* 0x000000f705f77210 */ /* 0x008fc60007f5e0ff */
[----:B0-----:R-:W3:Y:S04]  /*15760*/  LDL.LU R248, [R1+0x6dc] ;  /* 0x0006dc0001f87983 */ /* 0x001ee80000300800 */
[----:B------:R0:W-:Y:S01]  /*15770*/  STL [R1+0x704], R247 ;  /* 0x000704f701007387 */ /* 0x0001e20000100800 */
[C---:B----4-:R-:W-:Y:S01]  /*15780*/  IMAD.X R190, R2.reuse, 0x1, R190, P3 ;  /* 0x0000000102be7824 */ /* 0x050fe200018e06be */
[----:B------:R-:W-:Y:S02]  /*15790*/  IADD3 R242, P3, R5, R242, RZ ;  /* 0x000000f205f27210 */ /* 0x000fe40007f7e0ff */
[----:B0-----:R-:W4:Y:S01]  /*157a0*/  LDL.LU R247, [R1+0x700] ;  /* 0x0007000001f77983 */ /* 0x001f220000300800 */
[----:B------:R-:W-:-:S03]  /*157b0*/  IMAD.X R243, R2, 0x1, R243, P4 ;  /* 0x0000000102f37824 */ /* 0x000fc600020e06f3 */
[----:B------:R0:W-:Y:S01]  /*157c0*/  STL [R1+0x728], R190 ;  /* 0x000728be01007387 */ /* 0x0001e20000100800 */
[----:B------:R-:W-:-:S03]  /*157d0*/  IADD3 R244, P4, R5, R244, RZ ;  /* 0x000000f405f47210 */ /* 0x000fc60007f9e0ff */
[----:B0-----:R-:W4:Y:S04]  /*157e0*/  LDL.LU R190, [R1+0x6d4] ;  /* 0x0006d40001be7983 */ /* 0x001f280000300800 */
[----:B------:R-:W-:Y:S01]  /*157f0*/  STL [R1+0x6fc], R242 ;  /* 0x0006fcf201007387 */ /* 0x000fe20000100800 */
[----:B------:R-:W-:-:S03]  /*15800*/  IMAD.X R246, R2, 0x1, R246, P5 ;  /* 0x0000000102f67824 */ /* 0x000fc600028e06f6 */
[----:B------:R-:W-:Y:S01]  /*15810*/  STL [R1+0x720], R243 ;  /* 0x000720f301007387 */ /* 0x000fe20000100800 */
[----:B------:R-:W-:-:S03]  /*15820*/  IADD3 R191, P5, R5, R191, RZ ;  /* 0x000000bf05bf7210 */ /* 0x000fc60007fbe0ff */
[----:B------:R-:W4:Y:S04]  /*15830*/  LDL.LU R236, [R1+0x6f8] ;  /* 0x0006f80001ec7983 */ /* 0x000f280000300800 */
[----:B------:R-:W-:Y:S04]  /*15840*/  STL [R1+0x6f4], R244 ;  /* 0x0006f4f401007387 */ /* 0x000fe80000100800 */
[----:B------:R-:W4:Y:S04]  /*15850*/  LDL.LU R200, [R1+0x6cc] ;  /* 0x0006cc0001c87983 */ /* 0x000f280000300800 */
[----:B------:R-:W-:Y:S04]  /*15860*/  STL [R1+0x718], R246 ;  /* 0x000718f601007387 */ /* 0x000fe80000100800 */
[----:B------:R-:W4:Y:S04]  /*15870*/  LDL.LU R201, [R1+0x6f0] ;  /* 0x0006f00001c97983 */ /* 0x000f280000300800 */
[----:B------:R0:W-:Y:S04]  /*15880*/  STL [R1+0x6ec], R191 ;  /* 0x0006ecbf01007387 */ /* 0x0001e80000100800 */
[----:B0-----:R-:W4:Y:S04]  /*15890*/  LDL.LU R191, [R1+0x6c4] ;  /* 0x0006c40001bf7983 */ /* 0x001f280000300800 */
[----:B------:R-:W4:Y:S04]  /*158a0*/  LDL.LU R204, [R1+0x6e8] ;  /* 0x0006e80001cc7983 */ /* 0x000f280000300800 */
[----:B------:R-:W4:Y:S01]  /*158b0*/  LDL.LU R205, [R1+0x6bc] ;  /* 0x0006bc0001cd7983 */ /* 0x000f220000300800 */
[----:B------:R-:W-:-:S03]  /*158c0*/  IMAD.X R249, R2, 0x1, R249, P6 ;  /* 0x0000000102f97824 */ /* 0x000fc600030e06f9 */
[----:B------:R-:W4:Y:S04]  /*158d0*/  LDL.LU R207, [R1+0x6e0] ;  /* 0x0006e00001cf7983 */ /* 0x000f280000300800 */
[----:B------:R0:W-:Y:S04]  /*158e0*/  STL [R1+0x710], R249 ;  /* 0x000710f901007387 */ /* 0x0001e80000100800 */
[----:B0-----:R-:W4:Y:S04]  /*158f0*/  LDL.LU R249, [R1+0x6b4] ;  /* 0x0006b40001f97983 */ /* 0x001f280000300800 */
[----:B------:R-:W4:Y:S04]  /*15900*/  LDL.LU R209, [R1+0x6d8] ;  /* 0x0006d80001d17983 */ /* 0x000f280000300800 */
[----:B------:R-:W4:Y:S04]  /*15910*/  LDL.LU R226, [R1+0x6ac] ;  /* 0x0006ac0001e27983 */ /* 0x000f280000300800 */
[----:B------:R-:W4:Y:S01]  /*15920*/  LDL.LU R227, [R1+0x6d0] ;  /* 0x0006d00001e37983 */ /* 0x000f220000300800 */
[----:B--2---:R-:W-:-:S05]  /*15930*/  IADD3 R250, P6, R5, R250, RZ ;  /* 0x000000fa05fa7210 */ /* 0x004fca0007fde0ff */
[----:B------:R0:W-:Y:S04]  /*15940*/  STL [R1+0x6e4], R250 ;  /* 0x0006e4fa01007387 */ /* 0x0001e80000100800 */
[----:B------:R-:W2:Y:S04]  /*15950*/  LDL.LU R229, [R1+0x6a4] ;  /* 0x0006a40001e57983 */ /* 0x000ea80000300800 */
[----:B------:R-:W2:Y:S04]  /*15960*/  LDL.LU R237, [R1+0x6c8] ;  /* 0x0006c80001ed7983 */ /* 0x000ea80000300800 */
[----:B------:R-:W2:Y:S04]  /*15970*/  LDL.LU R238, [R1+0x69c] ;  /* 0x00069c0001ee7983 */ /* 0x000ea80000300800 */
[----:B------:R-:W2:Y:S04]  /*15980*/  LDL.LU R241, [R1+0x6c0] ;  /* 0x0006c00001f17983 */ /* 0x000ea80000300800 */
[----:B------:R-:W2:Y:S04]  /*15990*/  LDL.LU R246, [R1+0x694] ;  /* 0x0006940001f67983 */ /* 0x000ea80000300800 */
[----:B0-----:R-:W2:Y:S01]  /*159a0*/  LDL.LU R250, [R1+0x6b8] ;  /* 0x0006b80001fa7983 */ /* 0x001ea20000300800 */
[----:B------:R-:W-:-:S05]  /*159b0*/  IMAD.X R245, R2, 0x1, R245, P1 ;  /* 0x0000000102f57824 */ /* 0x000fca00008e06f5 */
[----:B------:R0:W-:Y:S01]  /*159c0*/  STL [R1+0x708], R245 ;  /* 0x000708f501007387 */ /* 0x0001e20000100800 */
[----:B---3--:R-:W-:-:S03]  /*159d0*/  IADD3 R248, P1, R5, R248, RZ ;  /* 0x000000f805f87210 */ /* 0x008fc60007f3e0ff */
[----:B0-----:R-:W3:Y:S04]  /*159e0*/  LDL.LU R245, [R1+0x68c] ;  /* 0x00068c0001f57983 */ /* 0x001ee80000300800 */
[----:B------:R0:W-:Y:S01]  /*159f0*/  STL [R1+0x6dc], R248 ;  /* 0x0006dcf801007387 */ /* 0x0001e20000100800 */
[----:B----4-:R-:W-:-:S03]  /*15a00*/  IMAD.X R247, R2, 0x1, R247, P2 ;  /* 0x0000000102f77824 */ /* 0x010fc600010e06f7 */
[----:B0-----:R-:W4:Y:S04]  /*15a10*/  LDL.LU R248, [R1+0x6b0] ;  /* 0x0006b00001f87983 */ /* 0x001f280000300800 */
[----:B------:R-:W4:Y:S04]  /*15a20*/  LDL.LU R242, [R1+0x684] ;  /* 0x0006840001f27983 */ /* 0x000f280000300800 */
[----:B------:R-:W4:Y:S01]  /*15a30*/  LDL.LU R243, [R1+0x6a8] ;  /* 0x0006a80001f37983 */ /* 0x000f220000300800 */
[----:B------:R-:W-:-:S03]  /*15a40*/  IADD3 R190, P2, R5, R190, RZ ;  /* 0x000000be05be7210 */ /* 0x000fc60007f5e0ff */
[----:B------:R0:W-:Y:S04]  /*15a50*/  STL [R1+0x700], R247 ;  /* 0x000700f701007387 */ /* 0x0001e80000100800 */
[----:B------:R-:W4:Y:S04]  /*15a60*/  LDL.LU R244, [R1+0x67c] ;  /* 0x00067c0001f47983 */ /* 0x000f280000300800 */
[----:B------:R1:W-:Y:S04]  /*15a70*/  STL [R1+0x6d4], R190 ;  /* 0x0006d4be01007387 */ /* 0x0003e80000100800 */
[----:B0-----:R-:W4:Y:S01]  /*15a80*/  LDL.LU R247, [R1+0x6a0] ;  /* 0x0006a00001f77983 */ /* 0x001f220000300800 */
[----:B------:R-:W-:-:S03]  /*15a90*/  IMAD.X R236, R2, 0x1, R236, P3 ;  /* 0x0000000102ec7824 */ /* 0x000fc600018e06ec */
[----:B-1----:R-:W4:Y:S01]  /*15aa0*/  LDL.LU R190, [R1+0x674] ;  /* 0x0006740001be7983 */ /* 0x002f220000300800 */
[----:B------:R-:W-:-:S03]  /*15ab0*/  IADD3 R200, P3, R5, R200, RZ ;  /* 0x000000c805c87210 */ /* 0x000fc60007f7e0ff */
[----:B------:R-:W-:Y:S01]  /*15ac0*/  STL [R1+0x6f8], R236 ;  /* 0x0006f8ec01007387 */ /* 0x000fe20000100800 */
[----:B------:R-:W-:Y:S01]  /*15ad0*/  IMAD.X R201, R2, 0x1, R201, P4 ;  /* 0x0000000102c97824 */ /* 0x000fe200020e06c9 */
[----:B------:R-:W-:-:S05]  /*15ae0*/  IADD3 R191, P4, R5, R191, RZ ;  /* 0x000000bf05bf7210 */ /* 0x000fca0007f9e0ff */
[----:B------:R0:W-:Y:S04]  /*15af0*/  STL [R1+0x6c4], R191 ;  /* 0x0006c4bf01007387 */ /* 0x0001e80000100800 */
[----:B------:R-:W-:Y:S01]  /*15b00*/  STL [R1+0x6cc], R200 ;  /* 0x0006ccc801007387 */ /* 0x000fe20000100800 */
[----:B------:R-:W-:-:S03]  /*15b10*/  IMAD.X R204, R2, 0x1, R204, P5 ;  /* 0x0000000102cc7824 */ /* 0x000fc600028e06cc */
[----:B0-----:R-:W4:Y:S01]  /*15b20*/  LDL.LU R191, [R1+0x698] ;  /* 0x0006980001bf7983 */ /* 0x001f220000300800 */
[----:B------:R-:W-:Y:S01]  /*15b30*/  IMAD.X R207, R2, 0x1, R207, P6 ;  /* 0x0000000102cf7824 */ /* 0x000fe200030e06cf */
[C---:B------:R-:W-:Y:S02]  /*15b40*/  IADD3 R205, P5, R5.reuse, R205, RZ ;  /* 0x000000cd05cd7210 */ /* 0x040fe40007fbe0ff */
[----:B------:R-:W-:Y:S01]  /*15b50*/  STL [R1+0x6f0], R201 ;  /* 0x0006f0c901007387 */ /* 0x000fe20000100800 */
[----:B------:R-:W-:-:S03]  /*15b60*/  IADD3 R249, P6, R5, R249, RZ ;  /* 0x000000f905f97210 */ /* 0x000fc60007fde0ff */
[----:B------:R-:W-:Y:S04]  /*15b70*/  STL [R1+0x6e8], R204 ;  /* 0x0006e8cc01007387 */ /* 0x000fe80000100800 */
[----:B------:R0:W-:Y:S04]  /*15b80*/  STL [R1+0x6b4], R249 ;  /* 0x0006b4f901007387 */ /* 0x0001e80000100800 */
[----:B------:R-:W-:Y:S04]  /*15b90*/  STL [R1+0x6bc], R205 ;  /* 0x0006bccd01007387 */ /* 0x000fe80000100800 */
[----:B0-----:R-:W4:Y:S01]  /*15ba0*/  LDL.LU R249, [R1+0x66c] ;  /* 0x00066c0001f97983 */ /* 0x001f220000300800 */
[C---:B------:R-:W-:Y:S01]  /*15bb0*/  IMAD.X R209, R2.reuse, 0x1, R209, P1 ;  /* 0x0000000102d17824 */ /* 0x040fe200008e06d1 */
[C---:B------:R-:W-:Y:S01]  /*15bc0*/  IADD3 R226, P1, R5.reuse, R226, RZ ;  /* 0x000000e205e27210 */ /* 0x040fe20007f3e0ff */
[C---:B------:R-:W-:Y:S01]  /*15bd0*/  IMAD.X R227, R2.reuse, 0x1, R227, P2 ;  /* 0x0000000102e37824 */ /* 0x040fe200010e06e3 */
[----:B------:R-:W-:Y:S04]  /*15be0*/  STL [R1+0x6e0], R207 ;  /* 0x0006e0cf01007387 */ /* 0x000fe80000100800 */
[----:B------:R-:W-:Y:S04]  /*15bf0*/  STL [R1+0x6d8], R209 ;  /* 0x0006d8d101007387 */ /* 0x000fe80000100800 */
[----:B------:R-:W-:Y:S04]  /*15c00*/  STL [R1+0x6ac], R226 ;  /* 0x0006ace201007387 */ /* 0x000fe80000100800 */
[----:B------:R-:W-:Y:S01]  /*15c10*/  STL [R1+0x6d0], R227 ;  /* 0x0006d0e301007387 */ /* 0x000fe20000100800 */
[----:B--2---:R-:W-:Y:S01]  /*15c20*/  IADD3 R229, P2, R5, R229, RZ ;  /* 0x000000e505e57210 */ /* 0x004fe20007f5e0ff */
[----:B------:R-:W-:-:S04]  /*15c30*/  IMAD.X R237, R2, 0x1, R237, P3 ;  /* 0x0000000102ed7824 */ /* 0x000fc800018e06ed */
[----:B------:R-:W-:Y:S01]  /*15c40*/  STL [R1+0x6a4], R229 ;  /* 0x0006a4e501007387 */ /* 0x000fe20000100800 */
[C---:B------:R-:W-:Y:S01]  /*15c50*/  IADD3 R238, P3, R5.reuse, R238, RZ ;  /* 0x000000ee05ee7210 */ /* 0x040fe20007f7e0ff */
[----:B------:R-:W-:Y:S02]  /*15c60*/  IMAD.X R241, R2, 0x1, R241, P4 ;  /* 0x0000000102f17824 */ /* 0x000fe400020e06f1 */
[----:B------:R-:W-:Y:S01]  /*15c70*/  STL [R1+0x6c8], R237 ;  /* 0x0006c8ed01007387 */ /* 0x000fe20000100800 */
[----:B------:R-:W-:-:S03]  /*15c80*/  IADD3 R246, P4, R5, R246, RZ ;  /* 0x000000f605f67210 */ /* 0x000fc60007f9e0ff */
[----:B------:R-:W-:Y:S01]  /*15c90*/  STL [R1+0x69c], R238 ;  /* 0x00069cee01007387 */ /* 0x000fe20000100800 */
[----:B------:R-:W-:-:S03]  /*15ca0*/  IMAD.X R250, R2, 0x1, R250, P5 ;  /* 0x0000000102fa7824 */ /* 0x000fc600028e06fa */
[----:B------:R0:W-:Y:S04]  /*15cb0*/  STL [R1+0x694], R246 ;  /* 0x000694f601007387 */ /* 0x0001e80000100800 */
[----:B------:R-:W-:Y:S04]  /*15cc0*/  STL [R1+0x6c0], R241 ;  /* 0x0006c0f101007387 */ /* 0x000fe80000100800 */
[----:B0-----:R-:W2:Y:S04]  /*15cd0*/  LDL.LU R246, [R1+0x690] ;  /* 0x0006900001f67983 */ /* 0x001ea80000300800 */
[----:B------:R0:W-:Y:S04]  /*15ce0*/  STL [R1+0x6b8], R250 ;  /* 0x0006b8fa01007387 */ /* 0x0001e80000100800 */
[----:B0-----:R-:W2:Y:S01]  /*15cf0*/  LDL.LU R250, [R1+0x664] ;  /* 0x0006640001fa7983 */ /* 0x001ea20000300800 */
[----:B---3--:R-:W-:-:S05]  /*15d00*/  IADD3 R245, P5, R5, R245, RZ ;  /* 0x000000f505f57210 */ /* 0x008fca0007fbe0ff */
[----:B------:R0:W-:Y:S01]  /*15d10*/  STL [R1+0x68c], R245 ;  /* 0x00068cf501007387 */ /* 0x0001e20000100800 */
[----:B----4-:R-:W-:-:S03]  /*15d20*/  IMAD.X R248, R2, 0x1, R248, P6 ;  /* 0x0000000102f87824 */ /* 0x010fc600030e06f8 */
[----:B0-----:R-:W3:Y:S01]  /*15d30*/  LDL.LU R245, [R1+0x688] ;  /* 0x0006880001f57983 */ /* 0x001ee20000300800 */
[----:B------:R-:W-:-:S03]  /*15d40*/  IADD3 R242, P6, R5, R242, RZ ;  /* 0x000000f205f27210 */ /* 0x000fc60007fde0ff */
[----:B------:R0:W-:Y:S01]  /*15d50*/  STL [R1+0x6b0], R248 ;  /* 0x0006b0f801007387 */ /* 0x0001e20000100800 */
[----:B------:R-:W-:-:S03]  /*15d60*/  IMAD.X R243, R2, 0x1, R243, P1 ;  /* 0x0000000102f37824 */ /* 0x000fc600008e06f3 */
[----:B0-----:R-:W4:Y:S01]  /*15d70*/  LDL.LU R248, [R1+0x65c] ;  /* 0x00065c0001f87983 */ /* 0x001f220000300800 */
[----:B------:R-:W-:-:S03]  /*15d80*/  IADD3 R244, P1, R5, R244, RZ ;  /* 0x000000f405f47210 */ /* 0x000fc60007f3e0ff */
[----:B------:R-:W-:Y:S04]  /*15d90*/  STL [R1+0x684], R242 ;  /* 0x000684f201007387 */ /* 0x000fe80000100800 */
[----:B------:R-:W-:Y:S01]  /*15da0*/  STL [R1+0x6a8], R243 ;  /* 0x0006a8f301007387 */ /* 0x000fe20000100800 */
[----:B------:R-:W-:-:S03]  /*15db0*/  IMAD.X R247, R2, 0x1, R247, P2 ;  /* 0x0000000102f77824 */ /* 0x000fc600010e06f7 */
[----:B------:R-:W4:Y:S04]  /*15dc0*/  LDL.LU R235, [R1+0x680] ;  /* 0x0006800001eb7983 */ /* 0x000f280000300800 */
[----:B------:R-:W-:Y:S01]  /*15dd0*/  STL [R1+0x67c], R244 ;  /* 0x00067cf401007387 */ /* 0x000fe20000100800 */
[----:B------:R-:W-:-:S03]  /*15de0*/  IADD3 R190, P2, R5, R190, RZ ;  /* 0x000000be05be7210 */ /* 0x000fc60007f5e0ff */
[----:B------:R-:W4:Y:S04]  /*15df0*/  LDL.LU R236, [R1+0x654] ;  /* 0x0006540001ec7983 */ /* 0x000f280000300800 */
[----:B------:R-:W-:Y:S04]  /*15e00*/  STL [R1+0x6a0], R247 ;  /* 0x0006a0f701007387 */ /* 0x000fe80000100800 */
[----:B------:R-:W4:Y:S04]  /*15e10*/  LDL.LU R200, [R1+0x678] ;  /* 0x0006780001c87983 */ /* 0x000f280000300800 */
[----:B------:R0:W-:Y:S04]  /*15e20*/  STL [R1+0x674], R190 ;  /* 0x000674be01007387 */ /* 0x0001e80000100800 */
[----:B0-----:R-:W4:Y:S04]  /*15e30*/  LDL.LU R190, [R1+0x64c] ;  /* 0x00064c0001be7983 */ /* 0x001f280000300800 */
[----:B------:R-:W4:Y:S04]  /*15e40*/  LDL.LU R201, [R1+0x670] ;  /* 0x0006700001c97983 */ /* 0x000f280000300800 */
[----:B------:R-:W4:Y:S04]  /*15e50*/  LDL.LU R204, [R1+0x644] ;  /* 0x0006440001cc7983 */ /* 0x000f280000300800 */
[----:B------:R-:W4:Y:S01]  /*15e60*/  LDL.LU R205, [R1+0x668] ;  /* 0x0006680001cd7983 */ /* 0x000f220000300800 */
[----:B------:R-:W-:-:S05]  /*15e70*/  IMAD.X R191, R2, 0x1, R191, P3 ;  /* 0x0000000102bf7824 */ /* 0x000fca00018e06bf */
[----:B------:R0:W-:Y:S04]  /*15e80*/  STL [R1+0x698], R191 ;  /* 0x000698bf01007387 */ /* 0x0001e80000100800 */
[----:B------:R-:W4:Y:S04]  /*15e90*/  LDL.LU R207, [R1+0x63c] ;  /* 0x00063c0001cf7983 */ /* 0x000f280000300800 */
[----:B0-----:R-:W4:Y:S04]  /*15ea0*/  LDL.LU R191, [R1+0x660] ;  /* 0x0006600001bf7983 */ /* 0x001f280000300800 */
[----:B------:R-:W4:Y:S04]  /*15eb0*/  LDL.LU R209, [R1+0x634] ;  /* 0x0006340001d17983 */ /* 0x000f280000300800 */
[----:B------:R-:W4:Y:S01]  /*15ec0*/  LDL.LU R226, [R1+0x658] ;  /* 0x0006580001e27983 */ /* 0x000f220000300800 */
[----:B------:R-:W-:-:S03]  /*15ed0*/  IADD3 R249, P3, R5, R249, RZ ;  /* 0x000000f905f97210 */ /* 0x000fc60007f7e0ff */
[----:B------:R-:W4:Y:S04]  /*15ee0*/  LDL.LU R227, [R1+0x62c] ;  /* 0x00062c0001e37983 */ /* 0x000f280000300800 */
[----:B------:R0:W-:Y:S04]  /*15ef0*/  STL [R1+0x66c], R249 ;  /* 0x00066cf901007387 */ /* 0x0001e80000100800 */
[----:B------:R-:W4:Y:S04]  /*15f00*/  LDL.LU R229, [R1+0x650] ;  /* 0x0006500001e57983 */ /* 0x000f280000300800 */
[----:B------:R-:W4:Y:S04]  /*15f10*/  LDL.LU R237, [R1+0x624] ;  /* 0x0006240001ed7983 */ /* 0x000f280000300800 */
[----:B------:R-:W4:Y:S04]  /*15f20*/  LDL.LU R238, [R1+0x648] ;  /* 0x0006480001ee7983 */ /* 0x000f280000300800 */
[----:B------:R-:W4:Y:S04]  /*15f30*/  LDL.LU R241, [R1+0x61c] ;  /* 0x00061c0001f17983 */ /* 0x000f280000300800 */
[----:B------:R-:W4:Y:S04]  /*15f40*/  LDL.LU R247, [R1+0x640] ;  /* 0x0006400001f77983 */ /* 0x000f280000300800 */
[----:B0-----:R-:W4:Y:S01]  /*15f50*/  LDL.LU R249, [R1+0x614] ;  /* 0x0006140001f97983 */ /* 0x001f220000300800 */
[----:B--2---:R-:W-:-:S05]  /*15f60*/  IMAD.X R246, R2, 0x1, R246, P4 ;  /* 0x0000000102f67824 */ /* 0x004fca00020e06f6 */
[----:B------:R0:W-:Y:S01]  /*15f70*/  STL [R1+0x690], R246 ;  /* 0x000690f601007387 */ /* 0x0001e20000100800 */
[----:B------:R-:W-:-:S03]  /*15f80*/  IADD3 R250, P4, R5, R250, RZ ;  /* 0x000000fa05fa7210 */ /* 0x000fc60007f9e0ff */
[----:B0-----:R-:W2:Y:S04]  /*15f90*/  LDL.LU R246, [R1+0x638] ;  /* 0x0006380001f67983 */ /* 0x001ea80000300800 */
[----:B------:R0:W-:Y:S04]  /*15fa0*/  STL [R1+0x664], R250 ;  /* 0x000664fa01007387 */ /* 0x0001e80000100800 */
[----:B0-----:R-:W2:Y:S04]  /*15fb0*/  LDL.LU R250, [R1+0x60c] ;  /* 0x00060c0001fa7983 */ /* 0x001ea80000300800 */
[----:B------:R-:W2:Y:S01]  /*15fc0*/  LDL.LU R242, [R1+0x630] ;  /* 0x0006300001f27983 */ /* 0x000ea20000300800 */
[----:B---3--:R-:W-:-:S03]  /*15fd0*/  IMAD.X R245, R2, 0x1, R245, P5 ;  /* 0x0000000102f57824 */ /* 0x008fc600028e06f5 */
[----:B------:R-:W3:Y:S04]  /*15fe0*/  LDL.LU R243, [R1+0x604] ;  /* 0x0006040001f37983 */ /* 0x000ee80000300800 */
[----:B------:R0:W-:Y:S04]  /*15ff0*/  STL [R1+0x688], R245 ;  /* 0x000688f501007387 */ /* 0x0001e80000100800 */
[----:B------:R-:W3:Y:S01]  /*16000*/  LDL.LU R244, [R1+0x628] ;  /* 0x0006280001f47983 */ /* 0x000ee20000300800 */
[----:B----4-:R-:W-:-:S05]  /*16010*/  IADD3 R248, P5, R5, R248, RZ ;  /* 0x000000f805f87210 */ /* 0x010fca0007fbe0ff */
        /* <DEDUP_REMOVED lines=8> */
[----:B------:R0:W-:Y:S01]  /*160a0*/  STL [R1+0x64c], R190 ;  /* 0x00064cbe01007387 */ /* 0x0001e20000100800 */
[----:B------:R-:W-:-:S03]  /*160b0*/  IMAD.X R201, R2, 0x1, R201, P2 ;  /* 0x0000000102c97824 */ /* 0x000fc600010e06c9 */
[----:B------:R-:W-:Y:S01]  /*160c0*/  STL [R1+0x654], R236 ;  /* 0x000654ec01007387 */ /* 0x000fe20000100800 */
[----:B------:R-:W-:Y:S01]  /*160d0*/  IADD3 R204, P2, R5, R204, RZ ;  /* 0x000000cc05cc7210 */ /* 0x000fe20007f5e0ff */
[C---:B------:R-:W-:Y:S02]  /*160e0*/  IMAD.X R205, R2.reuse, 0x1, R205, P3 ;  /* 0x0000000102cd7824 */ /* 0x040fe400018e06cd */
[----:B0-----:R-:W4:Y:S04]  /*160f0*/  LDL.LU R190, [R1+0x5f4] ;  /* 0x0005f40001be7983 */ /* 0x001f280000300800 */
[----:B------:R-:W-:Y:S04]  /*16100*/  STL [R1+0x678], R200 ;  /* 0x000678c801007387 */ /* 0x000fe80000100800 */
[----:B------:R-:W-:Y:S01]  /*16110*/  STL [R1+0x670], R201 ;  /* 0x000670c901007387 */ /* 0x000fe20000100800 */
[----:B------:R-:W-:-:S03]  /*16120*/  IMAD.X R191, R2, 0x1, R191, P4 ;  /* 0x0000000102bf7824 */ /* 0x000fc600020e06bf */
[----:B------:R-:W-:Y:S04]  /*16130*/  STL [R1+0x644], R204 ;  /* 0x000644cc01007387 */ /* 0x000fe80000100800 */
[----:B------:R0:W-:Y:S01]  /*16140*/  STL [R1+0x660], R191 ;  /* 0x000660bf01007387 */ /* 0x0001e20000100800 */
[----:B------:R-:W-:-:S03]  /*16150*/  IADD3 R207, P3, R5, R207, RZ ;  /* 0x000000cf05cf7210 */ /* 0x000fc60007f7e0ff */
[----:B------:R-:W-:Y:S01]  /*16160*/  STL [R1+0x668], R205 ;  /* 0x000668cd01007387 */ /* 0x000fe20000100800 */
[C---:B------:R-:W-:Y:S01]  /*16170*/  IADD3 R209, P4, R5.reuse, R209, RZ ;  /* 0x000000d105d17210 */ /* 0x040fe20007f9e0ff */
[----:B------:R-:W-:Y:S02]  /*16180*/  IMAD.X R226, R2, 0x1, R226, P5 ;  /* 0x0000000102e27824 */ /* 0x000fe400028e06e2 */
[----:B0-----:R-:W4:Y:S01]  /*16190*/  LDL.LU R191, [R1+0x618] ;  /* 0x0006180001bf7983 */ /* 0x001f220000300800 */
[----:B------:R-:W-:-:S03]  /*161a0*/  IADD3 R227, P5, R5, R227, RZ ;  /* 0x000000e305e37210 */ /* 0x000fc60007fbe0ff */
[----:B------:R-:W-:Y:S01]  /*161b0*/  STL [R1+0x63c], R207 ;  /* 0x00063ccf01007387 */ /* 0x000fe20000100800 */
[----:B------:R-:W-:-:S03]  /*161c0*/  IMAD.X R229, R2, 0x1, R229, P6 ;  /* 0x0000000102e57824 */ /* 0x000fc600030e06e5 */
        /* <DEDUP_REMOVED lines=9> */
[----:B------:R-:W-:Y:S04]  /*16260*/  STL [R1+0x624], R237 ;  /* 0x000624ed01007387 */ /* 0x000fe80000100800 */
[----:B------:R-:W-:Y:S04]  /*16270*/  STL [R1+0x648], R238 ;  /* 0x000648ee01007387 */ /* 0x000fe80000100800 */
[----:B------:R0:W-:Y:S04]  /*16280*/  STL [R1+0x640], R247 ;  /* 0x000640f701007387 */ /* 0x0001e80000100800 */
[----:B------:R-:W-:Y:S04]  /*16290*/  STL [R1+0x61c], R241 ;  /* 0x00061cf101007387 */ /* 0x000fe80000100800 */
[----:B0-----:R-:W4:Y:S04]  /*162a0*/  LDL.LU R247, [R1+0x5ec] ;  /* 0x0005ec0001f77983 */ /* 0x001f280000300800 */
[----:B------:R0:W-:Y:S04]  /*162b0*/  STL [R1+0x614], R249 ;  /* 0x000614f901007387 */ /* 0x0001e80000100800 */
[----:B0-----:R-:W4:Y:S01]  /*162c0*/  LDL.LU R249, [R1+0x610] ;  /* 0x0006100001f97983 */ /* 0x001f220000300800 */
[----:B--2---:R-:W-:-:S05]  /*162d0*/  IMAD.X R246, R2, 0x1, R246, P3 ;  /* 0x0000000102f67824 */ /* 0x004fca00018e06f6 */
[----:B------:R0:W-:Y:S01]  /*162e0*/  STL [R1+0x638], R246 ;  /* 0x000638f601007387 */ /* 0x0001e20000100800 */
[----:B------:R-:W-:-:S03]  /*162f0*/  IADD3 R250, P3, R5, R250, RZ ;  /* 0x000000fa05fa7210 */ /* 0x000fc60007f7e0ff */
[----:B0-----:R-:W2:Y:S01]  /*16300*/  LDL.LU R246, [R1+0x5e4] ;  /* 0x0005e40001f67983 */ /* 0x001ea20000300800 */
[----:B------:R-:W-:-:S03]  /*16310*/  IMAD.X R242, R2, 0x1, R242, P4 ;  /* 0x0000000102f27824 */ /* 0x000fc600020e06f2 */
[----:B------:R0:W-:Y:S01]  /*16320*/  STL [R1+0x60c], R250 ;  /* 0x00060cfa01007387 */ /* 0x0001e20000100800 */
[----:B---3--:R-:W-:-:S03]  /*16330*/  IADD3 R243, P4, R5, R243, RZ ;  /* 0x000000f305f37210 */ /* 0x008fc60007f9e0ff */
[----:B0-----:R-:W3:Y:S01]  /*16340*/  LDL.LU R250, [R1+0x608] ;  /* 0x0006080001fa7983 */ /* 0x001ee20000300800 */
[----:B------:R-:W-:-:S03]  /*16350*/  IMAD.X R244, R2, 0x1, R244, P5 ;  /* 0x0000000102f47824 */ /* 0x000fc600028e06f4 */
[----:B------:R-:W-:Y:S04]  /*16360*/  STL [R1+0x630], R242 ;  /* 0x000630f201007387 */ /* 0x000fe80000100800 */
[----:B------:R-:W-:Y:S04]  /*16370*/  STL [R1+0x604], R243 ;  /* 0x000604f301007387 */ /* 0x000fe80000100800 */
[----:B------:R-:W3:Y:S01]  /*16380*/  LDL.LU R235, [R1+0x5dc] ;  /* 0x0005dc0001eb7983 */ /* 0x000ee20000300800 */
[----:B----4-:R-:W-:-:S03]  /*16390*/  IADD3 R245, P5, R5, R245, RZ ;  /* 0x000000f505f57210 */ /* 0x010fc60007fbe0ff */
[----:B------:R-:W-:Y:S01]  /*163a0*/  STL [R1+0x628], R244 ;  /* 0x000628f401007387 */ /* 0x000fe20000100800 */
[----:B------:R-:W-:-:S03]  /*163b0*/  IMAD.X R248, R2, 0x1, R248, P6 ;  /* 0x0000000102f87824 */ /* 0x000fc600030e06f8 */
        /* <DEDUP_REMOVED lines=8> */
[----:B------:R-:W-:-:S05]  /*16440*/  IADD3 R190, P6, R5, R190, RZ ;  /* 0x000000be05be7210 */ /* 0x000fca0007fde0ff */
[----:B------:R0:W-:Y:S04]  /*16450*/  STL [R1+0x5f4], R190 ;  /* 0x0005f4be01007387 */ /* 0x0001e80000100800 */
[----:B------:R-:W4:Y:S04]  /*16460*/  LDL.LU R207, [R1+0x5e8] ;  /* 0x0005e80001cf7983 */ /* 0x000f280000300800 */
[----:B0-----:R-:W4:Y:S04]  /*16470*/  LDL.LU R190, [R1+0x5bc] ;  /* 0x0005bc0001be7983 */ /* 0x001f280000300800 */
[----:B------:R-:W4:Y:S04]  /*16480*/  LDL.LU R209, [R1+0x5e0] ;  /* 0x0005e00001d17983 */ /* 0x000f280000300800 */
[----:B------:R-:W4:Y:S04]  /*16490*/  LDL.LU R226, [R1+0x5b4] ;  /* 0x0005b40001e27983 */ /* 0x000f280000300800 */
[----:B------:R-:W4:Y:S01]  /*164a0*/  LDL.LU R227, [R1+0x5d8] ;  /* 0x0005d80001e37983 */ /* 0x000f220000300800 */
[----:B------:R-:W-:-:S05]  /*164b0*/  IMAD.X R191, R2, 0x1, R191, P1 ;  /* 0x0000000102bf7824 */ /* 0x000fca00008e06bf */
[----:B------:R0:W-:Y:S04]  /*164c0*/  STL [R1+0x618], R191 ;  /* 0x000618bf01007387 */ /* 0x0001e80000100800 */
[----:B------:R-:W4:Y:S04]  /*164d0*/  LDL.LU R229, [R1+0x5ac] ;  /* 0x0005ac0001e57983 */ /* 0x000f280000300800 */
[----:B------:R-:W4:Y:S04]  /*164e0*/  LDL.LU R237, [R1+0x5d0] ;  /* 0x0005d00001ed7983 */ /* 0x000f280000300800 */
[----:B------:R-:W4:Y:S04]  /*164f0*/  LDL.LU R238, [R1+0x5a4] ;  /* 0x0005a40001ee7983 */ /* 0x000f280000300800 */
[----:B------:R-:W4:Y:S04]  /*16500*/  LDL.LU R241, [R1+0x5c8] ;  /* 0x0005c80001f17983 */ /* 0x000f280000300800 */
[----:B------:R-:W4:Y:S04]  /*16510*/  LDL.LU R245, [R1+0x59c] ;  /* 0x00059c0001f57983 */ /* 0x000f280000300800 */
[----:B0-----:R-:W4:Y:S01]  /*16520*/  LDL.LU R191, [R1+0x5c0] ;  /* 0x0005c00001bf7983 */ /* 0x001f220000300800 */
[----:B------:R-:W-:-:S05]  /*16530*/  IADD3 R247, P1, R5, R247, RZ ;  /* 0x000000f705f77210 */ /* 0x000fca0007f3e0ff */
[----:B------:R0:W-:Y:S01]  /*16540*/  STL [R1+0x5ec], R247 ;  /* 0x0005ecf701007387 */ /* 0x0001e20000100800 */
[----:B------:R-:W-:-:S03]  /*16550*/  IMAD.X R249, R2, 0x1, R249, P2 ;  /* 0x0000000102f97824 */ /* 0x000fc600010e06f9 */
[----:B0-----:R-:W4:Y:S04]  /*16560*/  LDL.LU R247, [R1+0x594] ;  /* 0x0005940001f77983 */ /* 0x001f280000300800 */
[----:B------:R0:W-:Y:S04]  /*16570*/  STL [R1+0x610], R249 ;  /* 0x000610f901007387 */ /* 0x0001e80000100800 */
[----:B0-----:R-:W4:Y:S04]  /*16580*/  LDL.LU R249, [R1+0x5b8] ;  /* 0x0005b80001f97983 */ /* 0x001f280000300800 */
[----:B------:R-:W4:Y:S04]  /*16590*/  LDL.LU R242, [R1+0x58c] ;  /* 0x00058c0001f27983 */ /* 0x000f280000300800 */
[----:B------:R-:W4:Y:S01]  /*165a0*/  LDL.LU R243, [R1+0x5b0] ;  /* 0x0005b00001f37983 */ /* 0x000f220000300800 */
[----:B--2---:R-:W-:-:S05]  /*165b0*/  IADD3 R246, P2, R5, R246, RZ ;  /* 0x000000f605f67210 */ /* 0x004fca0007f5e0ff */
[----:B------:R0:W-:Y:S04]  /*165c0*/  STL [R1+0x5e4], R246 ;  /* 0x0005e4f601007387 */ /* 0x0001e80000100800 */
[----:B------:R-:W2:Y:S01]  /*165d0*/  LDL.LU R244, [R1+0x584] ;  /* 0x0005840001f47983 */ /* 0x000ea20000300800 */
[----:B---3--:R-:W-:-:S05]  /*165e0*/  IMAD.X R250, R2, 0x1, R250, P3 ;  /* 0x0000000102fa7824 */ /* 0x008fca00018e06fa */
[----:B------:R1:W-:Y:S04]  /*165f0*/  STL [R1+0x608], R250 ;  /* 0x000608fa01007387 */ /* 0x0003e80000100800 */
[----:B0-----:R-:W3:Y:S01]  /*16600*/  LDL.LU R246, [R1+0x5a8] ;  /* 0x0005a80001f67983 */ /* 0x001ee20000300800 */
[----:B------:R-:W-:-:S03]  /*16610*/  IADD3 R235, P3, R5, R235, RZ ;  /* 0x000000eb05eb7210 */ /* 0x000fc60007f7e0ff */
[----:B-1----:R-:W3:Y:S01]  /*16620*/  LDL.LU R250, [R1+0x57c] ;  /* 0x00057c0001fa7983 */ /* 0x002ee20000300800 */
[----:B----4-:R-:W-:-:S03]  /*16630*/  IMAD.X R236, R2, 0x1, R236, P4 ;  /* 0x0000000102ec7824 */ /* 0x010fc600020e06ec */
[----:B------:R-:W-:Y:S01]  /*16640*/  STL [R1+0x5dc], R235 ;  /* 0x0005dceb01007387 */ /* 0x000fe20000100800 */
[----:B------:R-:W-:Y:S01]  /*16650*/  IADD3 R200, P4, R5, R200, RZ ;  /* 0x000000c805c87210 */ /* 0x000fe20007f9e0ff */
[----:B------:R-:W-:-:S05]  /*16660*/  IMAD.X R248, R2, 0x1, R248, P5 ;  /* 0x0000000102f87824 */ /* 0x000fca00028e06f8 */
[----:B------:R0:W-:Y:S01]  /*16670*/  STL [R1+0x5f8], R248 ;  /* 0x0005f8f801007387 */ /* 0x0001e20000100800 */
[----:B------:R-:W-:-:S03]  /*16680*/  IADD3 R201, P5, R5, R201, RZ ;  /* 0x000000c905c97210 */ /* 0x000fc60007fbe0ff */
[----:B------:R-:W-:Y:S01]  /*16690*/  STL [R1+0x600], R236 ;  /* 0x000600ec01007387 */ /* 0x000fe20000100800 */
[C---:B------:R-:W-:Y:S01]  /*166a0*/  IMAD.X R204, R2.reuse, 0x1, R204, P6 ;  /* 0x0000000102cc7824 */ /* 0x040fe200030e06cc */
[----:B------:R-:W-:Y:S02]  /*166b0*/  IADD3 R205, P6, R5, R205, RZ ;  /* 0x000000cd05cd7210 */ /* 0x000fe40007fde0ff */
[----:B0-----:R-:W4:Y:S04]  /*166c0*/  LDL.LU R248, [R1+0x5a0] ;  /* 0x0005a00001f87983 */ /* 0x001f280000300800 */
[----:B------:R-:W-:Y:S04]  /*166d0*/  STL [R1+0x5d4], R200 ;  /* 0x0005d4c801007387 */ /* 0x000fe80000100800 */
[----:B------:R-:W-:Y:S01]  /*166e0*/  STL [R1+0x5cc], R201 ;  /* 0x0005ccc901007387 */ /* 0x000fe20000100800 */
[----:B------:R-:W-:-:S03]  /*166f0*/  IMAD.X R207, R2, 0x1, R207, P1 ;  /* 0x0000000102cf7824 */ /* 0x000fc600008e06cf */
[----:B------:R-:W-:Y:S01]  /*16700*/  STL [R1+0x5f0], R204 ;  /* 0x0005f0cc01007387 */ /* 0x000fe20000100800 */
[----:B------:R-:W-:Y:S01]  /*16710*/  IADD3 R190, P1, R5, R190, RZ ;  /* 0x000000be05be7210 */ /* 0x000fe20007f3e0ff */
[----:B------:R-:W-:-:S04]  /*16720*/  IMAD.X R209, R2, 0x1, R209, P2 ;  /* 0x0000000102d17824 */ /* 0x000fc800010e06d1 */
[----:B------:R0:W-:Y:S01]  /*16730*/  STL [R1+0x5bc], R190 ;  /* 0x0005bcbe01007387 */ /* 0x0001e20000100800 */
[----:B------:R-:W-:-:S03]  /*16740*/  IADD3 R226, P2, R5, R226, RZ ;  /* 0x000000e205e27210 */ /* 0x000fc60007f5e0ff */
[----:B------:R-:W-:Y:S01]  /*16750*/  STL [R1+0x5c4], R205 ;  /* 0x0005c4cd01007387 */ /* 0x000fe20000100800 */
[----:B------:R-:W-:-:S03]  /*16760*/  IMAD.X R227, R2, 0x1, R227, P3 ;  /* 0x0000000102e37824 */ /* 0x000fc600018e06e3 */
[----:B0-----:R-:W4:Y:S04]  /*16770*/  LDL.LU R190, [R1+0x574] ;  /* 0x0005740001be7983 */ /* 0x001f280000300800 */
[----:B------:R-:W-:Y:S01]  /*16780*/  STL [R1+0x5e8], R207 ;  /* 0x0005e8cf01007387 */ /* 0x000fe20000100800 */
        /* <DEDUP_REMOVED lines=11> */
[----:B------:R-:W-:Y:S04]  /*16840*/  STL [R1+0x5a4], R238 ;  /* 0x0005a4ee01007387 */ /* 0x000fe80000100800 */
[----:B------:R0:W-:Y:S04]  /*16850*/  STL [R1+0x59c], R245 ;  /* 0x00059cf501007387 */ /* 0x0001e80000100800 */
[----:B------:R-:W-:Y:S04]  /*16860*/  STL [R1+0x5c8], R241 ;  /* 0x0005c8f101007387 */ /* 0x000fe80000100800 */
[----:B0-----:R-:W4:Y:S04]  /*16870*/  LDL.LU R245, [R1+0x598] ;  /* 0x0005980001f57983 */ /* 0x001f280000300800 */
[----:B------:R0:W-:Y:S04]  /*16880*/  STL [R1+0x5c0], R191 ;  /* 0x0005c0bf01007387 */ /* 0x0001e80000100800 */
[----:B0-----:R-:W4:Y:S01]  /*16890*/  LDL.LU R191, [R1+0x56c] ;  /* 0x00056c0001bf7983 */ /* 0x001f220000300800 */
[----:B------:R-:W-:-:S05]  /*168a0*/  IADD3 R247, P6, R5, R247, RZ ;  /* 0x000000f705f77210 */ /* 0x000fca0007fde0ff */
[----:B------:R0:W-:Y:S01]  /*168b0*/  STL [R1+0x594], R247 ;  /* 0x000594f701007387 */ /* 0x0001e20000100800 */
[----:B------:R-:W-:-:S03]  /*168c0*/  IMAD.X R249, R2, 0x1, R249, P1 ;  /* 0x0000000102f97824 */ /* 0x000fc600008e06f9 */
[----:B0-----:R-:W4:Y:S04]  /*168d0*/  LDL.LU R247, [R1+0x590] ;  /* 0x0005900001f77983 */ /* 0x001f280000300800 */
[----:B------:R0:W-:Y:S04]  /*168e0*/  STL [R1+0x5b8], R249 ;  /* 0x0005b8f901007387 */ /* 0x0001e80000100800 */
[----:B0-----:R-:W4:Y:S01]  /*168f0*/  LDL.LU R249, [R1+0x564] ;  /* 0x0005640001f97983 */ /* 0x001f220000300800 */
[----:B------:R-:W-:Y:S01]  /*16900*/  IADD3 R242, P1, R5, R242, RZ ;  /* 0x000000f205f27210 */ /* 0x000fe20007f3e0ff */
[----:B------:R-:W-:-:S04]  /*16910*/  IMAD.X R243, R2, 0x1, R243, P2 ;  /* 0x0000000102f37824 */ /* 0x000fc800010e06f3 */
[----:B------:R-:W-:Y:S04]  /*16920*/  STL [R1+0x58c], R242 ;  /* 0x00058cf201007387 */ /* 0x000fe80000100800 */
[----:B------:R-:W-:Y:S04]  /*16930*/  STL [R1+0x5b0], R243 ;  /* 0x0005b0f301007387 */ /* 0x000fe80000100800 */
[----:B------:R-:W4:Y:S01]  /*16940*/  LDL.LU R235, [R1+0x588] ;  /* 0x0005880001eb7983 */ /* 0x000f220000300800 */
[----:B--2---:R-:W-:-:S05]  /*16950*/  IADD3 R244, P2, R5, R244, RZ ;  /* 0x000000f405f47210 */ /* 0x004fca0007f5e0ff */
[----:B------:R-:W-:Y:S04]  /*16960*/  STL [R1+0x584], R244 ;  /* 0x000584f401007387 */ /* 0x000fe80000100800 */
[----:B------:R-:W2:Y:S01]  /*16970*/  LDL.LU R236, [R1+0x55c] ;  /* 0x00055c0001ec7983 */ /* 0x000ea20000300800 */
[----:B---3--:R-:W-:Y:S01]  /*16980*/  IMAD.X R246, R2, 0x1, R246, P3 ;  /* 0x0000000102f67824 */ /* 0x008fe200018e06f6 */
[----:B------:R-:W-:-:S04]  /*16990*/  IADD3 R250, P3, R5, R250, RZ ;  /* 0x000000fa05fa7210 */ /* 0x000fc80007f7e0ff */
[----:B------:R-:W-:Y:S04]  /*169a0*/  STL [R1+0x5a8], R246 ;  /* 0x0005a8f601007387 */ /* 0x000fe80000100800 */
[----:B------:R-:W3:Y:S04]  /*169b0*/  LDL.LU R200, [R1+0x580] ;  /* 0x0005800001c87983 */ /* 0x000ee80000300800 */
[----:B------:R0:W-:Y:S04]  /*169c0*/  STL [R1+0x57c], R250 ;  /* 0x00057cfa01007387 */ /* 0x0001e80000100800 */
[----:B0-----:R-:W3:Y:S04]  /*169d0*/  LDL.LU R250, [R1+0x554] ;  /* 0x0005540001fa7983 */ /* 0x001ee80000300800 */
[----:B------:R-:W3:Y:S04]  /*169e0*/  LDL.LU R201, [R1+0x578] ;  /* 0x0005780001c97983 */ /* 0x000ee80000300800 */
[----:B------:R-:W3:Y:S04]  /*169f0*/  LDL.LU R204, [R1+0x54c] ;  /* 0x00054c0001cc7983 */ /* 0x000ee80000300800 */
[----:B------:R-:W3:Y:S01]  /*16a00*/  LDL.LU R205, [R1+0x570] ;  /* 0x0005700001cd7983 */ /* 0x000ee20000300800 */
[----:B----4-:R-:W-:-:S05]  /*16a10*/  IMAD.X R248, R2, 0x1, R248, P4 ;  /* 0x0000000102f87824 */ /* 0x010fca00020e06f8 */
[----:B------:R0:W-:Y:S04]  /*16a20*/  STL [R1+0x5a0], R248 ;  /* 0x0005a0f801007387 */ /* 0x0001e80000100800 */
[----:B------:R-:W4:Y:S04]  /*16a30*/  LDL.LU R207, [R1+0x544] ;  /* 0x0005440001cf7983 */ /* 0x000f280000300800 */
[----:B0-----:R-:W4:Y:S04]  /*16a40*/  LDL.LU R248, [R1+0x568] ;  /* 0x0005680001f87983 */ /* 0x001f280000300800 */
[----:B------:R-:W4:Y:S04]  /*16a50*/  LDL.LU R209, [R1+0x53c] ;  /* 0x00053c0001d17983 */ /* 0x000f280000300800 */
[----:B------:R-:W4:Y:S04]  /*16a60*/  LDL.LU R226, [R1+0x560] ;  /* 0x0005600001e27983 */ /* 0x000f280000300800 */
[----:B------:R-:W4:Y:S01]  /*16a70*/  LDL.LU R227, [R1+0x534] ;  /* 0x0005340001e37983 */ /* 0x000f220000300800 */
[----:B------:R-:W-:-:S05]  /*16a80*/  IADD3 R190, P4, R5, R190, RZ ;  /* 0x000000be05be7210 */ /* 0x000fca0007f9e0ff */
[----:B------:R0:W-:Y:S04]  /*16a90*/  STL [R1+0x574], R190 ;  /* 0x000574be01007387 */ /* 0x0001e80000100800 */
[----:B------:R-:W4:Y:S04]  /*16aa0*/  LDL.LU R229, [R1+0x558] ;  /* 0x0005580001e57983 */ /* 0x000f280000300800 */
[----:B------:R-:W4:Y:S04]  /*16ab0*/  LDL.LU R237, [R1+0x52c] ;  /* 0x00052c0001ed7983 */ /* 0x000f280000300800 */
[----:B------:R-:W4:Y:S04]  /*16ac0*/  LDL.LU R238, [R1+0x550] ;  /* 0x0005500001ee7983 */ /* 0x000f280000300800 */
[----:B------:R-:W4:Y:S04]  /*16ad0*/  LDL.LU R241, [R1+0x524] ;  /* 0x0005240001f17983 */ /* 0x000f280000300800 */
[----:B------:R-:W4:Y:S04]  /*16ae0*/  LDL.LU R246, [R1+0x548] ;  /* 0x0005480001f67983 */ /* 0x000f280000300800 */
[----:B0-----:R-:W4:Y:S04]  /*16af0*/  LDL.LU R190, [R1+0x51c] ;  /* 0x00051c0001be7983 */ /* 0x001f280000300800 */
[----:B------:R-:W4:Y:S01]  /*16b00*/  LDL.LU R242, [R1+0x540] ;  /* 0x0005400001f27983 */ /* 0x000f220000300800 */
[----:B------:R-:W-:Y:S01]  /*16b10*/  IMAD.X R245, R2, 0x1, R245, P5 ;  /* 0x0000000102f57824 */ /* 0x000fe200028e06f5 */
[----:B------:R-:W-:-:S05]  /*16b20*/  IADD3 R191, P5, R5, R191, RZ ;  /* 0x000000bf05bf7210 */ /* 0x000fca0007fbe0ff */
[----:B------:R0:W-:Y:S04]  /*16b30*/  STL [R1+0x56c], R191 ;  /* 0x00056cbf01007387 */ /* 0x0001e80000100800 */
[----:B------:R1:W-:Y:S04]  /*16b40*/  STL [R1+0x598], R245 ;  /* 0x000598f501007387 */ /* 0x0003e80000100800 */
[----:B0-----:R-:W4:Y:S01]  /*16b50*/  LDL.LU R191, [R1+0x514] ;  /* 0x0005140001bf7983 */ /* 0x001f220000300800 */
[----:B------:R-:W-:-:S03]  /*16b60*/  IMAD.X R247, R2, 0x1, R247, P6 ;  /* 0x0000000102f77824 */ /* 0x000fc600030e06f7 */
[----:B------:R-:W4:Y:S04]  /*16b70*/  LDL.LU R243, [R1+0x538] ;  /* 0x0005380001f37983 */ /* 0x000f280000300800 */
[----:B------:R-:W4:Y:S04]  /*16b80*/  LDL.LU R244, [R1+0x50c] ;  /* 0x00050c0001f47983 */ /* 0x000f280000300800 */
[----:B------:R0:W-:Y:S01]  /*16b90*/  STL [R1+0x590], R247 ;  /* 0x000590f701007387 */ /* 0x0001e20000100800 */
[----:B------:R-:W-:-:S03]  /*16ba0*/  IADD3 R249, P6, R5, R249, RZ ;  /* 0x000000f905f97210 */ /* 0x000fc60007fde0ff */
[----:B-1----:R-:W4:Y:S04]  /*16bb0*/  LDL.LU R245, [R1+0x530] ;  /* 0x0005300001f57983 */ /* 0x002f280000300800 */
[----:B------:R1:W-:Y:S04]  /*16bc0*/  STL [R1+0x564], R249 ;  /* 0x000564f901007387 */ /* 0x0003e80000100800 */
[----:B0-----:R-:W4:Y:S04]  /*16bd0*/  LDL.LU R247, [R1+0x504] ;  /* 0x0005040001f77983 */ /* 0x001f280000300800 */
[----:B-1----:R-:W4:Y:S01]  /*16be0*/  LDL.LU R249, [R1+0x528] ;  /* 0x0005280001f97983 */ /* 0x002f220000300800 */
[----:B------:R-:W-:-:S05]  /*16bf0*/  IMAD.X R235, R2, 0x1, R235, P1 ;  /* 0x0000000102eb7824 */ /* 0x000fca00008e06eb */
[----:B------:R-:W-:Y:S01]  /*16c00*/  STL [R1+0x588], R235 ;  /* 0x000588eb01007387 */ /* 0x000fe20000100800 */
[C---:B--2---:R-:W-:Y:S01]  /*16c10*/  IADD3 R236, P1, R5.reuse, R236, RZ ;  /* 0x000000ec05ec7210 */ /* 0x044fe20007f3e0ff */
[C---:B---3--:R-:W-:Y:S01]  /*16c20*/  IMAD.X R200, R2.reuse, 0x1, R200, P2 ;  /* 0x0000000102c87824 */ /* 0x048fe200010e06c8 */
[----:B------:R-:W-:Y:S01]  /*16c30*/  IADD3 R250, P2, R5, R250, RZ ;  /* 0x000000fa05fa7210 */ /* 0x000fe20007f5e0ff */
[----:B------:R-:W-:-:S04]  /*16c40*/  IMAD.X R201, R2, 0x1, R201, P3 ;  /* 0x0000000102c97824 */ /* 0x000fc800018e06c9 */
[----:B------:R0:W-:Y:S01]  /*16c50*/  STL [R1+0x554], R250 ;  /* 0x000554fa01007387 */ /* 0x0001e20000100800 */
[----:B------:R-:W-:-:S03]  /*16c60*/  IADD3 R204, P3, R5, R204, RZ ;  /* 0x000000cc05cc7210 */ /* 0x000fc60007f7e0ff */
[----:B------:R-:W-:Y:S01]  /*16c70*/  STL [R1+0x55c], R236 ;  /* 0x00055cec01007387 */ /* 0x000fe20000100800 */
[----:B------:R-:W-:-:S03]  /*16c80*/  IMAD.X R205, R2, 0x1, R205, P4 ;  /* 0x0000000102cd7824 */ /* 0x000fc600020e06cd */
[----:B0-----:R-:W2:Y:S04]  /*16c90*/  LDL.LU R250, [R1+0x4fc] ;  /* 0x0004fc0001fa7983 */ /* 0x001ea80000300800 */
[----:B------:R-:W-:Y:S04]  /*16ca0*/  STL [R1+0x580], R200 ;  /* 0x000580c801007387 */ /* 0x000fe80000100800 */
[----:B------:R-:W-:Y:S04]  /*16cb0*/  STL [R1+0x578], R201 ;  /* 0x000578c901007387 */ /* 0x000fe80000100800 */
[----:B------:R-:W-:Y:S01]  /*16cc0*/  STL [R1+0x54c], R204 ;  /* 0x00054ccc01007387 */ /* 0x000fe20000100800 */
[C---:B----4-:R-:W-:Y:S01]  /*16cd0*/  IADD3 R207, P4, R5.reuse, R207, RZ ;  /* 0x000000cf05cf7210 */ /* 0x050fe20007f9e0ff */
[----:B------:R-:W-:Y:S01]  /*16ce0*/  IMAD.X R248, R2, 0x1, R248, P5 ;  /* 0x0000000102f87824 */ /* 0x000fe200028e06f8 */
[----:B------:R-:W-:-:S04]  /*16cf0*/  IADD3 R209, P5, R5, R209, RZ ;  /* 0x000000d105d17210 */ /* 0x000fc80007fbe0ff */
[----:B------:R0:W-:Y:S01]  /*16d00*/  STL [R1+0x568], R248 ;  /* 0x000568f801007387 */ /* 0x0001e20000100800 */
[----:B------:R-:W-:-:S03]  /*16d10*/  IMAD.X R226, R2, 0x1, R226, P6 ;  /* 0x0000000102e27824 */ /* 0x000fc600030e06e2 */
[----:B------:R-:W-:Y:S01]  /*16d20*/  STL [R1+0x570], R205 ;  /* 0x000570cd01007387 */ /* 0x000fe20000100800 */
[----:B------:R-:W-:-:S03]  /*16d30*/  IADD3 R227, P6, R5, R227, RZ ;  /* 0x000000e305e37210 */ /* 0x000fc60007fde0ff */
[----:B0-----:R-:W3:Y:S04]  /*16d40*/  LDL.LU R248, [R1+0x520] ;  /* 0x0005200001f87983 */ /* 0x001ee80000300800 */
[----:B------:R-:W-:Y:S04]  /*16d50*/  STL [R1+0x544], R207 ;  /* 0x000544cf01007387 */ /* 0x000fe80000100800 */
        /* <DEDUP_REMOVED lines=12> */
[----:B------:R0:W-:Y:S04]  /*16e20*/  STL [R1+0x548], R246 ;  /* 0x000548f601007387 */ /* 0x0001e80000100800 */
[----:B------:R-:W-:Y:S01]  /*16e30*/  STL [R1+0x524], R241 ;  /* 0x000524f101007387 */ /* 0x000fe20000100800 */
[----:B------:R-:W-:-:S03]  /*16e40*/  IMAD.X R242, R2, 0x1, R242, P4 ;  /* 0x0000000102f27824 */ /* 0x000fc600020e06f2 */
[----:B0-----:R-:W4:Y:S04]  /*16e50*/  LDL.LU R246, [R1+0x4f4] ;  /* 0x0004f40001f67983 */ /* 0x001f280000300800 */
[----:B------:R0:W-:Y:S04]  /*16e60*/  STL [R1+0x51c], R190 ;  /* 0x00051cbe01007387 */ /* 0x0001e80000100800 */
[----:B0-----:R-:W4:Y:S01]  /*16e70*/  LDL.LU R190, [R1+0x518] ;  /* 0x0005180001be7983 */ /* 0x001f220000300800 */
[----:B------:R-:W-:Y:S01]  /*16e80*/  IADD3 R191, P4, R5, R191, RZ ;  /* 0x000000bf05bf7210 */ /* 0x000fe20007f9e0ff */
[----:B------:R-:W-:-:S04]  /*16e90*/  IMAD.X R243, R2, 0x1, R243, P5 ;  /* 0x0000000102f37824 */ /* 0x000fc800028e06f3 */
[----:B------:R0:W-:Y:S01]  /*16ea0*/  STL [R1+0x514], R191 ;  /* 0x000514bf01007387 */ /* 0x0001e20000100800 */
[----:B------:R-:W-:-:S03]  /*16eb0*/  IADD3 R244, P5, R5, R244, RZ ;  /* 0x000000f405f47210 */ /* 0x000fc60007fbe0ff */
[----:B0-----:R-:W4:Y:S01]  /*16ec0*/  LDL.LU R191, [R1+0x4ec] ;  /* 0x0004ec0001bf7983 */ /* 0x001f220000300800 */
[----:B------:R-:W-:-:S03]  /*16ed0*/  IMAD.X R245, R2, 0x1, R245, P6 ;  /* 0x0000000102f57824 */ /* 0x000fc600030e06f5 */
[----:B------:R-:W-:Y:S04]  /*16ee0*/  STL [R1+0x540], R242 ;  /* 0x000540f201007387 */ /* 0x000fe80000100800 */
[----:B------:R-:W-:Y:S01]  /*16ef0*/  STL [R1+0x538], R243 ;  /* 0x000538f301007387 */ /* 0x000fe20000100800 */
[----:B------:R-:W-:-:S03]  /*16f00*/  IADD3 R247, P6, R5, R247, RZ ;  /* 0x000000f705f77210 */ /* 0x000fc60007fde0ff */
[----:B------:R-:W-:Y:S01]  /*16f10*/  STL [R1+0x50c], R244 ;  /* 0x00050cf401007387 */ /* 0x000fe20000100800 */
[----:B------:R-:W-:-:S03]  /*16f20*/  IMAD.X R249, R2, 0x1, R249, P1 ;  /* 0x0000000102f97824 */ /* 0x000fc600008e06f9 */
        /* <DEDUP_REMOVED lines=13> */
[----:B0-----:R-:W2:Y:S04]  /*17000*/  LDL.LU R250, [R1+0x4f0] ;  /* 0x0004f00001fa7983 */ /* 0x001ea80000300800 */
[----:B------:R-:W2:Y:S04]  /*17010*/  LDL.LU R207, [R1+0x4c4] ;  /* 0x0004c40001cf7983 */ /* 0x000ea80000300800 */
[----:B------:R-:W2:Y:S04]  /*17020*/  LDL.LU R209, [R1+0x4e8] ;  /* 0x0004e80001d17983 */ /* 0x000ea80000300800 */
[----:B------:R-:W2:Y:S01]  /*17030*/  LDL.LU R226, [R1+0x4bc] ;  /* 0x0004bc0001e27983 */ /* 0x000ea20000300800 */
[----:B---3--:R-:W-:-:S05]  /*17040*/  IMAD.X R248, R2, 0x1, R248, P2 ;  /* 0x0000000102f87824 */ /* 0x008fca00010e06f8 */
[----:B------:R0:W-:Y:S04]  /*17050*/  STL [R1+0x520], R248 ;  /* 0x000520f801007387 */ /* 0x0001e80000100800 */
[----:B------:R-:W3:Y:S04]  /*17060*/  LDL.LU R227, [R1+0x4e0] ;  /* 0x0004e00001e37983 */ /* 0x000ee80000300800 */
[----:B------:R-:W3:Y:S04]  /*17070*/  LDL.LU R229, [R1+0x4b4] ;  /* 0x0004b40001e57983 */ /* 0x000ee80000300800 */
[----:B------:R-:W3:Y:S04]  /*17080*/  LDL.LU R237, [R1+0x4d8] ;  /* 0x0004d80001ed7983 */ /* 0x000ee80000300800 */
[----:B------:R-:W3:Y:S04]  /*17090*/  LDL.LU R238, [R1+0x4ac] ;  /* 0x0004ac0001ee7983 */ /* 0x000ee80000300800 */
[----:B------:R-:W3:Y:S04]  /*170a0*/  LDL.LU R247, [R1+0x4d0] ;  /* 0x0004d00001f77983 */ /* 0x000ee80000300800 */
[----:B0-----:R-:W3:Y:S04]  /*170b0*/  LDL.LU R248, [R1+0x4a4] ;  /* 0x0004a40001f87983 */ /* 0x001ee80000300800 */
[----:B------:R-:W3:Y:S01]  /*170c0*/  LDL.LU R241, [R1+0x4c8] ;  /* 0x0004c80001f17983 */ /* 0x000ee20000300800 */
[----:B----4-:R-:W-:Y:S01]  /*170d0*/  IADD3 R246, P2, R5, R246, RZ ;  /* 0x000000f605f67210 */ /* 0x010fe20007f5e0ff */
[----:B------:R-:W-:-:S05]  /*170e0*/  IMAD.X R190, R2, 0x1, R190, P3 ;  /* 0x0000000102be7824 */ /* 0x000fca00018e06be */
[----:B------:R0:W-:Y:S04]  /*170f0*/  STL [R1+0x518], R190 ;  /* 0x000518be01007387 */ /* 0x0001e80000100800 */
        /* <DEDUP_REMOVED lines=8> */
[----:B-1----:R-:W4:Y:S01]  /*17180*/  LDL.LU R246, [R1+0x4b0] ;  /* 0x0004b00001f67983 */ /* 0x002f220000300800 */
[----:B------:R-:W-:-:S03]  /*17190*/  IMAD.X R234, R2, 0x1, R234, P4 ;  /* 0x0000000102ea7824 */ /* 0x000fc600020e06ea */
[----:B0-----:R-:W4:Y:S04]  /*171a0*/  LDL.LU R191, [R1+0x484] ;  /* 0x0004840001bf7983 */ /* 0x001f280000300800 */
[----:B------:R-:W-:Y:S01]  /*171b0*/  STL [R1+0x510], R234 ;  /* 0x000510ea01007387 */ /* 0x000fe20000100800 */
[C---:B------:R-:W-:Y:S01]  /*171c0*/  IADD3 R235, P4, R5.reuse, R235, RZ ;  /* 0x000000eb05eb7210 */ /* 0x040fe20007f9e0ff */
[----:B------:R-:W-:Y:S01]  /*171d0*/  IMAD.X R236, R2, 0x1, R236, P5 ;  /* 0x0000000102ec7824 */ /* 0x000fe200028e06ec */
[----:B------:R-:W-:-:S05]  /*171e0*/  IADD3 R249, P5, R5, R249, RZ ;  /* 0x000000f905f97210 */ /* 0x000fca0007fbe0ff */
        /* <DEDUP_REMOVED lines=8> */
[----:B------:R-:W-:Y:S01]  /*17270*/  STL [R1+0x4d4], R201 ;  /* 0x0004d4c901007387 */ /* 0x000fe20000100800 */
[C---:B--2---:R-:W-:Y:S01]  /*17280*/  IADD3 R205, P1, R5.reuse, R205, RZ ;  /* 0x000000cd05cd7210 */ /* 0x044fe20007f3e0ff */
[----:B------:R-:W-:Y:S01]  /*17290*/  IMAD.X R250, R2, 0x1, R250, P2 ;  /* 0x0000000102fa7824 */ /* 0x000fe200010e06fa */
[----:B------:R-:W-:-:S04]  /*172a0*/  IADD3 R207, P2, R5, R207, RZ ;  /* 0x000000cf05cf7210 */ /* 0x000fc80007f5e0ff */
[----:B------:R0:W-:Y:S01]  /*172b0*/  STL [R1+0x4f0], R250 ;  /* 0x0004f0fa01007387 */ /* 0x0001e20000100800 */
[----:B------:R-:W-:-:S03]  /*172c0*/  IMAD.X R209, R2, 0x1, R209, P3 ;  /* 0x0000000102d17824 */ /* 0x000fc600018e06d1 */
[----:B------:R-:W-:Y:S01]  /*172d0*/  STL [R1+0x4f8], R204 ;  /* 0x0004f8cc01007387 */ /* 0x000fe20000100800 */
[----:B------:R-:W-:-:S03]  /*172e0*/  IADD3 R226, P3, R5, R226, RZ ;  /* 0x000000e205e27210 */ /* 0x000fc60007f7e0ff */
[----:B0-----:R-:W2:Y:S04]  /*172f0*/  LDL.LU R250, [R1+0x47c] ;  /* 0x00047c0001fa7983 */ /* 0x001ea80000300800 */
[----:B------:R-:W-:Y:S04]  /*17300*/  STL [R1+0x4cc], R205 ;  /* 0x0004cccd01007387 */ /* 0x000fe80000100800 */
[----:B------:R-:W-:Y:S04]  /*17310*/  STL [R1+0x4c4], R207 ;  /* 0x0004c4cf01007387 */ /* 0x000fe80000100800 */
[----:B------:R-:W-:Y:S01]  /*17320*/  STL [R1+0x4e8], R209 ;  /* 0x0004e8d101007387 */ /* 0x000fe20000100800 */
[----:B---3--:R-:W-:-:S03]  /*17330*/  IMAD.X R227, R2, 0x1, R227, P4 ;  /* 0x0000000102e37824 */ /* 0x008fc600020e06e3 */
        /* <DEDUP_REMOVED lines=9> */
[----:B------:R0:W-:Y:S04]  /*173d0*/  STL [R1+0x4d0], R247 ;  /* 0x0004d0f701007387 */ /* 0x0001e80000100800 */
[----:B------:R-:W-:Y:S01]  /*173e0*/  STL [R1+0x4ac], R238 ;  /* 0x0004acee01007387 */ /* 0x000fe20000100800 */
[----:B------:R-:W-:-:S03]  /*173f0*/  IMAD.X R241, R2, 0x1, R241, P1 ;  /* 0x0000000102f17824 */ /* 0x000fc600008e06f1 */
[----:B0-----:R-:W3:Y:S04]  /*17400*/  LDL.LU R247, [R1+0x4a0] ;  /* 0x0004a00001f77983 */ /* 0x001ee80000300800 */
[----:B------:R0:W-:Y:S04]  /*17410*/  STL [R1+0x4a4], R248 ;  /* 0x0004a4f801007387 */ /* 0x0001e80000100800 */
[----:B0-----:R-:W3:Y:S01]  /*17420*/  LDL.LU R248, [R1+0x474] ;  /* 0x0004740001f87983 */ /* 0x001ee20000300800 */
[----:B----4-:R-:W-:Y:S01]  /*17430*/  IADD3 R190, P1, R5, R190, RZ ;  /* 0x000000be05be7210 */ /* 0x010fe20007f3e0ff */
[----:B------:R-:W-:-:S04]  /*17440*/  IMAD.X R242, R2, 0x1, R242, P2 ;  /* 0x0000000102f27824 */ /* 0x000fc800010e06f2 */
[----:B------:R0:W-:Y:S01]  /*17450*/  STL [R1+0x49c], R190 ;  /* 0x00049cbe01007387 */ /* 0x0001e20000100800 */
[C---:B------:R-:W-:Y:S01]  /*17460*/  IADD3 R243, P2, R5.reuse, R243, RZ ;  /* 0x000000f305f37210 */ /* 0x040fe20007f5e0ff */
[----:B------:R-:W-:Y:S02]  /*17470*/  IMAD.X R244, R2, 0x1, R244, P3 ;  /* 0x0000000102f47824 */ /* 0x000fe400018e06f4 */
[----:B0-----:R-:W4:Y:S04]  /*17480*/  LDL.LU R190, [R1+0x498] ;  /* 0x0004980001be7983 */ /* 0x001f280000300800 */
[----:B------:R-:W-:Y:S04]  /*17490*/  STL [R1+0x4c8], R241 ;  /* 0x0004c8f101007387 */ /* 0x000fe80000100800 */
[----:B------:R-:W-:Y:S01]  /*174a0*/  STL [R1+0x4c0], R242 ;  /* 0x0004c0f201007387 */ /* 0x000fe20000100800 */
[----:B------:R-:W-:-:S03]  /*174b0*/  IADD3 R245, P3, R5, R245, RZ ;  /* 0x000000f505f57210 */ /* 0x000fc60007f7e0ff */
        /* <DEDUP_REMOVED lines=28> */
[----:B0-----:R-:W2:Y:S04]  /*17680*/  LDL.LU R250, [R1+0x450] ;  /* 0x0004500001fa7983 */ /* 0x001ea80000300800 */
[----:B------:R-:W2:Y:S01]  /*17690*/  LDL.LU R241, [R1+0x834] ;  /* 0x0008340001f17983 */ /* 0x000ea20000300800 */
[----:B---3--:R-:W-:Y:S01]  /*176a0*/  IMAD.X R247, R2, 0x1, R247, P6 ;  /* 0x0000000102f77824 */ /* 0x008fe200030e06f7 */
[----:B------:R-:W-:-:S05]  /*176b0*/  IADD3 R248, P6, R5, R248, RZ ;  /* 0x000000f805f87210 */ /* 0x000fca0007fde0ff */
[----:B------:R0:W-:Y:S04]  /*176c0*/  STL [R1+0x474], R248 ;  /* 0x000474f801007387 */ /* 0x0001e80000100800 */
        /* <DEDUP_REMOVED lines=8> */
[----:B-1----:R-:W4:Y:S04]  /*17750*/  LDL.LU R247, [R1+0x820] ;  /* 0x0008200001f77983 */ /* 0x002f280000300800 */
[----:B0-----:R-:W4:Y:S01]  /*17760*/  LDL.LU R190, [R1+0x430] ;  /* 0x0004300001be7983 */ /* 0x001f220000300800 */
[----:B------:R-:W-:-:S05]  /*17770*/  IADD3 R234, P1, R5, R234, RZ ;  /* 0x000000ea05ea7210 */ /* 0x000fca0007f3e0ff */
[----:B------:R-:W-:Y:S01]  /*17780*/  STL [R1+0x46c], R234 ;  /* 0x00046cea01007387 */ /* 0x000fe20000100800 */
[C---:B------:R-:W-:Y:S01]  /*17790*/  IMAD.X R235, R2.reuse, 0x1, R235, P2 ;  /* 0x0000000102eb7824 */ /* 0x040fe200010e06eb */
[----:B------:R-:W-:Y:S01]  /*177a0*/  IADD3 R236, P2, R5, R236, RZ ;  /* 0x000000ec05ec7210 */ /* 0x000fe20007f5e0ff */
[----:B------:R-:W-:-:S05]  /*177b0*/  IMAD.X R191, R2, 0x1, R191, P3 ;  /* 0x0000000102bf7824 */ /* 0x000fca00018e06bf */
[----:B------:R0:W-:Y:S01]  /*177c0*/  STL [R1+0x488], R191 ;  /* 0x000488bf01007387 */ /* 0x0001e20000100800 */
[----:B------:R-:W-:-:S03]  /*177d0*/  IADD3 R200, P3, R5, R200, RZ ;  /* 0x000000c805c87210 */ /* 0x000fc60007f7e0ff */
[----:B------:R-:W-:Y:S01]  /*177e0*/  STL [R1+0x490], R235 ;  /* 0x000490eb01007387 */ /* 0x000fe20000100800 */
[----:B------:R-:W-:-:S03]  /*177f0*/  IMAD.X R201, R2, 0x1, R201, P4 ;  /* 0x0000000102c97824 */ /* 0x000fc600020e06c9 */
[----:B0-----:R-:W4:Y:S01]  /*17800*/  LDL.LU R191, [R1+0x41c] ;  /* 0x00041c0001bf7983 */ /* 0x001f220000300800 */
[----:B------:R-:W-:-:S03]  /*17810*/  IADD3 R204, P4, R5, R204, RZ ;  /* 0x000000cc05cc7210 */ /* 0x000fc60007f9e0ff */
[----:B------:R-:W-:Y:S01]  /*17820*/  STL [R1+0x464], R236 ;  /* 0x000464ec01007387 */ /* 0x000fe20000100800 */
[----:B------:R-:W-:-:S03]  /*17830*/  IMAD.X R205, R2, 0x1, R205, P5 ;  /* 0x0000000102cd7824 */ /* 0x000fc600028e06cd */
        /* <DEDUP_REMOVED lines=23> */
[----:B------:R-:W-:Y:S01]  /*179b0*/  STL [R1+0x458], R238 ;  /* 0x000458ee01007387 */ /* 0x000fe20000100800 */
[----:B------:R-:W-:-:S03]  /*179c0*/  IADD3 R241, P4, R241, UR9, RZ ;  /* 0x00000009f1f17c10 */ /* 0x000fc6000ff9e0ff */
[----:B0-----:R-:W2:Y:S04]  /*179d0*/  LDL.LU R246, [R1+0x414] ;  /* 0x0004140001f67983 */ /* 0x001ea80000300800 */
[----:B------:R0:W-:Y:S04]  /*179e0*/  STL [R1+0x450], R250 ;  /* 0x000450fa01007387 */ /* 0x0001e80000100800 */
[----:B0-----:R-:W2:Y:S01]  /*179f0*/  LDL.LU R250, [R1+0x830] ;  /* 0x0008300001fa7983 */ /* 0x001ea20000300800 */
[----:B---3--:R-:W-:Y:S01]  /*17a00*/  IMAD.X R248, R2, 0x1, R248, P5 ;  /* 0x0000000102f87824 */ /* 0x008fe200028e06f8 */
[----:B------:R-:W-:-:S04]  /*17a10*/  IADD3 R242, P5, R242, UR9, RZ ;  /* 0x00000009f2f27c10 */ /* 0x000fc8000ffbe0ff */
[----:B------:R0:W-:Y:S01]  /*17a20*/  STL [R1+0x448], R248 ;  /* 0x000448f801007387 */ /* 0x0001e20000100800 */
[----:B------:R-:W-:Y:S01]  /*17a30*/  IMAD.X R243, R2, 0x1, R243, P6 ;  /* 0x0000000102f37824 */ /* 0x000fe200030e06f3 */
[----:B------:R-:W-:Y:S02]  /*17a40*/  IADD3 R244, P6, R244, UR9, RZ ;  /* 0x00000009f4f47c10 */ /* 0x000fe4000ffde0ff */
[----:B0-----:R-:W3:Y:S04]  /*17a50*/  LDL.LU R248, [R1+0x40c] ;  /* 0x00040c0001f87983 */ /* 0x001ee80000300800 */
[----:B------:R-:W-:Y:S04]  /*17a60*/  STL [R1+0x834], R241 ;  /* 0x000834f101007387 */ /* 0x000fe80000100800 */
[----:B------:R-:W-:Y:S01]  /*17a70*/  STL [R1+0x82c], R242 ;  /* 0x00082cf201007387 */ /* 0x000fe20000100800 */
[----:B----4-:R-:W-:-:S03]  /*17a80*/  IMAD.X R245, R2, 0x1, R245, P1 ;  /* 0x0000000102f57824 */ /* 0x010fc600008e06f5 */
[----:B------:R-:W-:Y:S01]  /*17a90*/  STL [R1+0x440], R243 ;  /* 0x000440f301007387 */ /* 0x000fe20000100800 */
[----:B------:R-:W-:-:S03]  /*17aa0*/  IADD3 R247, P1, R247, UR9, RZ ;  /* 0x00000009f7f77c10 */ /* 0x000fc6000ff3e0ff */
        /* <DEDUP_REMOVED lines=12> */
[----:B------:R-:W-:-:S05]  /*17b70*/  IADD3 R191, P2, R191, UR9, RZ ;  /* 0x00000009bfbf7c10 */ /* 0x000fca000ff5e0ff */
        /* <DEDUP_REMOVED lines=15> */
[----:B--2---:R-:W-:-:S02]  /*17c70*/  IADD3 R246, P3, R246, UR9, RZ ;  /* 0x00000009f6f67c10 */ /* 0x004fc4000ff7e0ff */
[----:B------:R-:W-:-:S05]  /*17c80*/  IADD3.X R250, R250, UR42, RZ, P4, !PT ;  /* 0x0000002afafa7c10 */ /* 0x000fca000a7fe4ff */
[----:B------:R0:W-:Y:S04]  /*17c90*/  STL [R1+0x830], R250 ;  /* 0x000830fa01007387 */ /* 0x0001e80000100800 */
[----:B------:R1:W-:Y:S04]  /*17ca0*/  STL [R1+0x414], R246 ;  /* 0x000414f601007387 */ /* 0x0003e80000100800 */
[----:B0-----:R-:W2:Y:S04]  /*17cb0*/  LDL.LU R250, [R1+0x3b8] ;  /* 0x0003b80001fa7983 */ /* 0x001ea80000300800 */
[----:B------:R-:W2:Y:S04]  /*17cc0*/  LDL.LU R242, [R1+0x3dc] ;  /* 0x0003dc0001f27983 */ /* 0x000ea80000300800 */
[----:B------:R-:W2:Y:S04]  /*17cd0*/  LDL.LU R243, [R1+0x3b0] ;  /* 0x0003b00001f37983 */ /* 0x000ea80000300800 */
[----:B------:R-:W2:Y:S01]  /*17ce0*/  LDL.LU R244, [R1+0x3d4] ;  /* 0x0003d40001f47983 */ /* 0x000ea20000300800 */
[----:B---3--:R-:W-:-:S05]  /*17cf0*/  IADD3 R248, P4, R248, UR9, RZ ;  /* 0x00000009f8f87c10 */ /* 0x008fca000ff9e0ff */
[----:B------:R0:W-:Y:S04]  /*17d00*/  STL [R1+0x40c], R248 ;  /* 0x00040cf801007387 */ /* 0x0001e80000100800 */
[----:B------:R-:W3:Y:S04]  /*17d10*/  LDL.LU R245, [R1+0x3a8] ;  /* 0x0003a80001f57983 */ /* 0x000ee80000300800 */
[----:B-1----:R-:W3:Y:S04]  /*17d20*/  LDL.LU R246, [R1+0x3cc] ;  /* 0x0003cc0001f67983 */ /* 0x002ee80000300800 */
[----:B0-----:R-:W3:Y:S01]  /*17d30*/  LDL.LU R248, [R1+0x3a0] ;  /* 0x0003a00001f87983 */ /* 0x001ee20000300800 */
[----:B----4-:R-:W-:-:S05]  /*17d40*/  IADD3.X R234, R234, UR42, RZ, P5, !PT ;  /* 0x0000002aeaea7c10 */ /* 0x010fca000affe4ff */
[----:B------:R-:W-:Y:S01]  /*17d50*/  STL [R1+0x424], R234 ;  /* 0x000424ea01007387 */ /* 0x000fe20000100800 */
[----:B------:R-:W-:Y:S02]  /*17d60*/  IADD3 R235, P5, R235, UR9, RZ ;  /* 0x00000009ebeb7c10 */ /* 0x000fe4000ffbe0ff */
[----:B------:R-:W-:Y:S02]  /*17d70*/  IADD3.X R236, R236, UR42, RZ, P6, !PT ;  /* 0x0000002aecec7c10 */ /* 0x000fe4000b7fe4ff */
[----:B------:R-:W-:-:S05]  /*17d80*/  IADD3 R190, P6, R190, UR9, RZ ;  /* 0x00000009bebe7c10 */ /* 0x000fca000ffde0ff */
[----:B------:R0:W-:Y:S01]  /*17d90*/  STL [R1+0x3fc], R190 ;  /* 0x0003fcbe01007387 */ /* 0x0001e20000100800 */
[----:B------:R-:W-:-:S03]  /*17da0*/  IADD3.X R200, R200, UR42, RZ, P1, !PT ;  /* 0x0000002ac8c87c10 */ /* 0x000fc60008ffe4ff */
[----:B------:R-:W-:Y:S01]  /*17db0*/  STL [R1+0x404], R235 ;  /* 0x000404eb01007387 */ /* 0x000fe20000100800 */
[----:B------:R-:W-:Y:S02]  /*17dc0*/  IADD3 R201, P1, R201, UR9, RZ ;  /* 0x00000009c9c97c10 */ /* 0x000fe4000ff3e0ff */
[----:B------:R-:W-:Y:S01]  /*17dd0*/  IADD3.X R204, R204, UR42, RZ, P2, !PT ;  /* 0x0000002acccc7c10 */ /* 0x000fe200097fe4ff */
[----:B0-----:R-:W4:Y:S04]  /*17de0*/  LDL.LU R190, [R1+0x3c4] ;  /* 0x0003c40001be7983 */ /* 0x001f280000300800 */
[----:B------:R-:W-:Y:S04]  /*17df0*/  STL [R1+0x824], R236 ;  /* 0x000824ec01007387 */ /* 0x000fe80000100800 */
[----:B------:R-:W-:Y:S04]  /*17e00*/  STL [R1+0x420], R200 ;  /* 0x000420c801007387 */ /* 0x000fe80000100800 */
[----:B------:R-:W-:Y:S01]  /*17e10*/  STL [R1+0x3f4], R201 ;  /* 0x0003f4c901007387 */ /* 0x000fe20000100800 */
[----:B------:R-:W-:-:S02]  /*17e20*/  IADD3.X R191, R191, UR42, RZ, P3, !PT ;  /* 0x0000002abfbf7c10 */ /* 0x000fc40009ffe4ff */
[----:B------:R-:W-:-:S03]  /*17e30*/  IADD3 R205, P2, R205, UR9, RZ ;  /* 0x00000009cdcd7c10 */ /* 0x000fc6000ff5e0ff */
[----:B------:R0:W-:Y:S01]  /*17e40*/  STL [R1+0x410], R191 ;  /* 0x000410bf01007387 */ /* 0x0001e20000100800 */
[----:B------:R-:W-:-:S03]  /*17e50*/  IADD3 R207, P3, R207, UR9, RZ ;  /* 0x00000009cfcf7c10 */ /* 0x000fc6000ff7e0ff */
[----:B------:R-:W-:Y:S01]  /*17e60*/  STL [R1+0x418], R204 ;  /* 0x000418cc01007387 */ /* 0x000fe20000100800 */
[----:B------:R-:W-:Y:S02]  /*17e70*/  IADD3.X R209, R209, UR42, RZ, P4, !PT ;  /* 0x0000002ad1d17c10 */ /* 0x000fe4000a7fe4ff */
[----:B------:R-:W-:Y:S01]  /*17e80*/  IADD3 R226, P4, R226, UR9, RZ ;  /* 0x00000009e2e27c10 */ /* 0x000fe2000ff9e0ff */
[----:B0-----:R-:W4:Y:S04]  /*17e90*/  LDL.LU R191, [R1+0x398] ;  /* 0x0003980001bf7983 */ /* 0x001f280000300800 */
[----:B------:R-:W-:Y:S01]  /*17ea0*/  STL [R1+0x3e8], R205 ;  /* 0x0003e8cd01007387 */ /* 0x000fe20000100800 */
[----:B------:R-:W-:-:S03]  /*17eb0*/  IADD3.X R227, R227, UR42, RZ, P5, !PT ;  /* 0x0000002ae3e37c10 */ /* 0x000fc6000affe4ff */
[----:B------:R-:W-:Y:S01]  /*17ec0*/  STL [R1+0x3e0], R207 ;  /* 0x0003e0cf01007387 */ /* 0x000fe20000100800 */
[----:B------:R-:W-:-:S03]  /*17ed0*/  IADD3 R229, P5, R229, UR9, RZ ;  /* 0x00000009e5e57c10 */ /* 0x000fc6000ffbe0ff */
        /* <DEDUP_REMOVED lines=8> */
[----:B------:R-:W-:Y:S04]  /*17f60*/  STL [R1+0x3f8], R237 ;  /* 0x0003f8ed01007387 */ /* 0x000fe80000100800 */
[----:B------:R0:W-:Y:S04]  /*17f70*/  STL [R1+0x3f0], R247 ;  /* 0x0003f0f701007387 */ /* 0x0001e80000100800 */
[----:B------:R-:W-:Y:S04]  /*17f80*/  STL [R1+0x3c8], R238 ;  /* 0x0003c8ee01007387 */ /* 0x000fe80000100800 */
[----:B0-----:R-:W4:Y:S04]  /*17f90*/  LDL.LU R247, [R1+0x3bc] ;  /* 0x0003bc0001f77983 */ /* 0x001f280000300800 */
[----:B------:R0:W-:Y:S04]  /*17fa0*/  STL [R1+0x3c0], R249 ;  /* 0x0003c0f901007387 */ /* 0x0001e80000100800 */
[----:B0-----:R-:W4:Y:S01]  /*17fb0*/  LDL.LU R249, [R1+0x390] ;  /* 0x0003900001f97983 */ /* 0x001f220000300800 */
[----:B------:R-:W-:-:S02]  /*17fc0*/  IADD3.X R241, R241, UR42, RZ, P2, !PT ;  /* 0x0000002af1f17c10 */ /* 0x000fc400097fe4ff */
[----:B--2---:R-:W-:Y:S02]  /*17fd0*/  IADD3 R250, P2, R250, UR9, RZ ;  /* 0x00000009fafa7c10 */ /* 0x004fe4000ff5e0ff */
[----:B------:R-:W-:-:S03]  /*17fe0*/  IADD3.X R242, R242, UR42, RZ, P3, !PT ;  /* 0x0000002af2f27c10 */ /* 0x000fc60009ffe4ff */
[----:B------:R0:W-:Y:S01]  /*17ff0*/  STL [R1+0x3b8], R250 ;  /* 0x0003b8fa01007387 */ /* 0x0001e20000100800 */
[----:B------:R-:W-:Y:S02]  /*18000*/  IADD3 R243, P3, R243, UR9, RZ ;  /* 0x00000009f3f37c10 */ /* 0x000fe4000ff7e0ff */
[----:B------:R-:W-:Y:S01]  /*18010*/  IADD3.X R244, R244, UR42, RZ, P4, !PT ;  /* 0x0000002af4f47c10 */ /* 0x000fe2000a7fe4ff */
[----:B0-----:R-:W2:Y:S04]  /*18020*/  LDL.LU R250, [R1+0x3b4] ;  /* 0x0003b40001fa7983 */ /* 0x001ea80000300800 */
[----:B------:R-:W-:Y:S04]  /*18030*/  STL [R1+0x3e4], R241 ;  /* 0x0003e4f101007387 */ /* 0x000fe80000100800 */
[----:B------:R-:W-:Y:S04]  /*18040*/  STL [R1+0x3dc], R242 ;  /* 0x0003dcf201007387 */ /* 0x000fe80000100800 */
[----:B------:R-:W-:Y:S01]  /*18050*/  STL [R1+0x3b0], R243 ;  /* 0x0003b0f301007387 */ /* 0x000fe20000100800 */
[----:B---3--:R-:W-:-:S03]  /*18060*/  IADD3 R245, P4, R245, UR9, RZ ;  /* 0x00000009f5f57c10 */ /* 0x008fc6000ff9e0ff */
[----:B------:R-:W-:Y:S01]  /*18070*/  STL [R1+0x3d4], R244 ;  /* 0x0003d4f401007387 */ /* 0x000fe20000100800 */
[----:B------:R-:W-:-:S03]  /*18080*/  IADD3.X R246, R246, UR42, RZ, P5, !PT ;  /* 0x0000002af6f67c10 */ /* 0x000fc6000affe4ff */
[----:B------:R-:W3:Y:S01]  /*18090*/  LDL.LU R234, [R1+0x388] ;  /* 0x0003880001ea7983 */ /* 0x000ee20000300800 */
[----:B------:R-:W-:-:S03]  /*180a0*/  IADD3 R248, P5, R248, UR9, RZ ;  /* 0x00000009f8f87c10 */ /* 0x000fc6000ffbe0ff */
[----:B------:R-:W-:Y:S04]  /*180b0*/  STL [R1+0x3a8], R245 ;  /* 0x0003a8f501007387 */ /* 0x000fe80000100800 */
[----:B------:R-:W3:Y:S04]  /*180c0*/  LDL.LU R235, [R1+0x3ac] ;  /* 0x0003ac0001eb7983 */ /* 0x000ee80000300800 */
[----:B------:R-:W-:Y:S04]  /*180d0*/  STL [R1+0x3cc], R246 ;  /* 0x0003ccf601007387 */ /* 0x000fe80000100800 */
[----:B------:R-:W3:Y:S04]  /*180e0*/  LDL.LU R236, [R1+0x380] ;  /* 0x0003800001ec7983 */ /* 0x000ee80000300800 */
[----:B------:R-:W-:Y:S04]  /*180f0*/  STL [R1+0x3a0], R248 ;  /* 0x0003a0f801007387 */ /* 0x000fe80000100800 */
[----:B------:R-:W3:Y:S04]  /*18100*/  LDL.LU R200, [R1+0x3a4] ;  /* 0x0003a40001c87983 */ /* 0x000ee80000300800 */
[----:B------:R-:W3:Y:S04]  /*18110*/  LDL.LU R201, [R1+0x378] ;  /* 0x0003780001c97983 */ /* 0x000ee80000300800 */
[----:B------:R-:W3:Y:S04]  /*18120*/  LDL.LU R204, [R1+0x39c] ;  /* 0x00039c0001cc7983 */ /* 0x000ee80000300800 */
[----:B------:R-:W3:Y:S01]  /*18130*/  LDL.LU R205, [R1+0x370] ;  /* 0x0003700001cd7983 */ /* 0x000ee20000300800 */
[----:B----4-:R-:W-:-:S05]  /*18140*/  IADD3.X R190, R190, UR42, RZ, P6, !PT ;  /* 0x0000002abebe7c10 */ /* 0x010fca000b7fe4ff */
[----:B------:R0:W-:Y:S04]  /*18150*/  STL [R1+0x3c4], R190 ;  /* 0x0003c4be01007387 */ /* 0x0001e80000100800 */
[----:B------:R-:W4:Y:S04]  /*18160*/  LDL.LU R207, [R1+0x394] ;  /* 0x0003940001cf7983 */ /* 0x000f280000300800 */
[----:B0-----:R-:W4:Y:S04]  /*18170*/  LDL.LU R190, [R1+0x368] ;  /* 0x0003680001be7983 */ /* 0x001f280000300800 */
[----:B------:R-:W4:Y:S04]  /*18180*/  LDL.LU R209, [R1+0x38c] ;  /* 0x00038c0001d17983 */ /* 0x000f280000300800 */
[----:B------:R-:W4:Y:S04]  /*18190*/  LDL.LU R226, [R1+0x360] ;  /* 0x0003600001e27983 */ /* 0x000f280000300800 */
[----:B------:R-:W4:Y:S01]  /*181a0*/  LDL.LU R227, [R1+0x384] ;  /* 0x0003840001e37983 */ /* 0x000f220000300800 */
[----:B------:R-:W-:-:S05]  /*181b0*/  IADD3 R191, P6, R191, UR9, RZ ;  /* 0x00000009bfbf7c10 */ /* 0x000fca000ffde0ff */
        /* <DEDUP_REMOVED lines=8> */
[----:B------:R-:W-:-:S02]  /*18240*/  IADD3.X R247, R247, UR42, RZ, P1, !PT ;  /* 0x0000002af7f77c10 */ /* 0x000fc40008ffe4ff */
[----:B------:R-:W-:-:S05]  /*18250*/  IADD3 R249, P1, R249, UR9, RZ ;  /* 0x00000009f9f97c10 */ /* 0x000fca000ff3e0ff */
[----:B------:R0:W-:Y:S04]  /*18260*/  STL [R1+0x390], R249 ;  /* 0x000390f901007387 */ /* 0x0001e80000100800 */
[----:B------:R1:W-:Y:S04]  /*18270*/  STL [R1+0x3bc], R247 ;  /* 0x0003bcf701007387 */ /* 0x0003e80000100800 */
[----:B0-----:R-:W4:Y:S04]  /*18280*/  LDL.LU R249, [R1+0x364] ;  /* 0x0003640001f97983 */ /* 0x001f280000300800 */
[----:B------:R-:W4:Y:S04]  /*18290*/  LDL.LU R243, [R1+0x338] ;  /* 0x0003380001f37983 */ /* 0x000f280000300800 */
[----:B------:R-:W4:Y:S04]  /*182a0*/  LDL.LU R244, [R1+0x35c] ;  /* 0x00035c0001f47983 */ /* 0x000f280000300800 */
[----:B------:R-:W4:Y:S01]  /*182b0*/  LDL.LU R245, [R1+0x330] ;  /* 0x0003300001f57983 */ /* 0x000f220000300800 */
[----:B--2---:R-:W-:-:S05]  /*182c0*/  IADD3.X R250, R250, UR42, RZ, P2, !PT ;  /* 0x0000002afafa7c10 */ /* 0x004fca00097fe4ff */
[----:B------:R0:W-:Y:S04]  /*182d0*/  STL [R1+0x3b4], R250 ;  /* 0x0003b4fa01007387 */ /* 0x0001e80000100800 */
[----:B------:R-:W2:Y:S04]  /*182e0*/  LDL.LU R246, [R1+0x354] ;  /* 0x0003540001f67983 */ /* 0x000ea80000300800 */
[----:B-1----:R-:W2:Y:S04]  /*182f0*/  LDL.LU R247, [R1+0x328] ;  /* 0x0003280001f77983 */ /* 0x002ea80000300800 */
[----:B0-----:R-:W2:Y:S01]  /*18300*/  LDL.LU R250, [R1+0x34c] ;  /* 0x00034c0001fa7983 */ /* 0x001ea20000300800 */
[----:B---3--:R-:W-:-:S02]  /*18310*/  IADD3 R234, P2, R234, UR9, RZ ;  /* 0x00000009eaea7c10 */ /* 0x008fc4000ff5e0ff */
        /* <DEDUP_REMOVED lines=12> */
[----:B----4-:R-:W-:Y:S02]  /*183e0*/  IADD3.X R207, R207, UR42, RZ, P6, !PT ;  /* 0x0000002acfcf7c10 */ /* 0x010fe4000b7fe4ff */
[----:B------:R-:W-:Y:S02]  /*183f0*/  IADD3 R190, P6, R190, UR9, RZ ;  /* 0x00000009bebe7c10 */ /* 0x000fe4000ffde0ff */
[----:B------:R-:W-:-:S03]  /*18400*/  IADD3.X R209, R209, UR42, RZ, P1, !PT ;  /* 0x0000002ad1d17c10 */ /* 0x000fc60008ffe4ff */
[----:B------:R0:W-:Y:S01]  /*18410*/  STL [R1+0x368], R190 ;  /* 0x000368be01007387 */ /* 0x0001e20000100800 */
[----:B------:R-:W-:-:S03]  /*18420*/  IADD3 R226, P1, R226, UR9, RZ ;  /* 0x00000009e2e27c10 */ /* 0x000fc6000ff3e0ff */
[----:B------:R-:W-:Y:S01]  /*18430*/  STL [R1+0x370], R205 ;  /* 0x000370cd01007387 */ /* 0x000fe20000100800 */
[----:B------:R-:W-:-:S03]  /*18440*/  IADD3.X R227, R227, UR42, RZ, P2, !PT ;  /* 0x0000002ae3e37c10 */ /* 0x000fc600097fe4ff */
[----:B0-----:R-:W3:Y:S04]  /*18450*/  LDL.LU R190, [R1+0x320] ;  /* 0x0003200001be7983 */ /* 0x001ee80000300800 */
[----:B------:R-:W-:Y:S04]  /*18460*/  STL [R1+0x394], R207 ;  /* 0x000394cf01007387 */ /* 0x000fe80000100800 */
        /* <DEDUP_REMOVED lines=12> */
[----:B------:R0:W-:Y:S04]  /*18530*/  STL [R1+0x348], R248 ;  /* 0x000348f801007387 */ /* 0x0001e80000100800 */
[----:B------:R-:W-:Y:S04]  /*18540*/  STL [R1+0x374], R241 ;  /* 0x000374f101007387 */ /* 0x000fe80000100800 */
[----:B0-----:R-:W4:Y:S04]  /*18550*/  LDL.LU R248, [R1+0x344] ;  /* 0x0003440001f87983 */ /* 0x001f280000300800 */
[----:B------:R0:W-:Y:S04]  /*18560*/  STL [R1+0x36c], R191 ;  /* 0x00036cbf01007387 */ /* 0x0001e80000100800 */
[----:B0-----:R-:W4:Y:S01]  /*18570*/  LDL.LU R191, [R1+0x318] ;  /* 0x0003180001bf7983 */ /* 0x001f220000300800 */
[----:B------:R-:W-:-:S05]  /*18580*/  IADD3.X R249, R249, UR42, RZ, P6, !PT ;  /* 0x0000002af9f97c10 */ /* 0x000fca000b7fe4ff */
[----:B------:R0:W-:Y:S04]  /*18590*/  STL [R1+0x364], R249 ;  /* 0x000364f901007387 */ /* 0x0001e80000100800 */
[----:B0-----:R-:W4:Y:S01]  /*185a0*/  LDL.LU R249, [R1+0x33c] ;  /* 0x00033c0001f97983 */ /* 0x001f220000300800 */
[----:B------:R-:W-:Y:S02]  /*185b0*/  IADD3 R242, P5, R242, UR9, RZ ;  /* 0x00000009f2f27c10 */ /* 0x000fe4000ffbe0ff */
[----:B------:R-:W-:Y:S02]  /*185c0*/  IADD3 R243, P6, R243, UR9, RZ ;  /* 0x00000009f3f37c10 */ /* 0x000fe4000ffde0ff */
[----:B------:R-:W-:Y:S02]  /*185d0*/  IADD3.X R244, R244, UR42, RZ, P1, !PT ;  /* 0x0000002af4f47c10 */ /* 0x000fe40008ffe4ff */
[----:B------:R-:W-:Y:S01]  /*185e0*/  IADD3 R245, P1, R245, UR9, RZ ;  /* 0x00000009f5f57c10 */ /* 0x000fe2000ff3e0ff */
[----:B------:R-:W-:Y:S04]  /*185f0*/  STL [R1+0x340], R242 ;  /* 0x000340f201007387 */ /* 0x000fe80000100800 */
[----:B------:R-:W-:Y:S04]  /*18600*/  STL [R1+0x338], R243 ;  /* 0x000338f301007387 */ /* 0x000fe80000100800 */
[----:B------:R-:W-:Y:S04]  /*18610*/  STL [R1+0x35c], R244 ;  /* 0x00035cf401007387 */ /* 0x000fe80000100800 */
[----:B------:R-:W-:Y:S04]  /*18620*/  STL [R1+0x330], R245 ;  /* 0x000330f501007387 */ /* 0x000fe80000100800 */
[----:B------:R-:W4:Y:S01]  /*18630*/  LDL.LU R232, [R1+0x310] ;  /* 0x0003100001e87983 */ /* 0x000f220000300800 */
[----:B--2---:R-:W-:-:S02]  /*18640*/  IADD3.X R246, R246, UR42, RZ, P2, !PT ;  /* 0x0000002af6f67c10 */ /* 0x004fc400097fe4ff */
[----:B------:R-:W-:-:S03]  /*18650*/  IADD3 R247, P2, R247, UR9, RZ ;  /* 0x00000009f7f77c10 */ /* 0x000fc6000ff5e0ff */
[----:B------:R-:W-:Y:S01]  /*18660*/  STL [R1+0x354], R246 ;  /* 0x000354f601007387 */ /* 0x000fe20000100800 */
[----:B------:R-:W-:-:S03]  /*18670*/  IADD3.X R250, R250, UR42, RZ, P3, !PT ;  /* 0x0000002afafa7c10 */ /* 0x000fc60009ffe4ff */
[----:B------:R-:W2:Y:S04]  /*18680*/  LDL.LU R234, [R1+0x334] ;  /* 0x0003340001ea7983 */ /* 0x000ea80000300800 */
[----:B------:R-:W-:Y:S04]  /*18690*/  STL [R1+0x328], R247 ;  /* 0x000328f701007387 */ /* 0x000fe80000100800 */
[----:B------:R-:W2:Y:S04]  /*186a0*/  LDL.LU R235, [R1+0x308] ;  /* 0x0003080001eb7983 */ /* 0x000ea80000300800 */
[----:B------:R0:W-:Y:S04]  /*186b0*/  STL [R1+0x34c], R250 ;  /* 0x00034cfa01007387 */ /* 0x0001e80000100800 */
[----:B------:R-:W2:Y:S04]  /*186c0*/  LDL.LU R236, [R1+0x32c] ;  /* 0x00032c0001ec7983 */ /* 0x000ea80000300800 */
[----:B------:R-:W2:Y:S04]  /*186d0*/  LDL.LU R200, [R1+0x300] ;  /* 0x0003000001c87983 */ /* 0x000ea80000300800 */
[----:B------:R-:W2:Y:S04]  /*186e0*/  LDL.LU R201, [R1+0x324] ;  /* 0x0003240001c97983 */ /* 0x000ea80000300800 */
[----:B------:R-:W2:Y:S04]  /*186f0*/  LDL.LU R204, [R1+0x2f8] ;  /* 0x0002f80001cc7983 */ /* 0x000ea80000300800 */
[----:B------:R-:W2:Y:S04]  /*18700*/  LDL.LU R205, [R1+0x31c] ;  /* 0x00031c0001cd7983 */ /* 0x000ea80000300800 */
[----:B------:R-:W2:Y:S04]  /*18710*/  LDL.LU R207, [R1+0x2f0] ;  /* 0x0002f00001cf7983 */ /* 0x000ea80000300800 */
[----:B0-----:R-:W2:Y:S04]  /*18720*/  LDL.LU R250, [R1+0x314] ;  /* 0x0003140001fa7983 */ /* 0x001ea80000300800 */
[----:B------:R-:W2:Y:S04]  /*18730*/  LDL.LU R209, [R1+0x2e8] ;  /* 0x0002e80001d17983 */ /* 0x000ea80000300800 */
[----:B------:R-:W2:Y:S04]  /*18740*/  LDL.LU R226, [R1+0x30c] ;  /* 0x00030c0001e27983 */ /* 0x000ea80000300800 */
[----:B------:R-:W2:Y:S01]  /*18750*/  LDL.LU R227, [R1+0x2e0] ;  /* 0x0002e00001e37983 */ /* 0x000ea20000300800 */
[----:B---3--:R-:W-:-:S05]  /*18760*/  IADD3 R190, P3, R190, UR9, RZ ;  /* 0x00000009bebe7c10 */ /* 0x008fca000ff7e0ff */
        /* <DEDUP_REMOVED lines=8> */
[----:B----4-:R-:W-:-:S02]  /*187f0*/  IADD3.X R248, R248, UR42, RZ, P4, !PT ;  /* 0x0000002af8f87c10 */ /* 0x010fc4000a7fe4ff */
[----:B------:R-:W-:-:S05]  /*18800*/  IADD3 R191, P4, R191, UR9, RZ ;  /* 0x00000009bfbf7c10 */ /* 0x000fca000ff9e0ff */
[----:B------:R0:W-:Y:S04]  /*18810*/  STL [R1+0x318], R191 ;  /* 0x000318bf01007387 */ /* 0x0001e80000100800 */
[----:B------:R1:W-:Y:S04]  /*18820*/  STL [R1+0x344], R248 ;  /* 0x000344f801007387 */ /* 0x0003e80000100800 */
[----:B0-----:R-:W4:Y:S04]  /*18830*/  LDL.LU R191, [R1+0x2c0] ;  /* 0x0002c00001bf7983 */ /* 0x001f280000300800 */
[----:B------:R-:W4:Y:S04]  /*18840*/  LDL.LU R243, [R1+0x2e4] ;  /* 0x0002e40001f37983 */ /* 0x000f280000300800 */
[----:B------:R-:W4:Y:S04]  /*18850*/  LDL.LU R244, [R1+0x2b8] ;  /* 0x0002b80001f47983 */ /* 0x000f280000300800 */
[----:B------:R-:W4:Y:S01]  /*18860*/  LDL.LU R245, [R1+0x2dc] ;  /* 0x0002dc0001f57983 */ /* 0x000f220000300800 */
[----:B------:R-:W-:-:S05]  /*18870*/  IADD3.X R249, R249, UR42, RZ, P5, !PT ;  /* 0x0000002af9f97c10 */ /* 0x000fca000affe4ff */
[----:B------:R0:W-:Y:S04]  /*18880*/  STL [R1+0x33c], R249 ;  /* 0x00033cf901007387 */ /* 0x0001e80000100800 */
[----:B------:R-:W4:Y:S04]  /*18890*/  LDL.LU R246, [R1+0x2b0] ;  /* 0x0002b00001f67983 */ /* 0x000f280000300800 */
[----:B-1----:R-:W4:Y:S04]  /*188a0*/  LDL.LU R248, [R1+0x2d4] ;  /* 0x0002d40001f87983 */ /* 0x002f280000300800 */
[----:B0-----:R-:W4:Y:S01]  /*188b0*/  LDL.LU R249, [R1+0x2a8] ;  /* 0x0002a80001f97983 */ /* 0x001f220000300800 */
[----:B------:R-:W-:-:S05]  /*188c0*/  IADD3 R232, P5, R232, UR9, RZ ;  /* 0x00000009e8e87c10 */ /* 0x000fca000ffbe0ff */
[----:B------:R-:W-:Y:S01]  /*188d0*/  STL [R1+0x310], R232 ;  /* 0x000310e801007387 */ /* 0x000fe20000100800 */
[----:B--2---:R-:W-:Y:S02]  /*188e0*/  IADD3.X R234, R234, UR42, RZ, P6, !PT ;  /* 0x0000002aeaea7c10 */ /* 0x004fe4000b7fe4ff */
        /* <DEDUP_REMOVED lines=12> */
[----:B------:R-:W-:Y:S02]  /*189b0*/  IADD3 R207, P3, R207, UR9, RZ ;  /* 0x00000009cfcf7c10 */ /* 0x000fe4000ff7e0ff */
[----:B------:R-:W-:Y:S02]  /*189c0*/  IADD3.X R250, R250, UR42, RZ, P4, !PT ;  /* 0x0000002afafa7c10 */ /* 0x000fe4000a7fe4ff */
[----:B------:R-:W-:-:S03]  /*189d0*/  IADD3 R209, P4, R209, UR9, RZ ;  /* 0x00000009d1d17c10 */ /* 0x000fc6000ff9e0ff */
[----:B------:R0:W-:Y:S01]  /*189e0*/  STL [R1+0x314], R250 ;  /* 0x000314fa01007387 */ /* 0x0001e20000100800 */
[----:B------:R-:W-:-:S03]  /*189f0*/  IADD3.X R226, R226, UR42, RZ, P5, !PT ;  /* 0x0000002ae2e27c10 */ /* 0x000fc6000affe4ff */
[----:B------:R-:W-:Y:S01]  /*18a00*/  STL [R1+0x31c], R205 ;  /* 0x00031ccd01007387 */ /* 0x000fe20000100800 */
[----:B------:R-:W-:-:S03]  /*18a10*/  IADD3 R227, P5, R227, UR9, RZ ;  /* 0x00000009e3e37c10 */ /* 0x000fc6000ffbe0ff */
[----:B0-----:R-:W2:Y:S04]  /*18a20*/  LDL.LU R250, [R1+0x2cc] ;  /* 0x0002cc0001fa7983 */ /* 0x001ea80000300800 */
[----:B------:R-:W-:Y:S04]  /*18a30*/  STL [R1+0x2f0], R207 ;  /* 0x0002f0cf01007387 */ /* 0x000fe80000100800 */
[----:B------:R-:W-:Y:S04]  /*18a40*/  STL [R1+0x2e8], R209 ;  /* 0x0002e8d101007387 */ /* 0x000fe80000100800 */
[----:B------:R-:W-:Y:S04]  /*18a50*/  STL [R1+0x30c], R226 ;  /* 0x00030ce201007387 */ /* 0x000fe80000100800 */
[----:B------:R-:W-:Y:S01]  /*18a60*/  STL [R1+0x2e0], R227 ;  /* 0x0002e0e301007387 */ /* 0x000fe20000100800 */
[----:B---3--:R-:W-:-:S02]  /*18a70*/  IADD3.X R229, R229, UR42, RZ, P6, !PT ;  /* 0x0000002ae5e57c10 */ /* 0x008fc4000b7fe4ff */
[----:B------:R-:W-:-:S03]  /*18a80*/  IADD3 R237, P6, R237, UR9, RZ ;  /* 0x00000009eded7c10 */ /* 0x000fc6000ffde0ff */
[----:B------:R-:W-:Y:S01]  /*18a90*/  STL [R1+0x304], R229 ;  /* 0x000304e501007387 */ /* 0x000fe20000100800 */
[----:B------:R-:W-:-:S03]  /*18aa0*/  IADD3.X R238, R238, UR42, RZ, P1, !PT ;  /* 0x0000002aeeee7c10 */ /* 0x000fc60008ffe4ff */
[----:B------:R-:W-:Y:S01]  /*18ab0*/  STL [R1+0x2d8], R237 ;  /* 0x0002d8ed01007387 */ /* 0x000fe20000100800 */
[----:B------:R-:W-:Y:S02]  /*18ac0*/  IADD3 R241, P1, R241, UR9, RZ ;  /* 0x00000009f1f17c10 */ /* 0x000fe4000ff3e0ff */
[----:B------:R-:W-:Y:S01]  /*18ad0*/  IADD3.X R247, R247, UR42, RZ, P2, !PT ;  /* 0x0000002af7f77c10 */ /* 0x000fe200097fe4ff */
[----:B------:R-:W-:Y:S01]  /*18ae0*/  STL [R1+0x2fc], R238 ;  /* 0x0002fcee01007387 */ /* 0x000fe20000100800 */
[----:B------:R-:W-:-:S03]  /*18af0*/  IADD3 R190, P2, R190, UR9, RZ ;  /* 0x00000009bebe7c10 */ /* 0x000fc6000ff5e0ff */
[----:B------:R0:W-:Y:S04]  /*18b00*/  STL [R1+0x2f4], R247 ;  /* 0x0002f4f701007387 */ /* 0x0001e80000100800 */
[----:B------:R-:W-:Y:S01]  /*18b10*/  STL [R1+0x2d0], R241 ;  /* 0x0002d0f101007387 */ /* 0x000fe20000100800 */
[----:B------:R-:W-:-:S03]  /*18b20*/  IADD3.X R242, R242, UR42, RZ, P3, !PT ;  /* 0x0000002af2f27c10 */ /* 0x000fc60009ffe4ff */
[----:B0-----:R-:W3:Y:S04]  /*18b30*/  LDL.LU R247, [R1+0x2a0] ;  /* 0x0002a00001f77983 */ /* 0x001ee80000300800 */
[----:B------:R0:W-:Y:S04]  /*18b40*/  STL [R1+0x2c8], R190 ;  /* 0x0002c8be01007387 */ /* 0x0001e80000100800 */
[----:B0-----:R-:W3:Y:S01]  /*18b50*/  LDL.LU R190, [R1+0x2c4] ;  /* 0x0002c40001be7983 */ /* 0x001ee20000300800 */
[----:B----4-:R-:W-:Y:S02]  /*18b60*/  IADD3 R191, P3, R191, UR9, RZ ;  /* 0x00000009bfbf7c10 */ /* 0x010fe4000ff7e0ff */
[----:B------:R-:W-:-:S03]  /*18b70*/  IADD3.X R243, R243, UR42, RZ, P4, !PT ;  /* 0x0000002af3f37c10 */ /* 0x000fc6000a7fe4ff */
[----:B------:R0:W-:Y:S01]  /*18b80*/  STL [R1+0x2c0], R191 ;  /* 0x0002c0bf01007387 */ /* 0x0001e20000100800 */
[----:B------:R-:W-:Y:S02]  /*18b90*/  IADD3 R244, P4, R244, UR9, RZ ;  /* 0x00000009f4f47c10 */ /* 0x000fe4000ff9e0ff */
[----:B------:R-:W-:Y:S01]  /*18ba0*/  IADD3.X R245, R245, UR42, RZ, P5, !PT ;  /* 0x0000002af5f57c10 */ /* 0x000fe2000affe4ff */
[----:B0-----:R-:W4:Y:S04]  /*18bb0*/  LDL.LU R191, [R1+0x298] ;  /* 0x0002980001bf7983 */ /* 0x001f280000300800 */
[----:B------:R-:W-:Y:S04]  /*18bc0*/  STL [R1+0x2ec], R242 ;  /* 0x0002ecf201007387 */ /* 0x000fe80000100800 */
[----:B------:R-:W-:Y:S01]  /*18bd0*/  STL [R1+0x2e4], R243 ;  /* 0x0002e4f301007387 */ /* 0x000fe20000100800 */
[----:B------:R-:W-:-:S03]  /*18be0*/  IADD3 R246, P5, R246, UR9, RZ ;  /* 0x00000009f6f67c10 */ /* 0x000fc6000ffbe0ff */
[----:B------:R-:W-:Y:S01]  /*18bf0*/  STL [R1+0x2b8], R244 ;  /* 0x0002b8f401007387 */ /* 0x000fe20000100800 */
[----:B------:R-:W-:-:S03]  /*18c00*/  IADD3.X R248, R248, UR42, RZ, P6, !PT ;  /* 0x0000002af8f87c10 */ /* 0x000fc6000b7fe4ff */
[----:B------:R-:W-:Y:S01]  /*18c10*/  STL [R1+0x2dc], R245 ;  /* 0x0002dcf501007387 */ /* 0x000fe20000100800 */
[----:B------:R-:W-:-:S03]  /*18c20*/  IADD3 R249, P6, R249, UR9, RZ ;  /* 0x00000009f9f97c10 */ /* 0x000fc6000ffde0ff */
        /* <DEDUP_REMOVED lines=8> */
[----:B------:R-:W4:Y:S04]  /*18cb0*/  LDL.LU R201, [R1+0x280] ;  /* 0x0002800001c97983 */ /* 0x000f280000300800 */
[----:B------:R-:W4:Y:S04]  /*18cc0*/  LDL.LU R204, [R1+0x2a4] ;  /* 0x0002a40001cc7983 */ /* 0x000f280000300800 */
[----:B------:R-:W4:Y:S04]  /*18cd0*/  LDL.LU R205, [R1+0x278] ;  /* 0x0002780001cd7983 */ /* 0x000f280000300800 */
[----:B------:R-:W4:Y:S04]  /*18ce0*/  LDL.LU R207, [R1+0x29c] ;  /* 0x00029c0001cf7983 */ /* 0x000f280000300800 */
[----:B0-----:R-:W4:Y:S04]  /*18cf0*/  LDL.LU R249, [R1+0x270] ;  /* 0x0002700001f97983 */ /* 0x001f280000300800 */
[----:B------:R-:W4:Y:S04]  /*18d00*/  LDL.LU R209, [R1+0x294] ;  /* 0x0002940001d17983 */ /* 0x000f280000300800 */
[----:B------:R-:W4:Y:S04]  /*18d10*/  LDL.LU R226, [R1+0x268] ;  /* 0x0002680001e27983 */ /* 0x000f280000300800 */
[----:B------:R-:W4:Y:S01]  /*18d20*/  LDL.LU R227, [R1+0x28c] ;  /* 0x00028c0001e37983 */ /* 0x000f220000300800 */
[----:B--2---:R-:W-:-:S05]  /*18d30*/  IADD3.X R250, R250, UR42, RZ, P1, !PT ;  /* 0x0000002afafa7c10 */ /* 0x004fca0008ffe4ff */
        /* <DEDUP_REMOVED lines=8> */
[----:B---3--:R-:W-:-:S02]  /*18dc0*/  IADD3 R247, P1, R247, UR9, RZ ;  /* 0x00000009f7f77c10 */ /* 0x008fc4000ff3e0ff */
[----:B------:R-:W-:-:S05]  /*18dd0*/  IADD3.X R190, R190, UR42, RZ, P2, !PT ;  /* 0x0000002abebe7c10 */ /* 0x000fca00097fe4ff */
[----:B------:R0:W-:Y:S04]  /*18de0*/  STL [R1+0x2c4], R190 ;  /* 0x0002c4be01007387 */ /* 0x0001e80000100800 */
[----:B------:R1:W-:Y:S04]  /*18df0*/  STL [R1+0x2a0], R247 ;  /* 0x0002a0f701007387 */ /* 0x0003e80000100800 */
[----:B0-----:R-:W3:Y:S04]  /*18e00*/  LDL.LU R190, [R1+0x26c] ;  /* 0x00026c0001be7983 */ /* 0x001ee80000300800 */
[----:B------:R-:W3:Y:S04]  /*18e10*/  LDL.LU R243, [R1+0x240] ;  /* 0x0002400001f37983 */ /* 0x000ee80000300800 */
[----:B------:R-:W3:Y:S04]  /*18e20*/  LDL.LU R244, [R1+0x264] ;  /* 0x0002640001f47983 */ /* 0x000ee80000300800 */
[----:B------:R-:W3:Y:S01]  /*18e30*/  LDL.LU R245, [R1+0x238] ;  /* 0x0002380001f57983 */ /* 0x000ee20000300800 */
[----:B----4-:R-:W-:-:S05]  /*18e40*/  IADD3 R191, P2, R191, UR9, RZ ;  /* 0x00000009bfbf7c10 */ /* 0x010fca000ff5e0ff */
[----:B------:R0:W-:Y:S04]  /*18e50*/  STL [R1+0x298], R191 ;  /* 0x000298bf01007387 */ /* 0x0001e80000100800 */
[----:B------:R-:W4:Y:S04]  /*18e60*/  LDL.LU R246, [R1+0x25c] ;  /* 0x00025c0001f67983 */ /* 0x000f280000300800 */
[----:B-1----:R-:W4:Y:S04]  /*18e70*/  LDL.LU R247, [R1+0x230] ;  /* 0x0002300001f77983 */ /* 0x002f280000300800 */
[----:B0-----:R-:W4:Y:S01]  /*18e80*/  LDL.LU R191, [R1+0x254] ;  /* 0x0002540001bf7983 */ /* 0x001f220000300800 */
[----:B------:R-:W-:-:S02]  /*18e90*/  IADD3.X R232, R232, UR42, RZ, P3, !PT ;  /* 0x0000002ae8e87c10 */ /* 0x000fc40009ffe4ff */
        /* <DEDUP_REMOVED lines=14> */
[----:B------:R-:W-:Y:S01]  /*18f80*/  IADD3 R249, P1, R249, UR9, RZ ;  /* 0x00000009f9f97c10 */ /* 0x000fe2000ff3e0ff */
[----:B------:R-:W-:Y:S04]  /*18f90*/  STL [R1+0x2a4], R204 ;  /* 0x0002a4cc01007387 */ /* 0x000fe80000100800 */
[----:B------:R0:W-:Y:S04]  /*18fa0*/  STL [R1+0x270], R249 ;  /* 0x000270f901007387 */ /* 0x0001e80000100800 */
[----:B------:R-:W-:Y:S04]  /*18fb0*/  STL [R1+0x278], R205 ;  /* 0x000278cd01007387 */ /* 0x000fe80000100800 */
[----:B0-----:R-:W4:Y:S01]  /*18fc0*/  LDL.LU R249, [R1+0x228] ;  /* 0x0002280001f97983 */ /* 0x001f220000300800 */
[----:B------:R-:W-:-:S02]  /*18fd0*/  IADD3.X R209, R209, UR42, RZ, P2, !PT ;  /* 0x0000002ad1d17c10 */ /* 0x000fc400097fe4ff */
[----:B------:R-:W-:Y:S02]  /*18fe0*/  IADD3 R226, P2, R226, UR9, RZ ;  /* 0x00000009e2e27c10 */ /* 0x000fe4000ff5e0ff */
[----:B------:R-:W-:Y:S01]  /*18ff0*/  IADD3.X R227, R227, UR42, RZ, P3, !PT ;  /* 0x0000002ae3e37c10 */ /* 0x000fe20009ffe4ff */
[----:B------:R-:W-:Y:S04]  /*19000*/  STL [R1+0x29c], R207 ;  /* 0x00029ccf01007387 */ /* 0x000fe80000100800 */
[----:B------:R-:W-:Y:S04]  /*19010*/  STL [R1+0x294], R209 ;  /* 0x000294d101007387 */ /* 0x000fe80000100800 */
[----:B------:R-:W-:Y:S04]  /*19020*/  STL [R1+0x268], R226 ;  /* 0x000268e201007387 */ /* 0x000fe80000100800 */
[----:B------:R-:W-:Y:S01]  /*19030*/  STL [R1+0x28c], R227 ;  /* 0x00028ce301007387 */ /* 0x000fe20000100800 */
[----:B--2---:R-:W-:-:S02]  /*19040*/  IADD3 R229, P3, R229, UR9, RZ ;  /* 0x00000009e5e57c10 */ /* 0x004fc4000ff7e0ff */
[----:B------:R-:W-:-:S03]  /*19050*/  IADD3.X R237, R237, UR42, RZ, P4, !PT ;  /* 0x0000002aeded7c10 */ /* 0x000fc6000a7fe4ff */
[----:B------:R-:W-:Y:S01]  /*19060*/  STL [R1+0x260], R229 ;  /* 0x000260e501007387 */ /* 0x000fe20000100800 */
[----:B------:R-:W-:Y:S02]  /*19070*/  IADD3 R238, P4, R238, UR9, RZ ;  /* 0x00000009eeee7c10 */ /* 0x000fe4000ff9e0ff */
[----:B------:R-:W-:Y:S01]  /*19080*/  IADD3.X R241, R241, UR42, RZ, P5, !PT ;  /* 0x0000002af1f17c10 */ /* 0x000fe2000affe4ff */
[----:B------:R-:W-:Y:S01]  /*19090*/  STL [R1+0x284], R237 ;  /* 0x000284ed01007387 */ /* 0x000fe20000100800 */
[----:B------:R-:W-:-:S03]  /*190a0*/  IADD3 R248, P5, R248, UR9, RZ ;  /* 0x00000009f8f87c10 */ /* 0x000fc6000ffbe0ff */
[----:B------:R-:W-:Y:S01]  /*190b0*/  STL [R1+0x258], R238 ;  /* 0x000258ee01007387 */ /* 0x000fe20000100800 */
[----:B------:R-:W-:-:S03]  /*190c0*/  IADD3.X R250, R250, UR42, RZ, P6, !PT ;  /* 0x0000002afafa7c10 */ /* 0x000fc6000b7fe4ff */
[----:B------:R0:W-:Y:S04]  /*190d0*/  STL [R1+0x250], R248 ;  /* 0x000250f801007387 */ /* 0x0001e80000100800 */
[----:B------:R-:W-:Y:S01]  /*190e0*/  STL [R1+0x27c], R241 ;  /* 0x00027cf101007387 */ /* 0x000fe20000100800 */
[----:B------:R-:W-:-:S03]  /*190f0*/  IADD3 R242, P6, R242, UR9, RZ ;  /* 0x00000009f2f27c10 */ /* 0x000fc6000ffde0ff */
[----:B0-----:R-:W2:Y:S04]  /*19100*/  LDL.LU R248, [R1+0x24c] ;  /* 0x00024c0001f87983 */ /* 0x001ea80000300800 */
[----:B------:R0:W-:Y:S04]  /*19110*/  STL [R1+0x274], R250 ;  /* 0x000274fa01007387 */ /* 0x0001e80000100800 */
[----:B0-----:R-:W2:Y:S01]  /*19120*/  LDL.LU R250, [R1+0x220] ;  /* 0x0002200001fa7983 */ /* 0x001ea20000300800 */
[----:B---3--:R-:W-:Y:S02]  /*19130*/  IADD3.X R190, R190, UR42, RZ, P1, !PT ;  /* 0x0000002abebe7c10 */ /* 0x008fe40008ffe4ff */
[----:B------:R-:W-:-:S03]  /*19140*/  IADD3 R243, P1, R243, UR9, RZ ;  /* 0x00000009f3f37c10 */ /* 0x000fc6000ff3e0ff */
[----:B------:R0:W-:Y:S01]  /*19150*/  STL [R1+0x26c], R190 ;  /* 0x00026cbe01007387 */ /* 0x0001e20000100800 */
[----:B------:R-:W-:Y:S02]  /*19160*/  IADD3.X R244, R244, UR42, RZ, P2, !PT ;  /* 0x0000002af4f47c10 */ /* 0x000fe400097fe4ff */
[----:B------:R-:W-:Y:S01]  /*19170*/  IADD3 R245, P2, R245, UR9, RZ ;  /* 0x00000009f5f57c10 */ /* 0x000fe2000ff5e0ff */
[----:B0-----:R-:W3:Y:S04]  /*19180*/  LDL.LU R190, [R1+0x244] ;  /* 0x0002440001be7983 */ /* 0x001ee80000300800 */
[----:B------:R-:W-:Y:S04]  /*19190*/  STL [R1+0x248], R242 ;  /* 0x000248f201007387 */ /* 0x000fe80000100800 */
[----:B------:R-:W-:Y:S01]  /*191a0*/  STL [R1+0x240], R243 ;  /* 0x000240f301007387 */ /* 0x000fe20000100800 */
[----:B----4-:R-:W-:-:S03]  /*191b0*/  IADD3.X R246, R246, UR42, RZ, P3, !PT ;  /* 0x0000002af6f67c10 */ /* 0x010fc60009ffe4ff */
[----:B------:R-:W-:Y:S01]  /*191c0*/  STL [R1+0x264], R244 ;  /* 0x000264f401007387 */ /* 0x000fe20000100800 */
[----:B------:R-:W-:-:S03]  /*191d0*/  IADD3 R247, P3, R247, UR9, RZ ;  /* 0x00000009f7f77c10 */ /* 0x000fc6000ff7e0ff */
[----:B------:R-:W-:Y:S01]  /*191e0*/  STL [R1+0x238], R245 ;  /* 0x000238f501007387 */ /* 0x000fe20000100800 */
[----:B------:R-:W-:-:S03]  /*191f0*/  IADD3.X R191, R191, UR42, RZ, P4, !PT ;  /* 0x0000002abfbf7c10 */ /* 0x000fc6000a7fe4ff */
        /* <DEDUP_REMOVED lines=25> */
[----:B--2---:R-:W-:-:S02]  /*19390*/  IADD3.X R248, R248, UR42, RZ, P5, !PT ;  /* 0x0000002af8f87c10 */ /* 0x004fc4000affe4ff */
[----:B------:R-:W-:-:S05]  /*193a0*/  IADD3 R250, P5, R250, UR9, RZ ;  /* 0x00000009fafa7c10 */ /* 0x000fca000ffbe0ff */
[----:B------:R0:W-:Y:S04]  /*193b0*/  STL [R1+0x220], R250 ;  /* 0x000220fa01007387 */ /* 0x0001e80000100800 */
[----:B------:R1:W-:Y:S04]  /*193c0*/  STL [R1+0x24c], R248 ;  /* 0x00024cf801007387 */ /* 0x0003e80000100800 */
[----:B0-----:R-:W2:Y:S04]  /*193d0*/  LDL.LU R250, [R1+0x1c8] ;  /* 0x0001c80001fa7983 */ /* 0x001ea80000300800 */
[----:B------:R-:W2:Y:S04]  /*193e0*/  LDL.LU R244, [R1+0x1ec] ;  /* 0x0001ec0001f47983 */ /* 0x000ea80000300800 */
[----:B------:R-:W2:Y:S04]  /*193f0*/  LDL.LU R245, [R1+0x1c0] ;  /* 0x0001c00001f57983 */ /* 0x000ea80000300800 */
[----:B------:R-:W2:Y:S01]  /*19400*/  LDL.LU R246, [R1+0x1e4] ;  /* 0x0001e40001f67983 */ /* 0x000ea20000300800 */
[----:B---3--:R-:W-:-:S05]  /*19410*/  IADD3.X R190, R190, UR42, RZ, P6, !PT ;  /* 0x0000002abebe7c10 */ /* 0x008fca000b7fe4ff */
[----:B------:R0:W-:Y:S04]  /*19420*/  STL [R1+0x244], R190 ;  /* 0x000244be01007387 */ /* 0x0001e80000100800 */
[----:B------:R-:W3:Y:S04]  /*19430*/  LDL.LU R247, [R1+0x1b8] ;  /* 0x0001b80001f77983 */ /* 0x000ee80000300800 */
[----:B-1----:R-:W3:Y:S04]  /*19440*/  LDL.LU R248, [R1+0x1dc] ;  /* 0x0001dc0001f87983 */ /* 0x002ee80000300800 */
[----:B0-----:R-:W3:Y:S01]  /*19450*/  LDL.LU R190, [R1+0x1b0] ;  /* 0x0001b00001be7983 */ /* 0x001ee20000300800 */
[----:B----4-:R-:W-:-:S02]  /*19460*/  IADD3 R232, P6, R232, UR9, RZ ;  /* 0x00000009e8e87c10 */ /* 0x010fc4000ffde0ff */
        /* <DEDUP_REMOVED lines=14> */
[----:B------:R-:W-:Y:S02]  /*19550*/  IADD3.X R191, R191, UR42, RZ, P5, !PT ;  /* 0x0000002abfbf7c10 */ /* 0x000fe4000affe4ff */
[----:B------:R-:W-:-:S03]  /*19560*/  IADD3 R207, P4, R207, UR9, RZ ;  /* 0x00000009cfcf7c10 */ /* 0x000fc6000ff9e0ff */
[----:B------:R0:W-:Y:S01]  /*19570*/  STL [R1+0x21c], R191 ;  /* 0x00021cbf01007387 */ /* 0x0001e20000100800 */
[----:B------:R-:W-:-:S03]  /*19580*/  IADD3 R209, P5, R209, UR9, RZ ;  /* 0x00000009d1d17c10 */ /* 0x000fc6000ffbe0ff */
[----:B------:R-:W-:Y:S01]  /*19590*/  STL [R1+0x224], R205 ;  /* 0x000224cd01007387 */ /* 0x000fe20000100800 */
[----:B------:R-:W-:Y:S02]  /*195a0*/  IADD3.X R226, R226, UR42, RZ, P6, !PT ;  /* 0x0000002ae2e27c10 */ /* 0x000fe4000b7fe4ff */
[----:B------:R-:W-:Y:S01]  /*195b0*/  IADD3 R227, P6, R227, UR9, RZ ;  /* 0x00000009e3e37c10 */ /* 0x000fe2000ffde0ff */
[----:B0-----:R-:W4:Y:S04]  /*195c0*/  LDL.LU R191, [R1+0x1d4] ;  /* 0x0001d40001bf7983 */ /* 0x001f280000300800 */
[----:B------:R-:W-:Y:S04]  /*195d0*/  STL [R1+0x1f8], R207 ;  /* 0x0001f8cf01007387 */ /* 0x000fe80000100800 */
        /* <DEDUP_REMOVED lines=11> */
[----:B------:R-:W-:Y:S04]  /*19690*/  STL [R1+0x204], R238 ;  /* 0x000204ee01007387 */ /* 0x000fe80000100800 */
[----:B------:R0:W-:Y:S04]  /*196a0*/  STL [R1+0x1d0], R249 ;  /* 0x0001d0f901007387 */ /* 0x0001e80000100800 */
[----:B------:R-:W-:Y:S04]  /*196b0*/  STL [R1+0x1d8], R241 ;  /* 0x0001d8f101007387 */ /* 0x000fe80000100800 */
[----:B0-----:R-:W4:Y:S01]  /*196c0*/  LDL.LU R249, [R1+0x1a8] ;  /* 0x0001a80001f97983 */ /* 0x001f220000300800 */
[----:B------:R-:W-:-:S03]  /*196d0*/  IADD3.X R243, R243, UR42, RZ, P4, !PT ;  /* 0x0000002af3f37c10 */ /* 0x000fc6000a7fe4ff */
[----:B------:R-:W-:Y:S01]  /*196e0*/  STL [R1+0x1fc], R242 ;  /* 0x0001fcf201007387 */ /* 0x000fe20000100800 */
        /* <DEDUP_REMOVED lines=8> */
[----:B------:R-:W-:Y:S04]  /*19770*/  STL [R1+0x1c0], R245 ;  /* 0x0001c0f501007387 */ /* 0x000fe80000100800 */
[----:B------:R-:W-:Y:S04]  /*19780*/  STL [R1+0x1e4], R246 ;  /* 0x0001e4f601007387 */ /* 0x000fe80000100800 */
[----:B------:R-:W2:Y:S01]  /*19790*/  LDL.LU R230, [R1+0x1a0] ;  /* 0x0001a00001e67983 */ /* 0x000ea20000300800 */
[----:B---3--:R-:W-:-:S02]  /*197a0*/  IADD3 R247, P6, R247, UR9, RZ ;  /* 0x00000009f7f77c10 */ /* 0x008fc4000ffde0ff */
[----:B------:R-:W-:-:S03]  /*197b0*/  IADD3.X R248, R248, UR42, RZ, P1, !PT ;  /* 0x0000002af8f87c10 */ /* 0x000fc60008ffe4ff */
[----:B------:R-:W-:Y:S01]  /*197c0*/  STL [R1+0x1b8], R247 ;  /* 0x0001b8f701007387 */ /* 0x000fe20000100800 */
[----:B------:R-:W-:-:S03]  /*197d0*/  IADD3 R190, P1, R190, UR9, RZ ;  /* 0x00000009bebe7c10 */ /* 0x000fc6000ff3e0ff */
[----:B------:R-:W3:Y:S04]  /*197e0*/  LDL.LU R232, [R1+0x1c4] ;  /* 0x0001c40001e87983 */ /* 0x000ee80000300800 */
[----:B------:R-:W-:Y:S04]  /*197f0*/  STL [R1+0x1dc], R248 ;  /* 0x0001dcf801007387 */ /* 0x000fe80000100800 */
[----:B------:R-:W3:Y:S04]  /*19800*/  LDL.LU R234, [R1+0x198] ;  /* 0x0001980001ea7983 */ /* 0x000ee80000300800 */
[----:B------:R0:W-:Y:S04]  /*19810*/  STL [R1+0x1b0], R190 ;  /* 0x0001b0be01007387 */ /* 0x0001e80000100800 */
[----:B------:R-:W3:Y:S04]  /*19820*/  LDL.LU R235, [R1+0x1bc] ;  /* 0x0001bc0001eb7983 */ /* 0x000ee80000300800 */
[----:B------:R-:W3:Y:S04]  /*19830*/  LDL.LU R236, [R1+0x190] ;  /* 0x0001900001ec7983 */ /* 0x000ee80000300800 */
[----:B------:R-:W3:Y:S04]  /*19840*/  LDL.LU R200, [R1+0x1b4] ;  /* 0x0001b40001c87983 */ /* 0x000ee80000300800 */
[----:B------:R-:W3:Y:S04]  /*19850*/  LDL.LU R201, [R1+0x188] ;  /* 0x0001880001c97983 */ /* 0x000ee80000300800 */
[----:B------:R-:W3:Y:S04]  /*19860*/  LDL.LU R204, [R1+0x1ac] ;  /* 0x0001ac0001cc7983 */ /* 0x000ee80000300800 */
[----:B------:R-:W3:Y:S04]  /*19870*/  LDL.LU R205, [R1+0x180] ;  /* 0x0001800001cd7983 */ /* 0x000ee80000300800 */
[----:B0-----:R-:W3:Y:S04]  /*19880*/  LDL.LU R190, [R1+0x1a4] ;  /* 0x0001a40001be7983 */ /* 0x001ee80000300800 */
[----:B------:R-:W3:Y:S04]  /*19890*/  LDL.LU R207, [R1+0x178] ;  /* 0x0001780001cf7983 */ /* 0x000ee80000300800 */
[----:B------:R-:W3:Y:S04]  /*198a0*/  LDL.LU R209, [R1+0x19c] ;  /* 0x00019c0001d17983 */ /* 0x000ee80000300800 */
[----:B------:R-:W3:Y:S01]  /*198b0*/  LDL.LU R226, [R1+0x170] ;  /* 0x0001700001e27983 */ /* 0x000ee20000300800 */
[----:B----4-:R-:W-:-:S05]  /*198c0*/  IADD3.X R191, R191, UR42, RZ, P2, !PT ;  /* 0x0000002abfbf7c10 */ /* 0x010fca00097fe4ff */
        /* <DEDUP_REMOVED lines=8> */
[----:B------:R-:W4:Y:S01]  /*19950*/  LDL.LU R243, [R1+0x150] ;  /* 0x0001500001f37983 */ /* 0x000f220000300800 */
[----:B------:R-:W-:-:S05]  /*19960*/  IADD3 R249, P2, R249, UR9, RZ ;  /* 0x00000009f9f97c10 */ /* 0x000fca000ff5e0ff */
        /* <DEDUP_REMOVED lines=9> */
[----:B0-----:R-:W2:Y:S01]  /*19a00*/  LDL.LU R250, [R1+0x15c] ;  /* 0x00015c0001fa7983 */ /* 0x001ea20000300800 */
[----:B------:R-:W-:-:S05]  /*19a10*/  IADD3 R230, P3, R230, UR9, RZ ;  /* 0x00000009e6e67c10 */ /* 0x000fca000ff7e0ff */
[----:B------:R-:W-:Y:S01]  /*19a20*/  STL [R1+0x1a0], R230 ;  /* 0x0001a0e601007387 */ /* 0x000fe20000100800 */
[----:B---3--:R-:W-:Y:S02]  /*19a30*/  IADD3.X R232, R232, UR42, RZ, P4, !PT ;  /* 0x0000002ae8e87c10 */ /* 0x008fe4000a7fe4ff */
        /* <DEDUP_REMOVED lines=19> */
[----:B0-----:R-:W3:Y:S04]  /*19b70*/  LDL.LU R190, [R1+0x130] ;  /* 0x0001300001be7983 */ /* 0x001ee80000300800 */
[----:B------:R-:W-:Y:S04]  /*19b80*/  STL [R1+0x180], R205 ;  /* 0x000180cd01007387 */ /* 0x000fe80000100800 */
[----:B------:R-:W-:Y:S04]  /*19b90*/  STL [R1+0x178], R207 ;  /* 0x000178cf01007387 */ /* 0x000fe80000100800 */
[----:B------:R-:W-:Y:S01]  /*19ba0*/  STL [R1+0x19c], R209 ;  /* 0x00019cd101007387 */ /* 0x000fe20000100800 */
[----:B----4-:R-:W-:-:S03]  /*19bb0*/  IADD3.X R227, R227, UR42, RZ, P4, !PT ;  /* 0x0000002ae3e37c10 */ /* 0x010fc6000a7fe4ff */
        /* <DEDUP_REMOVED lines=11> */
[----:B------:R0:W-:Y:S04]  /*19c70*/  STL [R1+0x17c], R191 ;  /* 0x00017cbf01007387 */ /* 0x0001e80000100800 */
[----:B------:R-:W-:Y:S04]  /*19c80*/  STL [R1+0x184], R241 ;  /* 0x000184f101007387 */ /* 0x000fe80000100800 */
[----:B0-----:R-:W4:Y:S04]  /*19c90*/  LDL.LU R191, [R1+0x154] ;  /* 0x0001540001bf7983 */ /* 0x001f280000300800 */
[----:B------:R-:W-:Y:S01]  /*19ca0*/  STL [R1+0x158], R242 ;  /* 0x000158f201007387 */ /* 0x000fe20000100800 */
        /* <DEDUP_REMOVED lines=39> */
[----:B------:R-:W3:Y:S01]  /*19f20*/  LDL.LU R243, [R1+0xfc] ;  /* 0x0000fc0001f37983 */ /* 0x000ee20000300800 */
[----:B----4-:R-:W-:-:S05]  /*19f30*/  IADD3.X R191, R191, UR42, RZ, P6, !PT ;  /* 0x0000002abfbf7c10 */ /* 0x010fca000b7fe4ff */
        /* <DEDUP_REMOVED lines=9> */
[----:B0-----:R-:W4:Y:S01]  /*19fd0*/  LDL.LU R249, [R1+0xb8] ;  /* 0x0000b80001f97983 */ /* 0x001f220000300800 */
[----:B------:R-:W-:-:S05]  /*19fe0*/  IADD3.X R230, R230, UR42, RZ, P1, !PT ;  /* 0x0000002ae6e67c10 */ /* 0x000fca0008ffe4ff */
[----:B------:R-:W-:Y:S01]  /*19ff0*/  STL [R1+0x14c], R230 ;  /* 0x00014ce601007387 */ /* 0x000fe20000100800 */
[----:B--2---:R-:W-:Y:S02]  /*1a000*/  IADD3 R232, P1, R232, UR9, RZ ;  /* 0x00000009e8e87c10 */ /* 0x004fe4000ff3e0ff */
        /* <DEDUP_REMOVED lines=13> */
[----:B------:R-:W-:Y:S01]  /*1a0e0*/  STL [R1+0x134], R201 ;  /* 0x000134c901007387 */ /* 0x000fe20000100800 */
[----:B------:R-:W-:-:S03]  /*1a0f0*/  IADD3.X R207, R207, UR42, RZ, P6, !PT ;  /* 0x0000002acfcf7c10 */ /* 0x000fc6000b7fe4ff */
[----:B------:R0:W-:Y:S01]  /*1a100*/  STL [R1+0x100], R250 ;  /* 0x000100fa01007387 */ /* 0x0001e20000100800 */
[----:B------:R-:W-:-:S03]  /*1a110*/  IADD3 R209, P6, R209, UR9, RZ ;  /* 0x00000009d1d17c10 */ /* 0x000fc6000ffde0ff */
[----:B------:R-:W-:Y:S01]  /*1a120*/  STL [R1+0x108], R204 ;  /* 0x000108cc01007387 */ /* 0x000fe20000100800 */
[----:B------:R-:W-:-:S03]  /*1a130*/  IADD3.X R226, R226, UR42, RZ, P1, !PT ;  /* 0x0000002ae2e27c10 */ /* 0x000fc60008ffe4ff */
[----:B0-----:R-:W2:Y:S04]  /*1a140*/  LDL.LU R250, [R1+0xdc] ;  /* 0x0000dc0001fa7983 */ /* 0x001ea80000300800 */
[----:B------:R-:W-:Y:S04]  /*1a150*/  STL [R1+0x12c], R205 ;  /* 0x00012ccd01007387 */ /* 0x000fe80000100800 */
[----:B------:R-:W-:Y:S04]  /*1a160*/  STL [R1+0x124], R207 ;  /* 0x000124cf01007387 */ /* 0x000fe80000100800 */
[----:B------:R-:W-:Y:S04]  /*1a170*/  STL [R1+0xf8], R209 ;  /* 0x0000f8d101007387 */ /* 0x000fe80000100800 */
[----:B------:R-:W-:Y:S01]  /*1a180*/  STL [R1+0x11c], R226 ;  /* 0x00011ce201007387 */ /* 0x000fe20000100800 */
[----:B---3--:R-:W-:-:S02]  /*1a190*/  IADD3 R227, P1, R227, UR9, RZ ;  /* 0x00000009e3e37c10 */ /* 0x008fc4000ff3e0ff */
        /* <DEDUP_REMOVED lines=11> */
[----:B------:R0:W-:Y:S04]  /*1a250*/  STL [R1+0xd8], R190 ;  /* 0x0000d8be01007387 */ /* 0x0001e80000100800 */
[----:B------:R-:W-:Y:S04]  /*1a260*/  STL [R1+0xe0], R241 ;  /* 0x0000e0f101007387 */ /* 0x000fe80000100800 */
[----:B0-----:R-:W3:Y:S04]  /*1a270*/  LDL.LU R190, [R1+0xb0] ;  /* 0x0000b00001be7983 */ /* 0x001ee80000300800 */
[----:B------:R-:W-:Y:S01]  /*1a280*/  STL [R1+0x104], R242 ;  /* 0x000104f201007387 */ /* 0x000fe20000100800 */
[----:B----4-:R-:W-:-:S02]  /*1a290*/  IADD3 R191, P5, R191, UR9, RZ ;  /* 0x00000009bfbf7c10 */ /* 0x010fc4000ffbe0ff */
[----:B------:R-:W-:-:S03]  /*1a2a0*/  IADD3.X R244, R244, UR42, RZ, P6, !PT ;  /* 0x0000002af4f47c10 */ /* 0x000fc6000b7fe4ff */
[----:B------:R0:W-:Y:S01]  /*1a2b0*/  STL [R1+0xd0], R191 ;  /* 0x0000d0bf01007387 */ /* 0x0001e20000100800 */
[----:B------:R-:W-:Y:S02]  /*1a2c0*/  IADD3 R245, P6, R245, UR9, RZ ;  /* 0x00000009f5f57c10 */ /* 0x000fe4000ffde0ff */
[----:B------:R-:W-:Y:S01]  /*1a2d0*/  IADD3.X R246, R246, UR42, RZ, P1, !PT ;  /* 0x0000002af6f67c10 */ /* 0x000fe20008ffe4ff */
[----:B0-----:R-:W4:Y:S04]  /*1a2e0*/  LDL.LU R191, [R1+0xd4] ;  /* 0x0000d40001bf7983 */ /* 0x001f280000300800 */
[----:B------:R0:W-:Y:S01]  /*1a2f0*/  STL [R1+0xfc], R243 ;  /* 0x0000fcf301007387 */ /* 0x0001e20000100800 */
[----:B------:R-:W-:-:S03]  /*1a300*/  IADD3 R247, P1, R247, UR9, RZ ;  /* 0x00000009f7f77c10 */ /* 0x000fc6000ff3e0ff */
[----:B------:R1:W-:Y:S01]  /*1a310*/  STL [R1+0xf4], R244 ;  /* 0x0000f4f401007387 */ /* 0x0003e20000100800 */
[----:B------:R-:W-:-:S03]  /*1a320*/  IADD3.X R248, R248, UR42, RZ, P2, !PT ;  /* 0x0000002af8f87c10 */ /* 0x000fc600097fe4ff */
[----:B------:R1:W-:Y:S01]  /*1a330*/  STL [R1+0xc8], R245 ;  /* 0x0000c8f501007387 */ /* 0x0003e20000100800 */
[----:B------:R-:W-:-:S03]  /*1a340*/  IADD3 R249, P2, R249, UR9, RZ ;  /* 0x00000009f9f97c10 */ /* 0x000fc6000ff5e0ff */
[----:B------:R1:W-:Y:S04]  /*1a350*/  STL [R1+0xec], R246 ;  /* 0x0000ecf601007387 */ /* 0x0003e80000100800 */
[----:B------:R-:W4:Y:S04]  /*1a360*/  LDL.LU R230, [R1+0xa8] ;  /* 0x0000a80001e67983 */ /* 0x000f280000300800 */
[----:B------:R3:W-:Y:S04]  /*1a370*/  STL [R1+0xc0], R247 ;  /* 0x0000c0f701007387 */ /* 0x0007e80000100800 */
[----:B------:R-:W4:Y:S04]  /*1a380*/  LDL.LU R232, [R1+0xcc] ;  /* 0x0000cc0001e87983 */ /* 0x000f280000300800 */
[----:B------:R3:W-:Y:S04]  /*1a390*/  STL [R1+0xe4], R248 ;  /* 0x0000e4f801007387 */ /* 0x0007e80000100800 */
        /* <DEDUP_REMOVED lines=8> */
[----:B------:R-:W4:Y:S04]  /*1a420*/  LDL.LU R207, [R1+0xac] ;  /* 0x0000ac0001cf7983 */ /* 0x000f280000300800 */
        /* <DEDUP_REMOVED lines=15> */
[----:B------:R0:W-:Y:S06]  /*1a520*/  MEMBAR.ALL.CTA ;  /* 0x0000000000007992 */ /* 0x0001ec0000008000 */
[----:B0-----:R-:W0:Y:S01]  /*1a530*/  FENCE.VIEW.ASYNC.S ;  /* 0x00000000000073c6 */ /* 0x001e220000000000 */
[----:B------:R-:W-:-:S03]  /*1a540*/  UMOV UR13, 0x40000040 ;  /* 0x40000040000d7882 */ /* 0x000fc60000000000 */
[----:B------:R-:W4:Y:S04]  /*1a550*/  LDL.LU R209, [R1+0xa4] ;  /* 0x0000a40001d17983 */ /* 0x000f280000300800 */
[----:B------:R-:W4:Y:S04]  /*1a560*/  LDL.LU R226, [R1+0x78] ;  /* 0x0000780001e27983 */ /* 0x000f280000300800 */
[----:B------:R-:W4:Y:S01]  /*1a570*/  LDL.LU R227, [R1+0x9c] ;  /* 0x00009c0001e37983 */ /* 0x000f220000300800 */
[----:B0-----:R-:W-:Y:S06]  /*1a580*/  BAR.SYNC.DEFER_BLOCKING 0x0 ;  /* 0x0000000000007b1d */ /* 0x001fec0000010000 */
[----:B------:R-:W-:-:S06]  /*1a590*/  WARPGROUP.ARRIVE ;  /* 0x00000000000079c5 */ /* 0x000fcc0000000000 */
[----:B------:R-:W-:Y:S01]  /*1a5a0*/  QGMMA.64x128x32.F32.E4M3.E4M3 R88, gdesc[UR12], R88 ;  /* 0x01e000000c5879f3 */ /* 0x000fe20008700858 */
[----:B--2---:R-:W-:-:S05]  /*1a5b0*/  IADD3.X R250, R250, UR42, RZ, P3, !PT ;  /* 0x0000002afafa7c10 */ /* 0x004fca0009ffe4ff */
[----:B------:R0:W-:Y:S04]  /*1a5c0*/  STL [R1+0xdc], R250 ;  /* 0x0000dcfa01007387 */ /* 0x0001e80000100800 */
[----:B------:R-:W2:Y:S04]  /*1a5d0*/  LDL.LU R229, [R1+0x70] ;  /* 0x0000700001e57983 */ /* 0x000ea80000300800 */
[----:B------:R-:W2:Y:S04]  /*1a5e0*/  LDL.LU R237, [R1+0x94] ;  /* 0x0000940001ed7983 */ /* 0x000ea80000300800 */
[----:B------:R-:W2:Y:S04]  /*1a5f0*/  LDL.LU R238, [R1+0x68] ;  /* 0x0000680001ee7983 */ /* 0x000ea80000300800 */
[----:B------:R-:W2:Y:S04]  /*1a600*/  LDL.LU R241, [R1+0x8c] ;  /* 0x00008c0001f17983 */ /* 0x000ea80000300800 */
[----:B------:R-:W2:Y:S04]  /*1a610*/  LDL.LU R242, [R1+0x60] ;  /* 0x0000600001f27983 */ /* 0x000ea80000300800 */
[----:B------:R-:W2:Y:S04]  /*1a620*/  LDL.LU R243, [R1+0x84] ;  /* 0x0000840001f37983 */ /* 0x000ea80000300800 */
[----:B-1----:R-:W2:Y:S04]  /*1a630*/  LDL.LU R244, [R1+0x58] ;  /* 0x0000580001f47983 */ /* 0x002ea80000300800 */
[----:B------:R-:W2:Y:S04]  /*1a640*/  LDL.LU R245, [R1+0x50] ;  /* 0x0000500001f57983 */ /* 0x000ea80000300800 */
[----:B------:R-:W2:Y:S01]  /*1a650*/  LDL.LU R246, [R1+0x74] ;  /* 0x0000740001f67983 */ /* 0x000ea20000300800 */
[----:B---3--:R-:W-:-:S05]  /*1a660*/  IADD3 R190, P3, R190, UR9, RZ ;  /* 0x00000009bebe7c10 */ /* 0x008fca000ff7e0ff */
[----:B------:R1:W-:Y:S04]  /*1a670*/  STL [R1+0xb0], R190 ;  /* 0x0000b0be01007387 */ /* 0x0003e80000100800 */
[----:B------:R-:W3:Y:S04]  /*1a680*/  LDL.LU R247, [R1+0x6c] ;  /* 0x00006c0001f77983 */ /* 0x000ee80000300800 */
[----:B------:R-:W3:Y:S04]  /*1a690*/  LDL.LU R248, [R1+0x40] ;  /* 0x0000400001f87983 */ /* 0x000ee80000300800 */
[----:B------:R-:W3:Y:S01]  /*1a6a0*/  LDL.LU R249, [R1+0x64] ;  /* 0x0000640001f97983 */ /* 0x000ee20000300800 */
[----:B------:R-:W-:Y:S01]  /*1a6b0*/  QGMMA.64x128x32.F32.E4M3.E4M3 R88, gdesc[UR4], R88 ;  /* 0x01e00000045879f3 */ /* 0x000fe20008700858 */
[----:B----4-:R-:W-:-:S05]  /*1a6c0*/  IADD3.X R191, R191, UR42, RZ, P4, !PT ;  /* 0x0000002abfbf7c10 */ /* 0x010fca000a7fe4ff */
[----:B------:R4:W-:Y:S04]  /*1a6d0*/  STL [R1+0xd4], R191 ;  /* 0x0000d4bf01007387 */ /* 0x0009e80000100800 */
[----:B0-----:R-:W3:Y:S04]  /*1a6e0*/  LDL.LU R250, [R1+0x5c] ;  /* 0x00005c0001fa7983 */ /* 0x001ee80000300800 */
[----:B-1----:R-:W3:Y:S04]  /*1a6f0*/  LDL.LU R190, [R1+0x54] ;  /* 0x0000540001be7983 */ /* 0x002ee80000300800 */
[----:B----4-:R-:W4:Y:S01]  /*1a700*/  LDL.LU R191, [R1+0x4c] ;  /* 0x00004c0001bf7983 */ /* 0x010f220000300800 */
[----:B------:R-:W-:-:S02]  /*1a710*/  IADD3 R230, P4, R230, UR9, RZ ;  /* 0x00000009e6e67c10 */ /* 0x000fc4000ff9e0ff */
        /* <DEDUP_REMOVED lines=20> */
[----:B0-----:R-:W3:Y:S01]  /*1a860*/  LDL.LU R0, [R1+0x890] ;  /* 0x0008900001007983 */ /* 0x001ee20000300800 */
[----:B------:R-:W-:Y:S01]  /*1a870*/  QGMMA.64x128x32.F32.E4M3.E4M3 R88, gdesc[UR16], R88 ;  /* 0x01e00000105879f3 */ /* 0x000fe20008700858 */
[----:B------:R-:W-:Y:S01]  /*1a880*/  UMOV UR26, UR14 ;  /* 0x0000000e001a7c82 */ /* 0x000fe20008000000 */
[----:B------:R-:W-:Y:S01]  /*1a890*/  UMOV UR27, UR15 ;  /* 0x0000000f001b7c82 */ /* 0x000fe20008000000 */
[----:B------:R-:W-:Y:S01]  /*1a8a0*/  STL [R1+0xac], R207 ;  /* 0x0000accf01007387 */ /* 0x000fe20000100800 */
[----:B------:R-:W-:-:S08]  /*1a8b0*/  IADD3.X R252, R252, UR42, RZ, P3, !PT ;  /* 0x0000002afcfc7c10 */ /* 0x000fd00009ffe4ff */
[----:B------:R-:W-:-:S12]  /*1a8c0*/  QGMMA.64x128x32.F32.E4M3.E4M3 R88, gdesc[UR20], R88 ;  /* 0x01e00000145879f3 */ /* 0x000fd80008700858 */
[----:B------:R-:W-:Y:S01]  /*1a8d0*/  QGMMA.64x128x32.F32.E4M3.E4M3 R24, gdesc[UR24], R24 ;  /* 0x01e00000181879f3 */ /* 0x000fe20008700818 */
[----:B------:R-:W-:Y:S02]  /*1a8e0*/  IADD3.X R209, R209, UR42, RZ, P4, !PT ;  /* 0x0000002ad1d17c10 */ /* 0x000fe4000a7fe4ff */
[----:B------:R-:W-:Y:S02]  /*1a8f0*/  IADD3 R226, P4, R226, UR9, RZ ;  /* 0x00000009e2e27c10 */ /* 0x000fe4000ff9e0ff */
[----:B------:R-:W-:Y:S02]  /*1a900*/  IADD3.X R227, R227, UR42, RZ, P5, !PT ;  /* 0x0000002ae3e37c10 */ /* 0x000fe4000affe4ff */
[----:B--2---:R-:W-:Y:S01]  /*1a910*/  IADD3 R229, P5, R229, UR9, RZ ;  /* 0x00000009e5e57c10 */ /* 0x004fe2000ffbe0ff */
[----:B------:R-:W-:Y:S01]  /*1a920*/  STL [R1+0xa4], R209 ;  /* 0x0000a4d101007387 */ /* 0x000fe20000100800 */
[----:B------:R-:W-:Y:S02]  /*1a930*/  IADD3.X R237, R237, UR42, RZ, P6, !PT ;  /* 0x0000002aeded7c10 */ /* 0x000fe4000b7fe4ff */
[----:B------:R-:W-:Y:S01]  /*1a940*/  IADD3 R238, P6, R238, UR9, RZ ;  /* 0x00000009eeee7c10 */ /* 0x000fe2000ffde0ff */
[----:B------:R-:W-:Y:S01]  /*1a950*/  STL [R1+0x78], R226 ;  /* 0x000078e201007387 */ /* 0x000fe20000100800 */
[----:B------:R-:W-:-:S02]  /*1a960*/  IADD3.X R241, R241, UR42, RZ, P1, !PT ;  /* 0x0000002af1f17c10 */ /* 0x000fc40008ffe4ff */
[----:B------:R-:W-:Y:S01]  /*1a970*/  IADD3 R242, P1, R242, UR9, RZ ;  /* 0x00000009f2f27c10 */ /* 0x000fe2000ff3e0ff */
        /* <DEDUP_REMOVED lines=9> */
[----:B------:R-:W-:Y:S04]  /*1aa10*/  STL [R1+0x60], R242 ;  /* 0x000060f201007387 */ /* 0x000fe80000100800 */
[----:B------:R0:W-:Y:S04]  /*1aa20*/  STL [R1+0x7c], R252 ;  /* 0x00007cfc01007387 */ /* 0x0001e80000100800 */
[----:B------:R-:W-:Y:S01]  /*1aa30*/  STL [R1+0x84], R243 ;  /* 0x000084f301007387 */ /* 0x000fe20000100800 */
[----:B------:R-:W-:Y:S01]  /*1aa40*/  UMOV UR30, UR6 ;  /* 0x00000006001e7c82 */ /* 0x000fe20008000000 */
[----:B------:R-:W-:-:S02]  /*1aa50*/  UMOV UR31, UR7 ;  /* 0x00000007001f7c82 */ /* 0x000fc40008000000 */
[----:B0-----:R-:W2:Y:S04]  /*1aa60*/  LDL.LU R252, [R1+0x88c] ;  /* 0x00088c0001fc7983 */ /* 0x001ea80000300800 */
[----:B------:R-:W-:Y:S01]  /*1aa70*/  STL [R1+0x58], R244 ;  /* 0x000058f401007387 */ /* 0x000fe20000100800 */
[----:B------:R-:W-:Y:S01]  /*1aa80*/  QGMMA.64x128x32.F32.E4M3.E4M3 R24, gdesc[UR28], R24 ;  /* 0x01e000001c1879f3 */ /* 0x000fe20008700818 */
[----:B---3--:R-:W-:-:S05]  /*1aa90*/  IADD3 R0, P4, R0, UR9, RZ ;  /* 0x0000000900007c10 */ /* 0x008fca000ff9e0ff */
[----:B------:R0:W-:Y:S04]  /*1aaa0*/  STL [R1+0x48], R0 ;  /* 0x0000480001007387 */ /* 0x0001e80000100800 */
[----:B------:R-:W-:Y:S04]  /*1aab0*/  STL [R1+0x50], R245 ;  /* 0x000050f501007387 */ /* 0x000fe80000100800 */
[----:B0-----:R-:W3:Y:S01]  /*1aac0*/  LDL.LU R0, [R1+0x888] ;  /* 0x0008880001007983 */ /* 0x001ee20000300800 */
[----:B------:R-:W-:Y:S01]  /*1aad0*/  UMOV UR34, UR18 ;  /* 0x0000001200227c82 */ /* 0x000fe20008000000 */
[----:B------:R-:W-:-:S02]  /*1aae0*/  UMOV UR35, UR19 ;  /* 0x0000001300237c82 */ /* 0x000fc40008000000 */
[----:B------:R-:W-:Y:S01]  /*1aaf0*/  QGMMA.64x128x32.F32.E4M3.E4M3 R24, gdesc[UR32], R24 ;  /* 0x01e00000201879f3 */ /* 0x000fe20008700818 */
[----:B------:R-:W-:Y:S01]  /*1ab00*/  UMOV UR38, UR22 ;  /* 0x0000001600267c82 */ /* 0x000fe20008000000 */
[----:B------:R-:W-:Y:S01]  /*1ab10*/  UMOV UR39, UR23 ;  /* 0x0000001700277c82 */ /* 0x000fe20008000000 */
[----:B------:R-:W-:Y:S02]  /*1ab20*/  IADD3.X R247, R247, UR42, RZ, P5, !PT ;  /* 0x0000002af7f77c10 */ /* 0x000fe4000affe4ff */
[----:B------:R-:W-:Y:S02]  /*1ab30*/  IADD3 R248, P5, R248, UR9, RZ ;  /* 0x00000009f8f87c10 */ /* 0x000fe4000ffbe0ff */
[----:B------:R-:W-:Y:S01]  /*1ab40*/  IADD3.X R249, R249, UR42, RZ, P6, !PT ;  /* 0x0000002af9f97c10 */ /* 0x000fe2000b7fe4ff */
[----:B------:R-:W-:Y:S01]  /*1ab50*/  STL [R1+0x74], R246 ;  /* 0x000074f601007387 */ /* 0x000fe20000100800 */
[----:B------:R-:W-:Y:S02]  /*1ab60*/  IADD3.X R250, R250, UR42, RZ, P1, !PT ;  /* 0x0000002afafa7c10 */ /* 0x000fe40008ffe4ff */
[----:B------:R-:W-:Y:S01]  /*1ab70*/  IADD3.X R190, R190, UR42, RZ, P2, !PT ;  /* 0x0000002abebe7c10 */ /* 0x000fe200097fe4ff */
[----:B------:R-:W-:Y:S01]  /*1ab80*/  STL [R1+0x6c], R247 ;  /* 0x00006cf701007387 */ /* 0x000fe20000100800 */
[----:B----4-:R-:W-:-:S03]  /*1ab90*/  IADD3.X R191, R191, UR42, RZ, P3, !PT ;  /* 0x0000002abfbf7c10 */ /* 0x010fc60009ffe4ff */
[----:B------:R-:W-:Y:S04]  /*1aba0*/  STL [R1+0x40], R248 ;  /* 0x000040f801007387 */ /* 0x000fe80000100800 */
[----:B------:R-:W-:Y:S01]  /*1abb0*/  STL [R1+0x64], R249 ;  /* 0x000064f901007387 */ /* 0x000fe20000100800 */
[----:B------:R-:W-:Y:S03]  /*1abc0*/  QGMMA.64x128x32.F32.E4M3.E4M3 R24, gdesc[UR36], R24, gsb0 ;  /* 0x01e00000241879f3 */ /* 0x000fe60008000818 */
[----:B------:R-:W-:Y:S04]  /*1abd0*/  STL [R1+0x5c], R250 ;  /* 0x00005cfa01007387 */ /* 0x000fe80000100800 */
[----:B------:R-:W-:Y:S01]  /*1abe0*/  STL [R1+0x54], R190 ;  /* 0x000054be01007387 */ /* 0x000fe20000100800 */
[----:B--2---:R-:W-:-:S02]  /*1abf0*/  IADD3.X R252, R252, UR42, RZ, P4, !PT ;  /* 0x0000002afcfc7c10 */ /* 0x004fc4000a7fe4ff */
[----:B---3--:R-:W-:-:S05]  /*1ac00*/  IADD3.X R0, R0, UR42, RZ, P5, !PT ;  /* 0x0000002a00007c10 */ /* 0x008fca000affe4ff */
[----:B------:R0:W-:Y:S04]  /*1ac10*/  STL [R1+0x3c], R0 ;  /* 0x00003c0001007387 */ /* 0x0001e80000100800 */
[----:B------:R1:W-:Y:S04]  /*1ac20*/  STL [R1+0x4c], R191 ;  /* 0x00004cbf01007387 */ /* 0x0003e80000100800 */
[----:B0-----:R1:W5:Y:S04]  /*1ac30*/  LDL.LU R0, [R1+0x884] ;  /* 0x0008840001007983 */ /* 0x0013680000300800 */
[----:B------:R1:W-:Y:S01]  /*1ac40*/  STL [R1+0x44], R252 ;  /* 0x000044fc01007387 */ /* 0x0003e20000100800 */
[----:B------:R-:W-:-:S02]  /*1ac50*/  WARPGROUP.DEPBAR.LE gsb0, 0x0 ;  /* 0x00008000000079c5 */ /* 0x000fc40000010000 */
[----:B------:R-:W-:Y:S05]  /*1ac60*/  @P0 BRA `(.L_x_2) ;  /* 0xffffff1400f40947 */ /* 0x000fea000383ffff */
.L_x_1:
[----:B------:R-:W2:Y:S01]  /*1ac70*/  LDL.LU R9, [R1+0x880] ;  /* 0x0008800001097983 */ /* 0x000ea20000300800 */
[----:B------:R-:W0:Y:S01]  /*1ac80*/  S2R R8, SR_TID.X ;  /* 0x0000000000087919 */ /* 0x000e220000002100 */
[----:B------:R-:W-:Y:S01]  /*1ac90*/  F2FP.SATFINITE.E4M3.F32.PACK_AB_MERGE_C R4, R89, R88, RZ ;  /* 0x000000585904723e */ /* 0x000fe200048070ff */
[----:B------:R-:W-:Y:S01]  /*1aca0*/  ULDC.64 UR6, c[0x0][0x228] ;  /* 0x00008a0000067ab9 */ /* 0x000fe20000000a00 */
[----:B------:R-:W-:Y:S01]  /*1acb0*/  F2FP.SATFINITE.E4M3.F32.PACK_AB_MERGE_C R5, R91, R90, RZ ;  /* 0x0000005a5b05723e */ /* 0x000fe200048070ff */
[----:B------:R-:W3:Y:S01]  /*1acc0*/  LDL.LU R16, [R1+0x87c] ;  /* 0x00087c0001107983 */ /* 0x000ee20000300800 */
[----:B------:R-:W-:Y:S01]  /*1acd0*/  F2FP.SATFINITE.E4M3.F32.PACK_AB_MERGE_C R93, R93, R92, RZ ;  /* 0x0000005c5d5d723e */ /* 0x000fe200048070ff */
[----:B-----5:R-:W-:Y:S01]  /*1ace0*/  VIADD R10, R0, 0x7f ;  /* 0x0000007f000a7836 */ /* 0x020fe20000000000 */
[----:B------:R-:W-:Y:S01]  /*1acf0*/  F2FP.SATFINITE.E4M3.F32.PACK_AB_MERGE_C R94, R95, R94, RZ ;  /* 0x0000005e5f5e723e */ /* 0x000fe200048070ff */
[----:B------:R-:W4:Y:S01]  /*1ad00*/  S2R R11, SR_TID.X ;  /* 0x00000000000b7919 */ /* 0x000f220000002100 */
[----:B------:R-:W-:Y:S01]  /*1ad10*/  F2FP.SATFINITE.E4M3.F32.PACK_AB_MERGE_C R6, R25, R24, RZ ;  /* 0x000000181906723e */ /* 0x000fe200048070ff */
[----:B------:R-:W-:Y:S01]  /*1ad20*/  ULDC UR4, c[0x0][0x22c] ;  /* 0x00008b0000047ab9 */ /* 0x000fe20000000800 */
[----:B------:R-:W-:Y:S01]  /*1ad30*/  F2FP.SATFINITE.E4M3.F32.PACK_AB_MERGE_C R7, R27, R26, RZ ;  /* 0x0000001a1b07723e */ /* 0x000fe200048070ff */
[----:B------:R-:W-:Y:S01]  /*1ad40*/  ULDC UR5, c[0x0][0x22c] ;  /* 0x00008b0000057ab9 */ /* 0x000fe20000000800 */
[----:B------:R-:W-:-:S02]  /*1ad50*/  F2FP.SATFINITE.E4M3.F32.PACK_AB_MERGE_C R29, R29, R28, RZ ;  /* 0x0000001c1d1d723e */ /* 0x000fc400048070ff */
[----:B------:R-:W-:Y:S02]  /*1ad60*/  F2FP.SATFINITE.E4M3.F32.PACK_AB_MERGE_C R30, R31, R30, RZ ;  /* 0x0000001e1f1e723e */ /* 0x000fe400048070ff */
[----:B------:R-:W-:Y:S02]  /*1ad70*/  F2FP.SATFINITE.E4M3.F32.PACK_AB_MERGE_C R40, R41, R40, RZ ;  /* 0x000000282928723e */ /* 0x000fe400048070ff */
[----:B------:R-:W-:Y:S02]  /*1ad80*/  PRMT R4, R4, 0x5410, R93 ;  /* 0x0000541004047816 */ /* 0x000fe4000000005d */
[----:B------:R-:W-:Y:S02]  /*1ad90*/  PRMT R5, R5, 0x5410, R94 ;  /* 0x0000541005057816 */ /* 0x000fe4000000005e */
[----:B------:R-:W-:Y:S02]  /*1ada0*/  PRMT R6, R6, 0x5410, R29 ;  /* 0x0000541006067816 */ /* 0x000fe4000000001d */
[----:B------:R-:W-:-:S02]  /*1adb0*/  PRMT R7, R7, 0x5410, R30 ;  /* 0x0000541007077816 */ /* 0x000fc4000000001e */
[----:B------:R-:W-:Y:S02]  /*1adc0*/  F2FP.SATFINITE.E4M3.F32.PACK_AB_MERGE_C R98, R99, R98, RZ ;  /* 0x000000626362723e */ /* 0x000fe400048070ff */
[----:B------:R-:W-:Y:S02]  /*1add0*/  F2FP.SATFINITE.E4M3.F32.PACK_AB_MERGE_C R103, R103, R102, RZ ;  /* 0x000000666767723e */ /* 0x000fe400048070ff */
[----:B------:R-:W-:Y:S01]  /*1ade0*/  F2FP.SATFINITE.E4M3.F32.PACK_AB_MERGE_C R32, R33, R32, RZ ;  /* 0x000000202120723e */ /* 0x000fe200048070ff */
[----:B0-----:R-:W-:Y:S01]  /*1adf0*/  IMAD.SHL.U32 R3, R8, 0x40, RZ ;  /* 0x0000004008037824 */ /* 0x001fe200078e00ff */
[----:B------:R-:W-:Y:S02]  /*1ae00*/  F2FP.SATFINITE.E4M3.F32.PACK_AB_MERGE_C R34, R35, R34, RZ ;  /* 0x000000222322723e */ /* 0x000fe400048070ff */
[----:B------:R-:W-:Y:S02]  /*1ae10*/  F2FP.SATFINITE.E4M3.F32.PACK_AB_MERGE_C R37, R37, R36, RZ ;  /* 0x000000242525723e */ /* 0x000fe400048070ff */
[----:B------:R-:W-:-:S02]  /*1ae20*/  LOP3.LUT R3, R3, 0x400, RZ, 0xc0, !PT ;  /* 0x0000040003037812 */ /* 0x000fc400078ec0ff */
[----:B------:R-:W-:Y:S02]  /*1ae30*/  F2FP.SATFINITE.E4M3.F32.PACK_AB_MERGE_C R39, R39, R38, RZ ;  /* 0x000000262727723e */ /* 0x000fe400048070ff */
[----:B----4-:R-:W-:Y:S02]  /*1ae40*/  LOP3.LUT R11, R11, 0x7f, RZ, 0xc0, !PT ;  /* 0x0000007f0b0b7812 */ /* 0x010fe400078ec0ff */
[----:B------:R-:W-:Y:S02]  /*1ae50*/  F2FP.SATFINITE.E4M3.F32.PACK_AB_MERGE_C R96, R97, R96, RZ ;  /* 0x000000606160723e */ /* 0x000fe400048070ff */
[----:B------:R-:W-:Y:S01]  /*1ae60*/  LEA R20, R11, UR8, 0x4 ;  /* 0x000000080b147c11 */ /* 0x000fe2000f8e20ff */
[----:B------:R-:W-:Y:S01]  /*1ae70*/  BAR.SYNC.DEFER_BLOCKING 0x0 ;  /* 0x0000000000007b1d */ /* 0x000fe20000010000 */
[----:B------:R-:W-:Y:S02]  /*1ae80*/  PRMT R97, R98, 0x5410, R103 ;  /* 0x0000541062617816 */ /* 0x000fe40000000067 */
[----:B------:R-:W-:-:S02]  /*1ae90*/  PRMT R98, R32, 0x5410, R37 ;  /* 0x0000541020627816 */ /* 0x000fc40000000025 */
[----:B------:R-:W-:Y:S01]  /*1aea0*/  PRMT R99, R34, 0x5410, R39 ;  /* 0x0000541022637816 */ /* 0x000fe20000000027 */
[----:B------:R-:W-:Y:S01]  /*1aeb0*/  VIADD R39, R0, 0x5 ;  /* 0x0000000500277836 */ /* 0x000fe20000000000 */
[----:B------:R-:W-:Y:S02]  /*1aec0*/  F2FP.SATFINITE.E4M3.F32.PACK_AB_MERGE_C R101, R101, R100, RZ ;  /* 0x000000646565723e */ /* 0x000fe400048070ff */
[----:B------:R-:W-:Y:S02]  /*1aed0*/  F2FP.SATFINITE.E4M3.F32.PACK_AB_MERGE_C R106, R107, R106, RZ ;  /* 0x0000006a6b6a723e */ /* 0x000fe400048070ff */
[----:B------:R-:W-:Y:S02]  /*1aee0*/  PRMT R96, R96, 0x5410, R101 ;  /* 0x0000541060607816 */ /* 0x000fe40000000065 */
[----:B------:R-:W-:Y:S02]  /*1aef0*/  F2FP.SATFINITE.E4M3.F32.PACK_AB_MERGE_C R111, R111, R110, RZ ;  /* 0x0000006e6f6f723e */ /* 0x000fe400048070ff */
[----:B------:R-:W-:-:S02]  /*1af00*/  F2FP.SATFINITE.E4M3.F32.PACK_AB_MERGE_C R104, R105, R104, RZ ;  /* 0x000000686968723e */ /* 0x000fc400048070ff */
[----:B------:R-:W-:Y:S02]  /*1af10*/  F2FP.SATFINITE.E4M3.F32.PACK_AB_MERGE_C R109, R109, R108, RZ ;  /* 0x0000006c6d6d723e */ /* 0x000fe400048070ff */
[----:B------:R-:W-:Y:S02]  /*1af20*/  F2FP.SATFINITE.E4M3.F32.PACK_AB_MERGE_C R42, R43, R42, RZ ;  /* 0x0000002a2b2a723e */ /* 0x000fe400048070ff */
[----:B------:R-:W-:Y:S02]  /*1af30*/  F2FP.SATFINITE.E4M3.F32.PACK_AB_MERGE_C R45, R45, R44, RZ ;  /* 0x0000002c2d2d723e */ /* 0x000fe400048070ff */
[----:B------:R-:W-:Y:S02]  /*1af40*/  F2FP.SATFINITE.E4M3.F32.PACK_AB_MERGE_C R47, R47, R46, RZ ;  /* 0x0000002e2f2f723e */ /* 0x000fe400048070ff */
[----:B------:R-:W-:Y:S02]  /*1af50*/  PRMT R105, R106, 0x5410, R111 ;  /* 0x000054106a697816 */ /* 0x000fe4000000006f */
[----:B------:R-:W-:-:S02]  /*1af60*/  PRMT R104, R104, 0x5410, R109 ;  /* 0x0000541068687816 */ /* 0x000fc4000000006d */
[----:B------:R-:W-:Y:S02]  /*1af70*/  PRMT R106, R40, 0x5410, R45 ;  /* 0x00005410286a7816 */ /* 0x000fe4000000002d */
[----:B------:R-:W-:Y:S02]  /*1af80*/  PRMT R107, R42, 0x5410, R47 ;  /* 0x000054102a6b7816 */ /* 0x000fe4000000002f */
[----:B------:R-:W-:Y:S02]  /*1af90*/  F2FP.SATFINITE.E4M3.F32.PACK_AB_MERGE_C R114, R115, R114, RZ ;  /* 0x000000727372723e */ /* 0x000fe400048070ff */
[----:B------:R-:W-:Y:S02]  /*1afa0*/  F2FP.SATFINITE.E4M3.F32.PACK_AB_MERGE_C R119, R119, R118, RZ ;  /* 0x000000767777723e */ /* 0x000fe400048070ff */
        /* <DEDUP_REMOVED lines=58> */
[----:B--2---:R-:W-:Y:S01]  /*1b350*/  LOP3.LUT R2, R9, 0xf0, RZ, 0xc0, !PT ;  /* 0x000000f009027812 */ /* 0x004fe200078ec0ff */
[----:B------:R-:W-:-:S03]  /*1b360*/  VIADD R9, R0, 0x1 ;  /* 0x0000000100097836 */ /* 0x000fc60000000000 */
[----:B------:R-:W-:Y:S01]  /*1b370*/  IADD3 R3, R3, UR8, R2 ;  /* 0x0000000803037c10 */ /* 0x000fe2000fffe002 */
[----:B------:R-:W-:Y:S02]  /*1b380*/  IMAD.SHL.U32 R2, R8, 0x8, RZ ;  /* 0x0000000808027824 */ /* 0x000fe400078e00ff */
[----:B------:R-:W-:Y:S01]  /*1b390*/  VIADD R8, R0, 0x2 ;  /* 0x0000000200087836 */ /* 0x000fe20000000000 */
[----:B---3--:R-:W-:Y:S02]  /*1b3a0*/  ISETP.GE.AND P0, PT, R16, UR6, PT ;  /* 0x0000000610007c0c */ /* 0x008fe4000bf06270 */
[----:B------:R-:W-:Y:S02]  /*1b3b0*/  LOP3.LUT R2, R2, 0x300, RZ, 0xc0, !PT ;  /* 0x0000030002027812 */ /* 0x000fe400078ec0ff */
[----:B------:R-:W-:Y:S01]  /*1b3c0*/  ISETP.LT.AND P2, PT, R9, UR4, !P0 ;  /* 0x0000000409007c0c */ /* 0x000fe2000c741270 */
[----:B------:R-:W-:Y:S01]  /*1b3d0*/  VIADD R9, R0, 0x3 ;  /* 0x0000000300097836 */ /* 0x000fe20000000000 */
[----:B------:R-:W-:Y:S01]  /*1b3e0*/  ISETP.LT.AND P1, PT, R10, UR5, !P0 ;  /* 0x000000050a007c0c */ /* 0x000fe2000c721270 */
[----:B------:R-:W-:Y:S01]  /*1b3f0*/  IMAD.IADD R41, R2, 0x1, R3 ;  /* 0x0000000102297824 */ /* 0x000fe200078e0203 */
[----:B------:R-:W-:Y:S01]  /*1b400*/  ULDC UR4, c[0x0][0x22c] ;  /* 0x00008b0000047ab9 */ /* 0x000fe20000000800 */
[----:B------:R-:W-:Y:S01]  /*1b410*/  ULDC UR5, c[0x0][0x22c] ;  /* 0x00008b0000057ab9 */ /* 0x000fe20000000800 */
[----:B------:R-:W-:Y:S01]  /*1b420*/  ISETP.LT.AND P4, PT, R8, UR4, !P0 ;  /* 0x0000000408007c0c */ /* 0x000fe2000c781270 */
[----:B------:R-:W-:Y:S01]  /*1b430*/  ULDC UR4, c[0x0][0x244] ;  /* 0x0000910000047ab9 */ /* 0x000fe20000000800 */
[----:B------:R-:W-:Y:S01]  /*1b440*/  STSM.16.M88.4 [R41], R4 ;  /* 0x0000000429007844 */ /* 0x000fe20000000200 */
[----:B------:R-:W-:Y:S01]  /*1b450*/  BAR.SYNC.DEFER_BLOCKING 0x0 ;  /* 0x0000000000007b1d */ /* 0x000fe20000010000 */
[----:B------:R-:W-:Y:S01]  /*1b460*/  ISETP.LT.AND P3, PT, R9, UR5, !P0 ;  /* 0x0000000509007c0c */ /* 0x000fe2000c761270 */
[----:B------:R-:W-:Y:S01]  /*1b470*/  IMAD R2, R16, UR4, RZ ;  /* 0x0000000410027c24 */ /* 0x000fe2000f8e02ff */
[----:B------:R-:W-:-:S03]  /*1b480*/  ISETP.LT.AND P5, PT, R0, UR7, !P0 ;  /* 0x0000000700007c0c */ /* 0x000fc6000c7a1270 */
[----:B------:R-:W-:Y:S02]  /*1b490*/  ULDC.64 UR4, c[0x0][0x220] ;  /* 0x0000880000047ab9 */ /* 0x000fe40000000a00 */
[----:B------:R-:W-:Y:S01]  /*1b4a0*/  IADD3 R3, P6, R2, UR4, RZ ;  /* 0x0000000402037c10 */ /* 0x000fe2000ffde0ff */
[----:B------:R-:W-:Y:S02]  /*1b4b0*/  ULDC UR4, c[0x0][0x248] ;  /* 0x0000920000047ab9 */ /* 0x000fe40000000800 */
[----:B------:R-:W-:Y:S01]  /*1b4c0*/  IMAD R21, R0, UR4, RZ ;  /* 0x0000000400157c24 */ /* 0x000fe2000f8e02ff */
[----:B------:R-:W-:Y:S01]  /*1b4d0*/  LEA.HI.X.SX32 R2, R2, UR5, 0x1, P6 ;  /* 0x0000000502027c11 */ /* 0x000fe2000b0f0eff */
[----:B------:R-:W-:Y:S02]  /*1b4e0*/  ULDC UR5, c[0x0][0x22c] ;  /* 0x00008b0000057ab9 */ /* 0x000fe40000000800 */
[C---:B------:R-:W-:Y:S01]  /*1b4f0*/  VIADD R38, R21.reuse, UR4 ;  /* 0x0000000415267c36 */ /* 0x040fe20008000000 */
[----:B------:R-:W-:-:S04]  /*1b500*/  IADD3 R22, P6, R21, R3, RZ ;  /* 0x0000000315167210 */ /* 0x000fc80007fde0ff */
[-C--:B------:R-:W-:Y:S01]  /*1b510*/  LEA.HI.X.SX32 R23, R21, R2.reuse, 0x1, P6 ;  /* 0x0000000215177211 */ /* 0x080fe200030f0eff */
[----:B------:R-:W-:Y:S01]  /*1b520*/  VIADD R21, R0, 0x4 ;  /* 0x0000000400157836 */ /* 0x000fe20000000000 */
[C---:B------:R-:W-:Y:S01]  /*1b530*/  IADD3 R36, P6, R38.reuse, R3, RZ ;  /* 0x0000000326247210 */ /* 0x040fe20007fde0ff */
[----:B------:R-:W0:Y:S03]  /*1b540*/  LDS.128 R32, [R20] ;  /* 0x0000000014207984 */ /* 0x000e260000000c00 */
[----:B------:R-:W-:Y:S01]  /*1b550*/  LEA.HI.X.SX32 R37, R38, R2, 0x1, P6 ;  /* 0x0000000226257211 */ /* 0x000fe200030f0eff */
[----:B------:R-:W-:Y:S06]  /*1b560*/  BAR.SYNC.DEFER_BLOCKING 0x0 ;  /* 0x0000000000007b1d */ /* 0x000fec0000010000 */
[----:B------:R-:W-:Y:S02]  /*1b570*/  STSM.16.M88.4 [R41], R96 ;  /* 0x0000006029007844 */ /* 0x000fe40000000200 */
[----:B------:R-:W-:Y:S01]  /*1b580*/  BAR.SYNC.DEFER_BLOCKING 0x0 ;  /* 0x0000000000007b1d */ /* 0x000fe20000010000 */
[----:B0-----:R-:W-:-:S02]  /*1b590*/  PRMT R45, R32, 0x7770, RZ ;  /* 0x00007770202d7816 */ /* 0x001fc400000000ff */
[----:B------:R-:W-:-:S03]  /*1b5a0*/  PRMT R43, R32, 0x7771, RZ ;  /* 0x00007771202b7816 */ /* 0x000fc600000000ff */
[----:B------:R-:W0:Y:S02]  /*1b5b0*/  LDS.128 R28, [R20] ;  /* 0x00000000141c7984 */ /* 0x000e240000000c00 */
[----:B------:R-:W-:Y:S06]  /*1b5c0*/  BAR.SYNC.DEFER_BLOCKING 0x0 ;  /* 0x0000000000007b1d */ /* 0x000fec0000010000 */
[----:B------:R-:W-:Y:S02]  /*1b5d0*/  STSM.16.M88.4 [R41], R104 ;  /* 0x0000006829007844 */ /* 0x000fe40000000200 */
[----:B------:R-:W-:Y:S06]  /*1b5e0*/  BAR.SYNC.DEFER_BLOCKING 0x0 ;  /* 0x0000000000007b1d */ /* 0x000fec0000010000 */
[----:B------:R-:W2:Y:S02]  /*1b5f0*/  LDS.128 R24, [R20] ;  /* 0x0000000014187984 */ /* 0x000ea40000000c00 */
[----:B------:R-:W-:Y:S06]  /*1b600*/  BAR.SYNC.DEFER_BLOCKING 0x0 ;  /* 0x0000000000007b1d */ /* 0x000fec0000010000 */
[----:B------:R-:W-:Y:S02]  /*1b610*/  STSM.16.M88.4 [R41], R112 ;  /* 0x0000007029007844 */ /* 0x000fe40000000200 */
[----:B------:R-:W-:Y:S06]  /*1b620*/  BAR.SYNC.DEFER_BLOCKING 0x0 ;  /* 0x0000000000007b1d */ /* 0x000fec0000010000 */
[----:B------:R-:W3:Y:S02]  /*1b630*/  LDS.128 R12, [R20] ;  /* 0x00000000140c7984 */ /* 0x000ee40000000c00 */
[----:B------:R-:W-:Y:S06]  /*1b640*/  BAR.SYNC.DEFER_BLOCKING 0x0 ;  /* 0x0000000000007b1d */ /* 0x000fec0000010000 */
[----:B------:R-:W-:Y:S02]  /*1b650*/  STSM.16.M88.4 [R41], R120 ;  /* 0x0000007829007844 */ /* 0x000fe40000000200 */
[----:B------:R-:W-:Y:S06]  /*1b660*/  BAR.SYNC.DEFER_BLOCKING 0x0 ;  /* 0x0000000000007b1d */ /* 0x000fec0000010000 */
[----:B------:R-:W4:Y:S02]  /*1b670*/  LDS.128 R8, [R20] ;  /* 0x0000000014087984 */ /* 0x000f240000000c00 */
[----:B------:R-:W-:Y:S06]  /*1b680*/  BAR.SYNC.DEFER_BLOCKING 0x0 ;  /* 0x0000000000007b1d */ /* 0x000fec0000010000 */
[----:B------:R-:W-:Y:S02]  /*1b690*/  STSM.16.M88.4 [R41], R128 ;  /* 0x0000008029007844 */ /* 0x000fe40000000200 */
[----:B------:R-:W-:Y:S06]  /*1b6a0*/  BAR.SYNC.DEFER_BLOCKING 0x0 ;  /* 0x0000000000007b1d */ /* 0x000fec0000010000 */
[----:B------:R-:W1:Y:S02]  /*1b6b0*/  LDS.128 R16, [R20] ;  /* 0x0000000014107984 */ /* 0x000e640000000c00 */
[----:B------:R-:W-:Y:S06]  /*1b6c0*/  BAR.SYNC.DEFER_BLOCKING 0x0 ;  /* 0x0000000000007b1d */ /* 0x000fec0000010000 */
[----:B------:R-:W-:Y:S02]  /*1b6d0*/  STSM.16.M88.4 [R41], R136 ;  /* 0x0000008829007844 */ /* 0x000fe40000000200 */
[----:B------:R-:W-:Y:S06]  /*1b6e0*/  BAR.SYNC.DEFER_BLOCKING 0x0 ;  /* 0x0000000000007b1d */ /* 0x000fec0000010000 */
[----:B------:R-:W1:Y:S02]  /*1b6f0*/  LDS.128 R4, [R20] ;  /* 0x0000000014047984 */ /* 0x000e640000000c00 */
[----:B------:R-:W-:Y:S06]  /*1b700*/  BAR.SYNC.DEFER_BLOCKING 0x0 ;  /* 0x0000000000007b1d */ /* 0x000fec0000010000 */
[----:B------:R0:W-:Y:S02]  /*1b710*/  STSM.16.M88.4 [R41], R144 ;  /* 0x0000009029007844 */ /* 0x0001e40000000200 */
[----:B------:R-:W-:Y:S01]  /*1b720*/  BAR.SYNC.DEFER_BLOCKING 0x0 ;  /* 0x0000000000007b1d */ /* 0x000fe20000010000 */
[----:B0-----:R-:W-:-:S05]  /*1b730*/  PRMT R41, R33, 0x7770, RZ ;  /* 0x0000777021297816 */ /* 0x001fca00000000ff */
[----:B------:R0:W-:Y:S01]  /*1b740*/  @P5 STG.E.U8 desc[UR40][R22.64], R45 ;  /* 0x0000002d16005986 */ /* 0x0001e2000c101128 */
[----:B------:R-:W-:Y:S01]  /*1b750*/  ISETP.LT.AND P5, PT, R21, UR5, !P0 ;  /* 0x0000000515007c0c */ /* 0x000fe2000c7a1270 */
[----:B------:R-:W-:Y:S01]  /*1b760*/  VIADD R21, R38, UR4 ;  /* 0x0000000426157c36 */ /* 0x000fe20008000000 */
[----:B------:R-:W-:Y:S01]  /*1b770*/  ULDC UR5, c[0x0][0x22c] ;  /* 0x00008b0000057ab9 */ /* 0x000fe20000000800 */
[----:B------:R2:W-:Y:S01]  /*1b780*/  @P2 STG.E.U8 desc[UR40][R36.64], R43 ;  /* 0x0000002b24002986 */ /* 0x0005e2000c101128 */
[----:B------:R-:W-:Y:S01]  /*1b790*/  ISETP.LT.AND P2, PT, R39, UR5, !P0 ;  /* 0x0000000527007c0c */ /* 0x000fe2000c741270 */
[C---:B------:R-:W-:Y:S01]  /*1b7a0*/  VIADD R40, R21.reuse, UR4 ;  /* 0x0000000415287c36 */ /* 0x040fe20008000000 */
[----:B------:R-:W-:Y:S01]  /*1b7b0*/  IADD3 R38, P6, R21, R3, RZ ;  /* 0x0000000315267210 */ /* 0x000fe20007fde0ff */
[----:B------:R-:W-:-:S03]  /*1b7c0*/  ULDC UR5, c[0x0][0x22c] ;  /* 0x00008b0000057ab9 */ /* 0x000fc60000000800 */
[-C--:B------:R-:W-:Y:S01]  /*1b7d0*/  LEA.HI.X.SX32 R39, R21, R2.reuse, 0x1, P6 ;  /* 0x0000000215277211 */ /* 0x080fe200030f0eff */
[----:B------:R-:W-:Y:S01]  /*1b7e0*/  VIADD R21, R0, 0x6 ;  /* 0x0000000600157836 */ /* 0x000fe20000000000 */
[CC--:B0-----:R-:W-:Y:S02]  /*1b7f0*/  IADD3 R22, P6, R40.reuse, R3.reuse, RZ ;  /* 0x0000000328167210 */ /* 0x0c1fe40007fde0ff */
[----:B--2---:R-:W-:Y:S01]  /*1b800*/  PRMT R43, R33, 0x7771, RZ ;  /* 0x00007771212b7816 */ /* 0x004fe200000000ff */
[----:B------:R0:W-:Y:S01]  /*1b810*/  @P4 STG.E.U8 desc[UR40][R38.64], R41 ;  /* 0x0000002926004986 */ /* 0x0001e2000c101128 */
[CC--:B------:R-:W-:Y:S01]  /*1b820*/  LEA.HI.X.SX32 R23, R40.reuse, R2.reuse, 0x1, P6 ;  /* 0x0000000228177211 */ /* 0x0c0fe200030f0eff */
[----:B------:R-:W-:Y:S01]  /*1b830*/  VIADD R40, R40, UR4 ;  /* 0x0000000428287c36 */ /* 0x000fe20008000000 */
[----:B------:R-:W-:Y:S01]  /*1b840*/  ISETP.LT.AND P4, PT, R21, UR5, !P0 ;  /* 0x0000000515007c0c */ /* 0x000fe2000c781270 */
[----:B------:R-:W-:Y:S01]  /*1b850*/  VIADD R37, R0, 0x7 ;  /* 0x0000000700257836 */ /* 0x000fe20000000000 */
[----:B------:R-:W-:Y:S01]  /*1b860*/  ULDC UR5, c[0x0][0x22c] ;  /* 0x00008b0000057ab9 */ /* 0x000fe20000000800 */
[C---:B------:R-:W-:Y:S01]  /*1b870*/  VIADD R21, R40.reuse, UR4 ;  /* 0x0000000428157c36 */ /* 0x040fe20008000000 */
[CC--:B------:R-:W-:Y:S01]  /*1b880*/  IADD3 R36, P6, R40.reuse, R3.reuse, RZ ;  /* 0x0000000328247210 */ /* 0x0c0fe20007fde0ff */
[----:B------:R2:W-:Y:S01]  /*1b890*/  @P3 STG.E.U8 desc[UR40][R22.64], R43 ;  /* 0x0000002b16003986 */ /* 0x0005e2000c101128 */
[----:B------:R-:W-:Y:S01]  /*1b8a0*/  ISETP.LT.AND P3, PT, R37, UR5, !P0 ;  /* 0x0000000525007c0c */ /* 0x000fe2000c761270 */
[----:B------:R-:W-:Y:S01]  /*1b8b0*/  ULDC UR5, c[0x0][0x22c] ;  /* 0x00008b0000057ab9 */ /* 0x000fe20000000800 */
[----:B------:R-:W-:Y:S01]  /*1b8c0*/  LEA.HI.X.SX32 R37, R40, R2, 0x1, P6 ;  /* 0x0000000228257211 */ /* 0x000fe200030f0eff */
[----:B------:R-:W-:Y:S01]  /*1b8d0*/  VIADD R40, R0, 0x8 ;  /* 0x0000000800287836 */ /* 0x000fe20000000000 */
[----:B0-----:R-:W-:-:S02]  /*1b8e0*/  IADD3 R38, P6, R21, R3, RZ ;  /* 0x0000000315267210 */ /* 0x001fc40007fde0ff */
[C---:B------:R-:W-:Y:S02]  /*1b8f0*/  PRMT R41, R34.reuse, 0x7770, RZ ;  /* 0x0000777022297816 */ /* 0x040fe400000000ff */
[CC--:B------:R-:W-:Y:S01]  /*1b900*/  LEA.HI.X.SX32 R39, R21.reuse, R2.reuse, 0x1, P6 ;  /* 0x0000000215277211 */ /* 0x0c0fe200030f0eff */
[----:B------:R-:W-:Y:S01]  /*1b910*/  VIADD R21, R21, UR4 ;  /* 0x0000000415157c36 */ /* 0x000fe20008000000 */
[----:B--2---:R-:W-:Y:S01]  /*1b920*/  PRMT R43, R34, 0x7771, RZ ;  /* 0x00007771222b7816 */ /* 0x004fe200000000ff */
[----:B------:R0:W-:Y:S01]  /*1b930*/  @P5 STG.E.U8 desc[UR40][R36.64], R41 ;  /* 0x0000002924005986 */ /* 0x0001e2000c101128 */
[----:B------:R-:W-:Y:S01]  /*1b940*/  VIADD R23, R0, 0x9 ;  /* 0x0000000900177836 */ /* 0x000fe20000000000 */
[----:B------:R-:W-:Y:S01]  /*1b950*/  ISETP.LT.AND P5, PT, R40, UR5, !P0 ;  /* 0x0000000528007c0c */ /* 0x000fe2000c7a1270 */
[C---:B------:R-:W-:Y:S01]  /*1b960*/  VIADD R40, R21.reuse, UR4 ;  /* 0x0000000415287c36 */ /* 0x040fe20008000000 */
[-C--:B------:R-:W-:Y:S01]  /*1b970*/  IADD3 R22, P6, R21, R3.reuse, RZ ;  /* 0x0000000315167210 */ /* 0x080fe20007fde0ff */
[----:B------:R-:W-:Y:S01]  /*1b980*/  ULDC UR5, c[0x0][0x22c] ;  /* 0x00008b0000057ab9 */ /* 0x000fe20000000800 */
        /* <DEDUP_REMOVED lines=14> */
[CC--:B------:R-:W-:Y:S01]  /*1ba70*/  IADD3 R38, P6, R40.reuse, R3.reuse, RZ ;  /* 0x0000000328267210 */ /* 0x0c0fe20007fde0ff */
        /* <DEDUP_REMOVED lines=12> */
[----:B------:R-:W-:Y:S01]  /*1bb40*/  ISETP.LT.AND P5, PT, R40, UR5, !P0 ;  /* 0x0000000528007c0c */ /* 0x000fe2000c7a1270 */
[----:B------:R-:W-:Y:S01]  /*1bb50*/  VIADD R32, R0, 0xd ;  /* 0x0000000d00207836 */ /* 0x000fe20000000000 */
[CC--:B------:R-:W-:Y:S01]  /*1bb60*/  IADD3 R36, P6, R21.reuse, R3.reuse, RZ ;  /* 0x0000000315247210 */ /* 0x0c0fe20007fde0ff */
[C---:B------:R-:W-:Y:S01]  /*1bb70*/  VIADD R40, R21.reuse, UR4 ;  /* 0x0000000415287c36 */ /* 0x040fe20008000000 */
[----:B------:R-:W-:Y:S01]  /*1bb80*/  ULDC UR5, c[0x0][0x22c] ;  /* 0x00008b0000057ab9 */ /* 0x000fe20000000800 */
[----:B------:R2:W-:Y:S01]  /*1bb90*/  @P2 STG.E.U8 desc[UR40][R22.64], R43 ;  /* 0x0000002b16002986 */ /* 0x0005e2000c101128 */
[----:B------:R-:W-:Y:S01]  /*1bba0*/  ISETP.LT.AND P2, PT, R32, UR5, !P0 ;  /* 0x0000000520007c0c */ /* 0x000fe2000c741270 */
[----:B------:R-:W-:Y:S01]  /*1bbb0*/  ULDC UR5, c[0x0][0x22c] ;  /* 0x00008b0000057ab9 */ /* 0x000fe20000000800 */
[----:B------:R-:W-:Y:S01]  /*1bbc0*/  LEA.HI.X.SX32 R37, R21, R2, 0x1, P6 ;  /* 0x0000000215257211 */ /* 0x000fe200030f0eff */
[----:B------:R-:W-:Y:S01]  /*1bbd0*/  VIADD R21, R0, 0xe ;  /* 0x0000000e00157836 */ /* 0x000fe20000000000 */
[----:B------:R-:W-:Y:S01]  /*1bbe0*/  IADD3 R32, P6, R40, R3, RZ ;  /* 0x0000000328207210 */ /* 0x000fe20007fde0ff */
[----:B0-----:R-:W-:Y:S01]  /*1bbf0*/  VIADD R38, R0, 0x10 ;  /* 0x0000001000267836 */ /* 0x001fe20000000000 */
[----:B------:R-:W-:-:S02]  /*1bc00*/  PRMT R41, R33, 0x7772, RZ ;  /* 0x0000777221297816 */ /* 0x000fc400000000ff */
[----:B------:R-:W-:Y:S02]  /*1bc10*/  PRMT R39, R33, 0x7773, RZ ;  /* 0x0000777321277816 */ /* 0x000fe400000000ff */
[CC--:B------:R-:W-:Y:S01]  /*1bc20*/  LEA.HI.X.SX32 R33, R40.reuse, R2.reuse, 0x1, P6 ;  /* 0x0000000228217211 */ /* 0x0c0fe200030f0eff */
[----:B------:R-:W-:Y:S01]  /*1bc30*/  VIADD R40, R40, UR4 ;  /* 0x0000000428287c36 */ /* 0x000fe20008000000 */
[----:B------:R0:W-:Y:S01]  /*1bc40*/  @P4 STG.E.U8 desc[UR40][R36.64], R41 ;  /* 0x0000002924004986 */ /* 0x0001e2000c101128 */
[----:B--2---:R-:W-:Y:S01]  /*1bc50*/  VIADD R23, R0, 0xf ;  /* 0x0000000f00177836 */ /* 0x004fe20000000000 */
[----:B------:R-:W-:Y:S01]  /*1bc60*/  ISETP.LT.AND P4, PT, R21, UR5, !P0 ;  /* 0x0000000515007c0c */ /* 0x000fe2000c781270 */
[C---:B------:R-:W-:Y:S01]  /*1bc70*/  VIADD R21, R40.reuse, UR4 ;  /* 0x0000000428157c36 */ /* 0x040fe20008000000 */
[C---:B------:R-:W-:Y:S01]  /*1bc80*/  IADD3 R22, P6, R40.reuse, R3, RZ ;  /* 0x0000000328167210 */ /* 0x040fe20007fde0ff */
[----:B------:R-:W-:Y:S01]  /*1bc90*/  ULDC UR5, c[0x0][0x22c] ;  /* 0x00008b0000057ab9 */ /* 0x000fe20000000800 */
[----:B------:R2:W-:Y:S01]  /*1bca0*/  @P3 STG.E.U8 desc[UR40][R32.64], R39 ;  /* 0x0000002720003986 */ /* 0x0005e2000c101128 */
[----:B------:R-:W-:Y:S01]  /*1bcb0*/  ISETP.LT.AND P3, PT, R23, UR5, !P0 ;  /* 0x0000000517007c0c */ /* 0x000fe2000c761270 */
[----:B------:R-:W-:Y:S01]  /*1bcc0*/  ULDC UR5, c[0x0][0x22c] ;  /* 0x00008b0000057ab9 */ /* 0x000fe20000000800 */
[----:B------:R-:W-:-:S02]  /*1bcd0*/  LEA.HI.X.SX32 R23, R40, R2, 0x1, P6 ;  /* 0x0000000228177211 */ /* 0x000fc400030f0eff */
[C---:B------:R-:W-:Y:S02]  /*1bce0*/  PRMT R43, R34.reuse, 0x7773, RZ ;  /* 0x00007773222b7816 */ /* 0x040fe400000000ff */
[CC--:B0-----:R-:W-:Y:S02]  /*1bcf0*/  IADD3 R36, P6, R21.reuse, R3.reuse, RZ ;  /* 0x0000000315247210 */ /* 0x0c1fe40007fde0ff */
[----:B------:R-:W-:Y:S02]  /*1bd00*/  PRMT R41, R34, 0x7772, RZ ;  /* 0x0000777222297816 */ /* 0x000fe400000000ff */
[CC--:B------:R-:W-:Y:S01]  /*1bd10*/  LEA.HI.X.SX32 R37, R21.reuse, R2.reuse, 0x1, P6 ;  /* 0x0000000215257211 */ /* 0x0c0fe200030f0eff */
[----:B------:R-:W-:Y:S01]  /*1bd20*/  VIADD R21, R21, UR4 ;  /* 0x0000000415157c36 */ /* 0x000fe20008000000 */
[----:B--2---:R-:W-:Y:S01]  /*1bd30*/  PRMT R39, R35, 0x7773, RZ ;  /* 0x0000777323277816 */ /* 0x004fe200000000ff */
[----:B------:R-:W-:Y:S01]  /*1bd40*/  VIADD R33, R0, 0x11 ;  /* 0x0000001100217836 */ /* 0x000fe20000000000 */
[----:B------:R0:W-:Y:S01]  /*1bd50*/  @P5 STG.E.U8 desc[UR40][R22.64], R41 ;  /* 0x0000002916005986 */ /* 0x0001e2000c101128 */
[----:B------:R-:W-:Y:S01]  /*1bd60*/  ISETP.LT.AND P5, PT, R38, UR5, !P0 ;  /* 0x0000000526007c0c */ /* 0x000fe2000c7a1270 */
[----:B------:R-:W-:Y:S01]  /*1bd70*/  ULDC UR5, c[0x0][0x22c] ;  /* 0x00008b0000057ab9 */ /* 0x000fe20000000800 */
[-C--:B------:R-:W-:Y:S01]  /*1bd80*/  IADD3 R32, P6, R21, R3.reuse, RZ ;  /* 0x0000000315207210 */ /* 0x080fe20007fde0ff */
[----:B------:R2:W-:Y:S01]  /*1bd90*/  @P2 STG.E.U8 desc[UR40][R36.64], R43 ;  /* 0x0000002b24002986 */ /* 0x0005e2000c101128 */
[----:B------:R-:W-:Y:S01]  /*1bda0*/  ISETP.LT.AND P2, PT, R33, UR5, !P0 ;  /* 0x0000000521007c0c */ /* 0x000fe2000c741270 */
[C---:B------:R-:W-:Y:S01]  /*1bdb0*/  VIADD R34, R21.reuse, UR4 ;  /* 0x0000000415227c36 */ /* 0x040fe20008000000 */
[----:B------:R-:W-:Y:S01]  /*1bdc0*/  LEA.HI.X.SX32 R33, R21, R2, 0x1, P6 ;  /* 0x0000000215217211 */ /* 0x000fe200030f0eff */
[C---:B------:R-:W-:Y:S01]  /*1bdd0*/  VIADD R21, R0.reuse, 0x12 ;  /* 0x0000001200157836 */ /* 0x040fe20000000000 */
[----:B------:R-:W-:Y:S01]  /*1bde0*/  ULDC UR5, c[0x0][0x22c] ;  /* 0x00008b0000057ab9 */ /* 0x000fe20000000800 */
[----:B0-----:R-:W-:Y:S01]  /*1bdf0*/  PRMT R41, R35, 0x7772, RZ ;  /* 0x0000777223297816 */ /* 0x001fe200000000ff */
[----:B------:R-:W-:Y:S01]  /*1be00*/  VIADD R35, R0, 0x13 ;  /* 0x0000001300237836 */ /* 0x000fe20000000000 */
[----:B------:R-:W-:-:S02]  /*1be10*/  IADD3 R22, P6, R34, R3, RZ ;  /* 0x0000000322167210 */ /* 0x000fc40007fde0ff */
[----:B--2---:R-:W-:Y:S01]  /*1be20*/  PRMT R37, R28, 0x7770, RZ ;  /* 0x000077701c257816 */ /* 0x004fe200000000ff */
[----:B------:R0:W-:Y:S01]  /*1be30*/  @P4 STG.E.U8 desc[UR40][R32.64], R41 ;  /* 0x0000002920004986 */ /* 0x0001e2000c101128 */
[----:B------:R-:W-:Y:S01]  /*1be40*/  ISETP.LT.AND P4, PT, R21, UR5, !P0 ;  /* 0x0000000515007c0c */ /* 0x000fe2000c781270 */
[C---:B------:R-:W-:Y:S01]  /*1be50*/  VIADD R21, R34.reuse, UR4 ;  /* 0x0000000422157c36 */ /* 0x040fe20008000000 */
[-C--:B------:R-:W-:Y:S01]  /*1be60*/  LEA.HI.X.SX32 R23, R34, R2.reuse, 0x1, P6 ;  /* 0x0000000222177211 */ /* 0x080fe200030f0eff */
[----:B------:R-:W-:Y:S02]  /*1be70*/  ULDC UR5, c[0x0][0x22c] ;  /* 0x00008b0000057ab9 */ /* 0x000fe40000000800 */
[C---:B------:R-:W-:Y:S01]  /*1be80*/  VIADD R36, R21.reuse, UR4 ;  /* 0x0000000415247c36 */ /* 0x040fe20008000000 */
[-C--:B------:R-:W-:Y:S01]  /*1be90*/  IADD3 R34, P6, R21, R3.reuse, RZ ;  /* 0x0000000315227210 */ /* 0x080fe20007fde0ff */
[----:B------:R2:W-:Y:S01]  /*1bea0*/  @P3 STG.E.U8 desc[UR40][R22.64], R39 ;  /* 0x0000002716003986 */ /* 0x0005e2000c101128 */
[----:B------:R-:W-:Y:S01]  /*1beb0*/  ISETP.LT.AND P3, PT, R35, UR5, !P0 ;  /* 0x0000000523007c0c */ /* 0x000fe2000c761270 */
[----:B------:R-:W-:Y:S01]  /*1bec0*/  ULDC UR5, c[0x0][0x22c] ;  /* 0x00008b0000057ab9 */ /* 0x000fe20000000800 */
[----:B------:R-:W-:Y:S01]  /*1bed0*/  LEA.HI.X.SX32 R35, R21, R2, 0x1, P6 ;  /* 0x0000000215237211 */ /* 0x000fe200030f0eff */
[----:B------:R-:W-:Y:S01]  /*1bee0*/  VIADD R21, R0, 0x14 ;  /* 0x0000001400157836 */ /* 0x000fe20000000000 */
[----:B0-----:R-:W-:-:S03]  /*1bef0*/  IADD3 R32, P6, R36, R3, RZ ;  /* 0x0000000324207210 */ /* 0x001fc60007fde0ff */
[----:B------:R0:W-:Y:S01]  /*1bf00*/  @P5 STG.E.U8 desc[UR40][R34.64], R37 ;  /* 0x0000002522005986 */ /* 0x0001e2000c101128 */
[CC--:B------:R-:W-:Y:S01]  /*1bf10*/  LEA.HI.X.SX32 R33, R36.reuse, R2.reuse, 0x1, P6 ;  /* 0x0000000224217211 */ /* 0x0c0fe200030f0eff */
[----:B------:R-:W-:Y:S01]  /*1bf20*/  VIADD R36, R36, UR4 ;  /* 0x0000000424247c36 */ /* 0x000fe20008000000 */
[----:B------:R-:W-:Y:S01]  /*1bf30*/  ISETP.LT.AND P5, PT, R21, UR5, !P0 ;  /* 0x0000000515007c0c */ /* 0x000fe2000c7a1270 */
[----:B--2---:R-:W-:Y:S01]  /*1bf40*/  VIADD R23, R0, 0x15 ;  /* 0x0000001500177836 */ /* 0x004fe20000000000 */
[----:B------:R-:W-:Y:S01]  /*1bf50*/  PRMT R39, R28, 0x7771, RZ ;  /* 0x000077711c277816 */ /* 0x000fe200000000ff */
[C---:B------:R-:W-:Y:S01]  /*1bf60*/  VIADD R21, R36.reuse, UR4 ;  /* 0x0000000424157c36 */ /* 0x040fe20008000000 */
[CC--:B------:R-:W-:Y:S01]  /*1bf70*/  IADD3 R22, P6, R36.reuse, R3.reuse, RZ ;  /* 0x0000000324167210 */ /* 0x0c0fe20007fde0ff */
[----:B------:R-:W-:Y:S02]  /*1bf80*/  ULDC UR5, c[0x0][0x22c] ;  /* 0x00008b0000057ab9 */ /* 0x000fe40000000800 */
[----:B------:R2:W-:Y:S01]  /*1bf90*/  @P2 STG.E.U8 desc[UR40][R32.64], R39 ;  /* 0x0000002720002986 */ /* 0x0005e2000c101128 */
[----:B------:R-:W-:Y:S01]  /*1bfa0*/  ISETP.LT.AND P2, PT, R23, UR5, !P0 ;  /* 0x0000000517007c0c */ /* 0x000fe2000c741270 */
[----:B------:R-:W-:Y:S01]  /*1bfb0*/  ULDC UR5, c[0x0][0x22c] ;  /* 0x00008b0000057ab9 */ /* 0x000fe20000000800 */
[----:B------:R-:W-:Y:S01]  /*1bfc0*/  LEA.HI.X.SX32 R23, R36, R2, 0x1, P6 ;  /* 0x0000000224177211 */ /* 0x000fe200030f0eff */
[----:B------:R-:W-:Y:S01]  /*1bfd0*/  VIADD R36, R0, 0x16 ;  /* 0x0000001600247836 */ /* 0x000fe20000000000 */
[----:B0-----:R-:W-:-:S02]  /*1bfe0*/  IADD3 R34, P6, R21, R3, RZ ;  /* 0x0000000315227210 */ /* 0x001fc40007fde0ff */
[----:B------:R-:W-:Y:S02]  /*1bff0*/  PRMT R37, R29, 0x7770, RZ ;  /* 0x000077701d257816 */ /* 0x000fe400000000ff */
        /* <DEDUP_REMOVED lines=52> */
[----:B------:R-:W-:Y:S01]  /*1c340*/  ISETP.LT.AND P5, PT, R21, UR5, !P0 ;  /* 0x0000000515007c0c */ /* 0x000fe2000c7a1270 */
[C---:B------:R-:W-:Y:S01]  /*1c350*/  VIADD R21, R36.reuse, UR4 ;  /* 0x0000000424157c36 */ /* 0x040fe20008000000 */
[----:B------:R-:W-:Y:S01]  /*1c360*/  IADD3 R32, P6, R36, R3, RZ ;  /* 0x0000000324207210 */ /* 0x000fe20007fde0ff */
[----:B------:R-:W-:Y:S01]  /*1c370*/  VIADD R28, R0, 0x1d ;  /* 0x0000001d001c7836 */ /* 0x000fe20000000000 */
[----:B------:R-:W-:Y:S01]  /*1c380*/  ULDC UR5, c[0x0][0x22c] ;  /* 0x00008b0000057ab9 */ /* 0x000fe20000000800 */
[----:B------:R2:W-:Y:S01]  /*1c390*/  @P2 STG.E.U8 desc[UR40][R34.64], R39 ;  /* 0x0000002722002986 */ /* 0x0005e2000c101128 */
[----:B------:R-:W-:-:S02]  /*1c3a0*/  LEA.HI.X.SX32 R33, R36, R2, 0x1, P6 ;  /* 0x0000000224217211 */ /* 0x000fc400030f0eff */
[----:B------:R-:W-:Y:S01]  /*1c3b0*/  ISETP.LT.AND P2, PT, R28, UR5, !P0 ;  /* 0x000000051c007c0c */ /* 0x000fe2000c741270 */
[C---:B------:R-:W-:Y:S01]  /*1c3c0*/  VIADD R28, R0.reuse, 0x1e ;  /* 0x0000001e001c7836 */ /* 0x040fe20000000000 */
[----:B------:R-:W-:Y:S01]  /*1c3d0*/  ULDC UR5, c[0x0][0x22c] ;  /* 0x00008b0000057ab9 */ /* 0x000fe20000000800 */
[-C--:B0-----:R-:W-:Y:S02]  /*1c3e0*/  IADD3 R22, P6, R21, R3.reuse, RZ ;  /* 0x0000000315167210 */ /* 0x081fe40007fde0ff */
        /* <DEDUP_REMOVED lines=8> */
[----:B------:R-:W-:Y:S01]  /*1c470*/  IADD3 R28, P6, R21, R3, RZ ;  /* 0x00000003151c7210 */ /* 0x000fe20007fde0ff */
[----:B------:R-:W-:Y:S01]  /*1c480*/  ULDC UR5, c[0x0][0x22c] ;  /* 0x00008b0000057ab9 */ /* 0x000fe20000000800 */
[----:B------:R2:W-:Y:S01]  /*1c490*/  @P3 STG.E.U8 desc[UR40][R22.64], R35 ;  /* 0x0000002316003986 */ /* 0x0005e2000c101128 */
[----:B------:R-:W-:Y:S01]  /*1c4a0*/  ISETP.LT.AND P3, PT, R29, UR5, !P0 ;  /* 0x000000051d007c0c */ /* 0x000fe2000c761270 */
[----:B------:R-:W-:Y:S01]  /*1c4b0*/  ULDC UR5, c[0x0][0x22c] ;  /* 0x00008b0000057ab9 */ /* 0x000fe20000000800 */
[----:B------:R-:W-:Y:S01]  /*1c4c0*/  LEA.HI.X.SX32 R29, R21, R2, 0x1, P6 ;  /* 0x00000002151d7211 */ /* 0x000fe200030f0eff */
[----:B------:R-:W-:Y:S01]  /*1c4d0*/  VIADD R21, R0, 0x20 ;  /* 0x0000002000157836 */ /* 0x000fe20000000000 */
[----:B------:R-:W-:-:S02]  /*1c4e0*/  PRMT R39, R30, 0x7773, RZ ;  /* 0x000077731e277816 */ /* 0x000fc400000000ff */
[-C--:B0-----:R-:W-:Y:S02]  /*1c4f0*/  IADD3 R32, P6, R34, R3.reuse, RZ ;  /* 0x0000000322207210 */ /* 0x081fe40007fde0ff */
[----:B------:R-:W-:Y:S01]  /*1c500*/  PRMT R37, R30, 0x7772, RZ ;  /* 0x000077721e257816 */ /* 0x000fe200000000ff */
[----:B------:R-:W-:Y:S01]  /*1c510*/  VIADD R30, R0, 0x22 ;  /* 0x00000022001e7836 */ /* 0x000fe20000000000 */
[CC--:B------:R-:W-:Y:S01]  /*1c520*/  LEA.HI.X.SX32 R33, R34.reuse, R2.reuse, 0x1, P6 ;  /* 0x0000000222217211 */ /* 0x0c0fe200030f0eff */
[----:B------:R-:W-:Y:S01]  /*1c530*/  VIADD R34, R34, UR4 ;  /* 0x0000000422227c36 */ /* 0x000fe20008000000 */
[----:B--2---:R-:W-:Y:S01]  /*1c540*/  PRMT R35, R31, 0x7773, RZ ;  /* 0x000077731f237816 */ /* 0x004fe200000000ff */
[----:B------:R0:W-:Y:S01]  /*1c550*/  @P5 STG.E.U8 desc[UR40][R28.64], R37 ;  /* 0x000000251c005986 */ /* 0x0001e2000c101128 */
[----:B------:R-:W-:Y:S01]  /*1c560*/  VIADD R23, R0, 0x21 ;  /* 0x0000002100177836 */ /* 0x000fe20000000000 */
        /* <DEDUP_REMOVED lines=8> */
[-C--:B0-----:R-:W-:Y:S02]  /*1c5f0*/  IADD3 R28, P6, R21, R3.reuse, RZ ;  /* 0x00000003151c7210 */ /* 0x081fe40007fde0ff */
[----:B------:R-:W-:Y:S01]  /*1c600*/  PRMT R37, R31, 0x7772, RZ ;  /* 0x000077721f257816 */ /* 0x000fe200000000ff */
[----:B------:R-:W-:Y:S01]  /*1c610*/  VIADD R31, R0, 0x23 ;  /* 0x00000023001f7836 */ /* 0x000fe20000000000 */
[CC--:B------:R-:W-:Y:S01]  /*1c620*/  LEA.HI.X.SX32 R29, R21.reuse, R2.reuse, 0x1, P6 ;  /* 0x00000002151d7211 */ /* 0x0c0fe200030f0eff */
[----:B------:R-:W-:Y:S01]  /*1c630*/  VIADD R21, R21, UR4 ;  /* 0x0000000415157c36 */ /* 0x000fe20008000000 */
[----:B--2---:R-:W-:Y:S01]  /*1c640*/  PRMT R33, R24, 0x7770, RZ ;  /* 0x0000777018217816 */ /* 0x004fe200000000ff */
[----:B------:R0:W-:Y:S01]  /*1c650*/  @P4 STG.E.U8 desc[UR40][R22.64], R37 ;  /* 0x0000002516004986 */ /* 0x0001e2000c101128 */
        /* <DEDUP_REMOVED lines=9> */
[----:B0-----:R-:W-:-:S03]  /*1c6f0*/  IADD3 R22, P6, R32, R3, RZ ;  /* 0x0000000320167210 */ /* 0x001fc60007fde0ff */
[----:B------:R0:W-:Y:S01]  /*1c700*/  @P5 STG.E.U8 desc[UR40][R30.64], R33 ;  /* 0x000000211e005986 */ /* 0x0001e2000c101128 */
[----:B------:R-:W-:Y:S01]  /*1c710*/  ISETP.LT.AND P5, PT, R21, UR5, !P0 ;  /* 0x0000000515007c0c */ /* 0x000fe2000c7a1270 */
[----:B------:R-:W-:Y:S01]  /*1c720*/  ULDC UR5, c[0x0][0x22c] ;  /* 0x00008b0000057ab9 */ /* 0x000fe20000000800 */
[CC--:B------:R-:W-:Y:S01]  /*1c730*/  LEA.HI.X.SX32 R23, R32.reuse, R2.reuse, 0x1, P6 ;  /* 0x0000000220177211 */ /* 0x0c0fe200030f0eff */
[----:B------:R-:W-:Y:S01]  /*1c740*/  VIADD R32, R32, UR4 ;  /* 0x0000000420207c36 */ /* 0x000fe20008000000 */
[----:B--2---:R-:W-:Y:S01]  /*1c750*/  PRMT R35, R24, 0x7771, RZ ;  /* 0x0000777118237816 */ /* 0x004fe200000000ff */
[----:B------:R-:W-:Y:S02]  /*1c760*/  VIADD R29, R0, 0x25 ;  /* 0x00000025001d7836 */ /* 0x000fe40000000000 */
        /* <DEDUP_REMOVED lines=70> */
[----:B------:R-:W-:Y:S01]  /*1cbd0*/  IADD3 R24, P6, R21, R3, RZ ;  /* 0x0000000315187210 */ /* 0x000fe20007fde0ff */
[C---:B0-----:R-:W-:Y:S01]  /*1cbe0*/  VIADD R28, R0.reuse, 0x2e ;  /* 0x0000002e001c7836 */ /* 0x041fe20000000000 */
[C---:B------:R-:W-:Y:S01]  /*1cbf0*/  PRMT R33, R25.reuse, 0x7772, RZ ;  /* 0x0000777219217816 */ /* 0x040fe200000000ff */
[----:B------:R-:W-:Y:S01]  /*1cc00*/  VIADD R29, R0, 0x2f ;  /* 0x0000002f001d7836 */ /* 0x000fe20000000000 */
[----:B--2---:R-:W-:-:S03]  /*1cc10*/  PRMT R31, R25, 0x7773, RZ ;  /* 0x00007773191f7816 */ /* 0x004fc600000000ff */
[----:B------:R0:W-:Y:S01]  /*1cc20*/  @P4 STG.E.U8 desc[UR40][R22.64], R33 ;  /* 0x0000002116004986 */ /* 0x0001e2000c101128 */
[CC--:B------:R-:W-:Y:S01]  /*1cc30*/  LEA.HI.X.SX32 R25, R21.reuse, R2.reuse, 0x1, P6 ;  /* 0x0000000215197211 */ /* 0x0c0fe200030f0eff */
[----:B------:R-:W-:Y:S01]  /*1cc40*/  VIADD R21, R21, UR4 ;  /* 0x0000000415157c36 */ /* 0x000fe20008000000 */
[----:B------:R-:W-:Y:S01]  /*1cc50*/  ISETP.LT.AND P4, PT, R28, UR5, !P0 ;  /* 0x000000051c007c0c */ /* 0x000fe2000c781270 */
[----:B------:R-:W-:Y:S01]  /*1cc60*/  ULDC UR5, c[0x0][0x22c] ;  /* 0x00008b0000057ab9 */ /* 0x000fe20000000800 */
[----:B------:R-:W-:Y:S01]  /*1cc70*/  PRMT R35, R26, 0x7772, RZ ;  /* 0x000077721a237816 */ /* 0x000fe200000000ff */
[C---:B------:R-:W-:Y:S01]  /*1cc80*/  VIADD R30, R21.reuse, UR4 ;  /* 0x00000004151e7c36 */ /* 0x040fe20008000000 */
[-C--:B------:R-:W-:Y:S01]  /*1cc90*/  IADD3 R28, P6, R21, R3.reuse, RZ ;  /* 0x00000003151c7210 */ /* 0x080fe20007fde0ff */
[----:B------:R2:W-:Y:S01]  /*1cca0*/  @P3 STG.E.U8 desc[UR40][R24.64], R31 ;  /* 0x0000001f18003986 */ /* 0x0005e2000c101128 */
[----:B------:R-:W-:Y:S01]  /*1ccb0*/  ISETP.LT.AND P3, PT, R29, UR5, !P0 ;  /* 0x000000051d007c0c */ /* 0x000fe2000c761270 */
[----:B------:R-:W-:Y:S01]  /*1ccc0*/  ULDC UR5, c[0x0][0x22c] ;  /* 0x00008b0000057ab9 */ /* 0x000fe20000000800 */
[----:B------:R-:W-:Y:S01]  /*1ccd0*/  LEA.HI.X.SX32 R29, R21, R2, 0x1, P6 ;  /* 0x00000002151d7211 */ /* 0x000fe200030f0eff */
[----:B------:R-:W-:Y:S01]  /*1cce0*/  VIADD R21, R0, 0x30 ;  /* 0x0000003000157836 */ /* 0x000fe20000000000 */
[----:B0-----:R-:W-:-:S02]  /*1ccf0*/  IADD3 R22, P6, R30, R3, RZ ;  /* 0x000000031e167210 */ /* 0x001fc40007fde0ff */
[----:B------:R-:W-:Y:S01]  /*1cd00*/  PRMT R33, R26, 0x7773, RZ ;  /* 0x000077731a217816 */ /* 0x000fe200000000ff */
[----:B------:R0:W-:Y:S01]  /*1cd10*/  @P5 STG.E.U8 desc[UR40][R28.64], R35 ;  /* 0x000000231c005986 */ /* 0x0001e2000c101128 */
[CC--:B------:R-:W-:Y:S01]  /*1cd20*/  LEA.HI.X.SX32 R23, R30.reuse, R2.reuse, 0x1, P6 ;  /* 0x000000021e177211 */ /* 0x0c0fe200030f0eff */
[----:B------:R-:W-:Y:S01]  /*1cd30*/  VIADD R30, R30, UR4 ;  /* 0x000000041e1e7c36 */ /* 0x000fe20008000000 */
[----:B------:R-:W-:Y:S01]  /*1cd40*/  ISETP.LT.AND P5, PT, R21, UR5, !P0 ;  /* 0x0000000515007c0c */ /* 0x000fe2000c7a1270 */
[----:B--2---:R-:W-:Y:S01]  /*1cd50*/  VIADD R25, R0, 0x31 ;  /* 0x0000003100197836 */ /* 0x004fe20000000000 */
[----:B------:R-:W-:Y:S01]  /*1cd60*/  ULDC UR5, c[0x0][0x22c] ;  /* 0x00008b0000057ab9 */ /* 0x000fe20000000800 */
[C---:B------:R-:W-:Y:S01]  /*1cd70*/  VIADD R21, R30.reuse, UR4 ;  /* 0x000000041e157c36 */ /* 0x040fe20008000000 */
[C---:B------:R-:W-:Y:S01]  /*1cd80*/  IADD3 R24, P6, R30.reuse, R3, RZ ;  /* 0x000000031e187210 */ /* 0x040fe20007fde0ff */
[----:B------:R2:W-:Y:S01]  /*1cd90*/  @P2 STG.E.U8 desc[UR40][R22.64], R33 ;  /* 0x0000002116002986 */ /* 0x0005e2000c101128 */
[----:B------:R-:W-:Y:S01]  /*1cda0*/  ISETP.LT.AND P2, PT, R25, UR5, !P0 ;  /* 0x0000000519007c0c */ /* 0x000fe2000c741270 */
[----:B------:R-:W-:Y:S01]  /*1cdb0*/  ULDC UR5, c[0x0][0x22c] ;  /* 0x00008b0000057ab9 */ /* 0x000fe20000000800 */
[----:B------:R-:W-:-:S02]  /*1cdc0*/  LEA.HI.X.SX32 R25, R30, R2, 0x1, P6 ;  /* 0x000000021e197211 */ /* 0x000fc400030f0eff */
[-C--:B------:R-:W-:Y:S02]  /*1cdd0*/  IADD3 R26, P6, R21, R3.reuse, RZ ;  /* 0x00000003151a7210 */ /* 0x080fe40007fde0ff */
[C---:B------:R-:W-:Y:S02]  /*1cde0*/  PRMT R31, R27.reuse, 0x7773, RZ ;  /* 0x000077731b1f7816 */ /* 0x040fe400000000ff */
[----:B0-----:R-:W-:Y:S02]  /*1cdf0*/  PRMT R29, R27, 0x7772, RZ ;  /* 0x000077721b1d7816 */ /* 0x001fe400000000ff */
[CC--:B------:R-:W-:Y:S01]  /*1ce00*/  LEA.HI.X.SX32 R27, R21.reuse, R2.reuse, 0x1, P6 ;  /* 0x00000002151b7211 */ /* 0x0c0fe200030f0eff */
[C---:B--2---:R-:W-:Y:S02]  /*1ce10*/  VIADD R22, R0.reuse, 0x32 ;  /* 0x0000003200167836 */ /* 0x044fe40000000000 */
[----:B------:R-:W-:Y:S01]  /*1ce20*/  VIADD R21, R21, UR4 ;  /* 0x0000000415157c36 */ /* 0x000fe20008000000 */
        /* <DEDUP_REMOVED lines=12> */
[----:B---3--:R-:W-:Y:S02]  /*1cef0*/  PRMT R29, R12, 0x7770, RZ ;  /* 0x000077700c1d7816 */ /* 0x008fe400000000ff */
        /* <DEDUP_REMOVED lines=69> */
[----:B------:R-:W-:Y:S01]  /*1d350*/  VIADD R12, R0, 0x3d ;  /* 0x0000003d000c7836 */ /* 0x000fe20000000000 */
[C---:B------:R-:W-:Y:S01]  /*1d360*/  IADD3 R24, P6, R28.reuse, R3, RZ ;  /* 0x000000031c187210 */ /* 0x040fe20007fde0ff */
[----:B------:R-:W-:Y:S01]  /*1d370*/  VIADD R21, R28, UR4 ;  /* 0x000000041c157c36 */ /* 0x000fe20008000000 */
[----:B------:R-:W-:Y:S01]  /*1d380*/  ULDC UR5, c[0x0][0x22c] ;  /* 0x00008b0000057ab9 */ /* 0x000fe20000000800 */
[----:B------:R2:W-:Y:S01]  /*1d390*/  @P2 STG.E.U8 desc[UR40][R22.64], R31 ;  /* 0x0000001f16002986 */ /* 0x0005e2000c101128 */
[----:B------:R-:W-:Y:S01]  /*1d3a0*/  ISETP.LT.AND P2, PT, R12, UR5, !P0 ;  /* 0x000000050c007c0c */ /* 0x000fe2000c741270 */
[----:B------:R-:W-:Y:S01]  /*1d3b0*/  ULDC UR5, c[0x0][0x22c] ;  /* 0x00008b0000057ab9 */ /* 0x000fe20000000800 */
[----:B------:R-:W-:-:S02]  /*1d3c0*/  LEA.HI.X.SX32 R25, R28, R2, 0x1, P6 ;  /* 0x000000021c197211 */ /* 0x000fc400030f0eff */
[-C--:B------:R-:W-:Y:S01]  /*1d3d0*/  IADD3 R12, P6, R21, R3.reuse, RZ ;  /* 0x00000003150c7210 */ /* 0x080fe20007fde0ff */
[C---:B0-----:R-:W-:Y:S01]  /*1d3e0*/  VIADD R26, R0.reuse, 0x3e ;  /* 0x0000003e001a7836 */ /* 0x041fe20000000000 */
[C---:B------:R-:W-:Y:S02]  /*1d3f0*/  PRMT R29, R13.reuse, 0x7772, RZ ;  /* 0x000077720d1d7816 */ /* 0x040fe400000000ff */
[----:B------:R-:W-:Y:S02]  /*1d400*/  PRMT R27, R13, 0x7773, RZ ;  /* 0x000077730d1b7816 */ /* 0x000fe400000000ff */
[CC--:B------:R-:W-:Y:S01]  /*1d410*/  LEA.HI.X.SX32 R13, R21.reuse, R2.reuse, 0x1, P6 ;  /* 0x00000002150d7211 */ /* 0x0c0fe200030f0eff */
[----:B------:R-:W-:Y:S01]  /*1d420*/  VIADD R21, R21, UR4 ;  /* 0x0000000415157c36 */ /* 0x000fe20008000000 */
[----:B------:R0:W-:Y:S01]  /*1d430*/  @P4 STG.E.U8 desc[UR40][R24.64], R29 ;  /* 0x0000001d18004986 */ /* 0x0001e2000c101128 */
[----:B--2---:R-:W-:Y:S01]  /*1d440*/  VIADD R23, R0, 0x3f ;  /* 0x0000003f00177836 */ /* 0x004fe20000000000 */
        /* <DEDUP_REMOVED lines=25> */
[-C--:B------:R-:W-:Y:S01]  /*1d5e0*/  IADD3 R14, P6, R21, R3.reuse, RZ ;  /* 0x00000003150e7210 */ /* 0x080fe20007fde0ff */
[C---:B0-----:R-:W-:Y:S01]  /*1d5f0*/  VIADD R22, R0.reuse, 0x42 ;  /* 0x0000004200167836 */ /* 0x041fe20000000000 */
[----:B------:R-:W-:Y:S01]  /*1d600*/  PRMT R29, R15, 0x7772, RZ ;  /* 0x000077720f1d7816 */ /* 0x000fe200000000ff */
[----:B------:R-:W-:Y:S01]  /*1d610*/  VIADD R23, R0, 0x43 ;  /* 0x0000004300177836 */ /* 0x000fe20000000000 */
[CC--:B------:R-:W-:Y:S01]  /*1d620*/  LEA.HI.X.SX32 R15, R21.reuse, R2.reuse, 0x1, P6 ;  /* 0x00000002150f7211 */ /* 0x0c0fe200030f0eff */
[----:B------:R-:W-:Y:S02]  /*1d630*/  VIADD R21, R21, UR4 ;  /* 0x0000000415157c36 */ /* 0x000fe40008000000 */
[----:B------:R0:W-:Y:S01]  /*1d640*/  @P4 STG.E.U8 desc[UR40][R12.64], R29 ;  /* 0x0000001d0c004986 */ /* 0x0001e2000c101128 */
[----:B------:R-:W-:Y:S01]  /*1d650*/  ISETP.LT.AND P4, PT, R22, UR5, !P0 ;  /* 0x0000000516007c0c */ /* 0x000fe2000c781270 */
[C---:B--2---:R-:W-:Y:S01]  /*1d660*/  VIADD R24, R21.reuse, UR4 ;  /* 0x0000000415187c36 */ /* 0x044fe20008000000 */
[----:B------:R-:W-:Y:S01]  /*1d670*/  IADD3 R22, P6, R21, R3, RZ ;  /* 0x0000000315167210 */ /* 0x000fe20007fde0ff */
[----:B------:R-:W-:Y:S01]  /*1d680*/  ULDC UR5, c[0x0][0x22c] ;  /* 0x00008b0000057ab9 */ /* 0x000fe20000000800 */
[----:B------:R2:W-:Y:S01]  /*1d690*/  @P3 STG.E.U8 desc[UR40][R14.64], R27 ;  /* 0x0000001b0e003986 */ /* 0x0005e2000c101128 */
[----:B------:R-:W-:Y:S01]  /*1d6a0*/  ISETP.LT.AND P3, PT, R23, UR5, !P0 ;  /* 0x0000000517007c0c */ /* 0x000fe2000c761270 */
[----:B------:R-:W-:Y:S01]  /*1d6b0*/  ULDC UR5, c[0x0][0x22c] ;  /* 0x00008b0000057ab9 */ /* 0x000fe20000000800 */
[----:B------:R-:W-:Y:S01]  /*1d6c0*/  LEA.HI.X.SX32 R23, R21, R2, 0x1, P6 ;  /* 0x0000000215177211 */ /* 0x000fe200030f0eff */
[----:B------:R-:W-:Y:S01]  /*1d6d0*/  VIADD R21, R0, 0x44 ;  /* 0x0000004400157836 */ /* 0x000fe20000000000 */
[----:B----4-:R-:W-:-:S02]  /*1d6e0*/  PRMT R25, R8, 0x7770, RZ ;  /* 0x0000777008197816 */ /* 0x010fc400000000ff */
[----:B0-----:R-:W-:-:S03]  /*1d6f0*/  IADD3 R12, P6, R24, R3, RZ ;  /* 0x00000003180c7210 */ /* 0x001fc60007fde0ff */
[----:B------:R0:W-:Y:S01]  /*1d700*/  @P5 STG.E.U8 desc[UR40][R22.64], R25 ;  /* 0x0000001916005986 */ /* 0x0001e2000c101128 */
[CC--:B------:R-:W-:Y:S01]  /*1d710*/  LEA.HI.X.SX32 R13, R24.reuse, R2.reuse, 0x1, P6 ;  /* 0x00000002180d7211 */ /* 0x0c0fe200030f0eff */
[----:B------:R-:W-:Y:S01]  /*1d720*/  VIADD R24, R24, UR4 ;  /* 0x0000000418187c36 */ /* 0x000fe20008000000 */
[----:B--2---:R-:W-:Y:S01]  /*1d730*/  PRMT R27, R8, 0x7771, RZ ;  /* 0x00007771081b7816 */ /* 0x004fe200000000ff */
        /* <DEDUP_REMOVED lines=120> */
[----:B------:R-:W-:-:S02]  /*1dec0*/  LEA.HI.X.SX32 R13, R21, R2, 0x1, P6 ;  /* 0x00000002150d7211 */ /* 0x000fc400030f0eff */
[----:B-1----:R-:W-:Y:S01]  /*1ded0*/  PRMT R21, R16, 0x7770, RZ ;  /* 0x0000777010157816 */ /* 0x002fe200000000ff */
[----:B0-----:R-:W-:Y:S01]  /*1dee0*/  VIADD R15, R0, 0x54 ;  /* 0x00000054000f7836 */ /* 0x001fe20000000000 */
[----:B------:R-:W-:-:S03]  /*1def0*/  IADD3 R8, P6, R14, R3, RZ ;  /* 0x000000030e087210 */ /* 0x000fc60007fde0ff */
        /* <DEDUP_REMOVED lines=18> */
[----:B-1----:R-:W-:Y:S01]  /*1e020*/  PRMT R23, R17, 0x7771, RZ ;  /* 0x0000777111177816 */ /* 0x002fe200000000ff */
        /* <DEDUP_REMOVED lines=63> */
[----:B------:R-:W-:Y:S01]  /*1e420*/  PRMT R17, R17, 0x7773, RZ ;  /* 0x0000777311117816 */ /* 0x000fe200000000ff */
[----:B------:R0:W-:Y:S01]  /*1e430*/  @P4 STG.E.U8 desc[UR40][R8.64], R21 ;  /* 0x0000001508004986 */ /* 0x0001e2000c101128 */
[----:B-1----:R-:W-:Y:S01]  /*1e440*/  VIADD R13, R0, 0x5f ;  /* 0x0000005f000d7836 */ /* 0x002fe20000000000 */
        /* <DEDUP_REMOVED lines=12> */
[----:B------:R0:W-:Y:S01]  /*1e510*/  @P5 STG.E.U8 desc[UR40][R12.64], R23 ;  /* 0x000000170c005986 */ /* 0x0001e2000c101128 */
[CC--:B------:R-:W-:Y:S01]  /*1e520*/  LEA.HI.X.SX32 R9, R14.reuse, R2.reuse, 0x1, P6 ;  /* 0x000000020e097211 */ /* 0x0c0fe200030f0eff */
[----:B------:R-:W-:Y:S01]  /*1e530*/  VIADD R14, R14, UR4 ;  /* 0x000000040e0e7c36 */ /* 0x000fe20008000000 */
[----:B------:R-:W-:Y:S01]  /*1e540*/  ISETP.LT.AND P5, PT, R15, UR5, !P0 ;  /* 0x000000050f007c0c */ /* 0x000fe2000c7a1270 */
[----:B-1----:R-:W-:Y:S01]  /*1e550*/  VIADD R11, R0, 0x61 ;  /* 0x00000061000b7836 */ /* 0x002fe20000000000 */
        /* <DEDUP_REMOVED lines=10> */
[----:B------:R-:W-:Y:S02]  /*1e600*/  PRMT R19, R19, 0x7772, RZ ;  /* 0x0000777213137816 */ /* 0x000fe400000000ff */
[CC--:B------:R-:W-:Y:S01]  /*1e610*/  LEA.HI.X.SX32 R13, R15.reuse, R2.reuse, 0x1, P6 ;  /* 0x000000020f0d7211 */ /* 0x0c0fe200030f0eff */
[----:B-1----:R-:W-:Y:S01]  /*1e620*/  VIADD R8, R0, 0x62 ;  /* 0x0000006200087836 */ /* 0x002fe20000000000 */
[----:B------:R-:W-:Y:S01]  /*1e630*/  PRMT R21, R4, 0x7770, RZ ;  /* 0x0000777004157816 */ /* 0x000fe200000000ff */
        /* <DEDUP_REMOVED lines=27> */
[----:B0-----:R-:W-:Y:S01]  /*1e7f0*/  IADD3 R8, P6, R15, R3, RZ ;  /* 0x000000030f087210 */ /* 0x001fe20007fde0ff */
[----:B------:R-:W0:Y:S01]  /*1e800*/  LDS.128 R20, [R20] ;  /* 0x0000000014147984 */ /* 0x000e220000000c00 */
[----:B------:R-:W-:-:S02]  /*1e810*/  PRMT R17, R5, 0x7770, RZ ;  /* 0x0000777005117816 */ /* 0x000fc400000000ff */
        /* <DEDUP_REMOVED lines=14> */
[----:B-1----:R-:W-:-:S02]  /*1e900*/  IADD3 R12, P6, R14, R3, RZ ;  /* 0x000000030e0c7210 */ /* 0x002fc40007fde0ff */
        /* <DEDUP_REMOVED lines=31> */
[----:B0-----:R-:W-:-:S02]  /*1eb00*/  PRMT R25, R21, 0x7773, RZ ;  /* 0x0000777315197816 */ /* 0x001fc400000000ff */
[-C--:B-1----:R-:W-:Y:S02]  /*1eb10*/  IADD3 R8, P6, R14, R3.reuse, RZ ;  /* 0x000000030e087210 */ /* 0x082fe40007fde0ff */
[----:B------:R-:W-:Y:S02]  /*1eb20*/  PRMT R17, R4, 0x7772, RZ ;  /* 0x0000777204117816 */ /* 0x000fe400000000ff */
[CC--:B------:R-:W-:Y:S01]  /*1eb30*/  LEA.HI.X.SX32 R9, R14.reuse, R2.reuse, 0x1, P6 ;  /* 0x000000020e097211 */ /* 0x0c0fe200030f0eff */
[----:B------:R-:W-:Y:S01]  /*1eb40*/  VIADD R14, R14, UR4 ;  /* 0x000000040e0e7c36 */ /* 0x000fe20008000000 */
[----:B--2---:R-:W-:Y:S01]  /*1eb50*/  PRMT R19, R4, 0x7773, RZ ;  /* 0x0000777304137816 */ /* 0x004fe200000000ff */
[----:B------:R0:W-:Y:S01]  /*1eb60*/  @P5 STG.E.U8 desc[UR40][R12.64], R17 ;  /* 0x000000110c005986 */ /* 0x0001e2000c101128 */
[----:B------:R-:W-:Y:S01]  /*1eb70*/  ISETP.LT.AND P6, PT, R15, UR5, !P0 ;  /* 0x000000050f007c0c */ /* 0x000fe2000c7c1270 */
[----:B------:R-:W-:Y:S01]  /*1eb80*/  VIADD R4, R0, 0x6d ;  /* 0x0000006d00047836 */ /* 0x000fe20000000000 */
[CC--:B------:R-:W-:Y:S01]  /*1eb90*/  IADD3 R10, P5, R14.reuse, R3.reuse, RZ ;  /* 0x000000030e0a7210 */ /* 0x0c0fe20007fbe0ff */
[----:B------:R-:W-:Y:S01]  /*1eba0*/  VIADD R15, R14, UR4 ;  /* 0x000000040e0f7c36 */ /* 0x000fe20008000000 */
[----:B------:R-:W-:Y:S01]  /*1ebb0*/  ULDC UR5, c[0x0][0x22c] ;  /* 0x00008b0000057ab9 */ /* 0x000fe20000000800 */
[----:B------:R1:W-:Y:S01]  /*1ebc0*/  @P2 STG.E.U8 desc[UR40][R8.64], R19 ;  /* 0x0000001308002986 */ /* 0x0003e2000c101128 */
[----:B------:R-:W-:Y:S01]  /*1ebd0*/  ISETP.LT.AND P2, PT, R4, UR5, !P0 ;  /* 0x0000000504007c0c */ /* 0x000fe2000c741270 */
[----:B------:R-:W-:Y:S01]  /*1ebe0*/  ULDC UR5, c[0x0][0x22c] ;  /* 0x00008b0000057ab9 */ /* 0x000fe20000000800 */
[----:B------:R-:W-:Y:S01]  /*1ebf0*/  LEA.HI.X.SX32 R11, R14, R2, 0x1, P5 ;  /* 0x000000020e0b7211 */ /* 0x000fe200028f0eff */
[C---:B------:R-:W-:Y:S01]  /*1ec00*/  VIADD R14, R0.reuse, 0x7c ;  /* 0x0000007c000e7836 */ /* 0x040fe20000000000 */
[----:B------:R-:W-:Y:S01]  /*1ec10*/  IADD3 R4, P5, R15, R3, RZ ;  /* 0x000000030f047210 */ /* 0x000fe20007fbe0ff */
[----:B0-----:R-:W-:Y:S01]  /*1ec20*/  VIADD R12, R0, 0x6e ;  /* 0x0000006e000c7836 */ /* 0x001fe20000000000 */
[----:B------:R-:W-:-:S02]  /*1ec30*/  PRMT R17, R5, 0x7772, RZ ;  /* 0x0000777205117816 */ /* 0x000fc400000000ff */
[----:B------:R-:W-:Y:S02]  /*1ec40*/  PRMT R13, R5, 0x7773, RZ ;  /* 0x00007773050d7816 */ /* 0x000fe400000000ff */
[CC--:B------:R-:W-:Y:S01]  /*1ec50*/  LEA.HI.X.SX32 R5, R15.reuse, R2.reuse, 0x1, P5 ;  /* 0x000000020f057211 */ /* 0x0c0fe200028f0eff */
[----:B------:R-:W-:Y:S01]  /*1ec60*/  VIADD R15, R15, UR4 ;  /* 0x000000040f0f7c36 */ /* 0x000fe20008000000 */
        /* <DEDUP_REMOVED lines=10> */
[----:B------:R-:W-:Y:S01]  /*1ed10*/  PRMT R15, R6, 0x7772, RZ ;  /* 0x00007772060f7816 */ /* 0x000fe200000000ff */
[----:B0-----:R-:W-:Y:S01]  /*1ed20*/  VIADD R10, R0, 0x70 ;  /* 0x00000070000a7836 */ /* 0x001fe20000000000 */
[----:B------:R-:W-:Y:S01]  /*1ed30*/  PRMT R19, R20, 0x7772, RZ ;  /* 0x0000777214137816 */ /* 0x000fe200000000ff */
[----:B------:R-:W-:Y:S01]  /*1ed40*/  VIADD R11, R12, UR4 ;  /* 0x000000040c0b7c36 */ /* 0x000fe20008000000 */
[----:B------:R-:W-:Y:S01]  /*1ed50*/  PRMT R17, R20, 0x7773, RZ ;  /* 0x0000777314117816 */ /* 0x000fe200000000ff */
[----:B------:R0:W-:Y:S01]  /*1ed60*/  @P6 STG.E.U8 desc[UR40][R8.64], R15 ;  /* 0x0000000f08006986 */ /* 0x0001e2000c101128 */
[----:B------:R-:W-:Y:S01]  /*1ed70*/  ISETP.LT.AND P6, PT, R10, UR5, !P0 ;  /* 0x000000050a007c0c */ /* 0x000fe2000c7c1270 */
[----:B------:R-:W-:Y:S01]  /*1ed80*/  ULDC UR5, c[0x0][0x22c] ;  /* 0x00008b0000057ab9 */ /* 0x000fe20000000800 */
[----:B-1----:R-:W-:Y:S02]  /*1ed90*/  IADD3 R4, P4, R12, R3, RZ ;  /* 0x000000030c047210 */ /* 0x002fe40007f9e0ff */
[----:B------:R-:W-:Y:S01]  /*1eda0*/  PRMT R13, R6, 0x7773, RZ ;  /* 0x00007773060d7816 */ /* 0x000fe200000000ff */
[----:B------:R-:W-:Y:S01]  /*1edb0*/  VIADD R6, R0, 0x71 ;  /* 0x0000007100067836 */ /* 0x000fe20000000000 */
[----:B------:R-:W-:-:S02]  /*1edc0*/  LEA.HI.X.SX32 R5, R12, R2, 0x1, P4 ;  /* 0x000000020c057211 */ /* 0x000fc400020f0eff */
[----:B------:R-:W-:-:S03]  /*1edd0*/  IADD3 R10, P4, R11, R3, RZ ;  /* 0x000000030b0a7210 */ /* 0x000fc60007f9e0ff */
[----:B------:R1:W-:Y:S01]  /*1ede0*/  @P2 STG.E.U8 desc[UR40][R4.64], R13 ;  /* 0x0000000d04002986 */ /* 0x0003e2000c101128 */
[----:B------:R-:W-:Y:S01]  /*1edf0*/  ISETP.LT.AND P2, PT, R6, UR5, !P0 ;  /* 0x0000000506007c0c */ /* 0x000fe2000c741270 */
[C---:B------:R-:W-:Y:S01]  /*1ee00*/  VIADD R6, R11.reuse, UR4 ;  /* 0x000000040b067c36 */ /* 0x040fe20008000000 */
[-C--:B------:R-:W-:Y:S01]  /*1ee10*/  LEA.HI.X.SX32 R11, R11, R2.reuse, 0x1, P4 ;  /* 0x000000020b0b7211 */ /* 0x080fe200020f0eff */
[----:B0-----:R-:W-:Y:S01]  /*1ee20*/  VIADD R9, R0, 0x72 ;  /* 0x0000007200097836 */ /* 0x001fe20000000000 */
[----:B------:R-:W-:Y:S01]  /*1ee30*/  PRMT R15, R7, 0x7772, RZ ;  /* 0x00007772070f7816 */ /* 0x000fe200000000ff */
[----:B------:R-:W-:Y:S01]  /*1ee40*/  ULDC UR5, c[0x0][0x22c] ;  /* 0x00008b0000057ab9 */ /* 0x000fe20000000800 */
[CC--:B------:R-:W-:Y:S01]  /*1ee50*/  IADD3 R8, P4, R6.reuse, R3.reuse, RZ ;  /* 0x0000000306087210 */ /* 0x0c0fe20007f9e0ff */
[----:B------:R-:W-:Y:S02]  /*1ee60*/  VIADD R12, R6, UR4 ;  /* 0x00000004060c7c36 */ /* 0x000fe40008000000 */
[----:B------:R0:W-:Y:S01]  /*1ee70*/  @P5 STG.E.U8 desc[UR40][R10.64], R15 ;  /* 0x0000000f0a005986 */ /* 0x0001e2000c101128 */
[----:B------:R-:W-:Y:S01]  /*1ee80*/  ISETP.LT.AND P5, PT, R9, UR5, !P0 ;  /* 0x0000000509007c0c */ /* 0x000fe2000c7a1270 */
[----:B-1----:R-:W-:Y:S01]  /*1ee90*/  VIADD R5, R0, 0x73 ;  /* 0x0000007300057836 */ /* 0x002fe20000000000 */
[----:B------:R-:W-:Y:S01]  /*1eea0*/  LEA.HI.X.SX32 R9, R6, R2, 0x1, P4 ;  /* 0x0000000206097211 */ /* 0x000fe200020f0eff */
[----:B------:R-:W-:Y:S01]  /*1eeb0*/  ULDC UR5, c[0x0][0x22c] ;  /* 0x00008b0000057ab9 */ /* 0x000fe20000000800 */
[----:B------:R-:W-:Y:S01]  /*1eec0*/  PRMT R13, R7, 0x7773, RZ ;  /* 0x00007773070d7816 */ /* 0x000fe200000000ff */
[C---:B------:R-:W-:Y:S01]  /*1eed0*/  VIADD R7, R12.reuse, UR4 ;  /* 0x000000040c077c36 */ /* 0x040fe20008000000 */
[----:B------:R-:W-:-:S03]  /*1eee0*/  IADD3 R4, P4, R12, R3, RZ ;  /* 0x000000030c047210 */ /* 0x000fc60007f9e0ff */
[----:B------:R1:W-:Y:S01]  /*1eef0*/  @P3 STG.E.U8 desc[UR40][R8.64], R13 ;  /* 0x0000000d08003986 */ /* 0x0003e2000c101128 */
[----:B------:R-:W-:Y:S01]  /*1ef00*/  ISETP.LT.AND P3, PT, R5, UR5, !P0 ;  /* 0x0000000505007c0c */ /* 0x000fe2000c761270 */
[----:B0-----:R-:W-:Y:S01]  /*1ef10*/  VIADD R10, R0, 0x74 ;  /* 0x00000074000a7836 */ /* 0x001fe20000000000 */
[----:B------:R-:W-:Y:S01]  /*1ef20*/  LEA.HI.X.SX32 R5, R12, R2, 0x1, P4 ;  /* 0x000000020c057211 */ /* 0x000fe200020f0eff */
[----:B------:R-:W-:Y:S01]  /*1ef30*/  ULDC UR5, c[0x0][0x22c] ;  /* 0x00008b0000057ab9 */ /* 0x000fe20000000800 */
[----:B------:R-:W-:Y:S02]  /*1ef40*/  PRMT R15, R20, 0x7770, RZ ;  /* 0x00007770140f7816 */ /* 0x000fe400000000ff */
[----:B------:R-:W-:-:S03]  /*1ef50*/  IADD3 R6, P4, R7, R3, RZ ;  /* 0x0000000307067210 */ /* 0x000fc60007f9e0ff */
[----:B------:R0:W-:Y:S01]  /*1ef60*/  @P6 STG.E.U8 desc[UR40][R4.64], R15 ;  /* 0x0000000f04006986 */ /* 0x0001e2000c101128 */
[----:B------:R-:W-:Y:S01]  /*1ef70*/  ISETP.LT.AND P6, PT, R10, UR5, !P0 ;  /* 0x000000050a007c0c */ /* 0x000fe2000c7c1270 */
[C---:B------:R-:W-:Y:S01]  /*1ef80*/  VIADD R10, R7.reuse, UR4 ;  /* 0x00000004070a7c36 */ /* 0x040fe20008000000 */
[-C--:B------:R-:W-:Y:S01]  /*1ef90*/  LEA.HI.X.SX32 R7, R7, R2.reuse, 0x1, P4 ;  /* 0x0000000207077211 */ /* 0x080fe200020f0eff */
[----:B-1----:R-:W-:Y:S01]  /*1efa0*/  VIADD R9, R0, 0x75 ;  /* 0x0000007500097836 */ /* 0x002fe20000000000 */
[----:B------:R-:W-:Y:S01]  /*1efb0*/  PRMT R13, R20, 0x7771, RZ ;  /* 0x00007771140d7816 */ /* 0x000fe200000000ff */
[----:B------:R-:W-:Y:S01]  /*1efc0*/  ULDC UR5, c[0x0][0x22c] ;  /* 0x00008b0000057ab9 */ /* 0x000fe20000000800 */
[CC--:B------:R-:W-:Y:S01]  /*1efd0*/  IADD3 R8, P4, R10.reuse, R3.reuse, RZ ;  /* 0x000000030a087210 */ /* 0x0c0fe20007f9e0ff */
[----:B------:R-:W-:Y:S02]  /*1efe0*/  VIADD R11, R10, UR4 ;  /* 0x000000040a0b7c36 */ /* 0x000fe40008000000 */
[----:B------:R1:W-:Y:S01]  /*1eff0*/  @P2 STG.E.U8 desc[UR40][R6.64], R13 ;  /* 0x0000000d06002986 */ /* 0x0003e2000c101128 */
[----:B------:R-:W-:Y:S01]  /*1f000*/  ISETP.LT.AND P2, PT, R9, UR5, !P0 ;  /* 0x0000000509007c0c */ /* 0x000fe2000c741270 */
[----:B0-----:R-:W-:Y:S01]  /*1f010*/  VIADD R5, R0, 0x76 ;  /* 0x0000007600057836 */ /* 0x001fe20000000000 */
[----:B------:R-:W-:Y:S01]  /*1f020*/  LEA.HI.X.SX32 R9, R10, R2, 0x1, P4 ;  /* 0x000000020a097211 */ /* 0x000fe200020f0eff */
[----:B------:R-:W-:Y:S01]  /*1f030*/  ULDC UR5, c[0x0][0x22c] ;  /* 0x00008b0000057ab9 */ /* 0x000fe20000000800 */
[----:B------:R-:W-:Y:S01]  /*1f040*/  PRMT R15, R21, 0x7770, RZ ;  /* 0x00007770150f7816 */ /* 0x000fe200000000ff */
[C---:B------:R-:W-:Y:S01]  /*1f050*/  VIADD R10, R11.reuse, UR4 ;  /* 0x000000040b0a7c36 */ /* 0x040fe20008000000 */
[----:B------:R-:W-:Y:S01]  /*1f060*/  IADD3 R4, P4, R11, R3, RZ ;  /* 0x000000030b047210 */ /* 0x000fe20007f9e0ff */
[----:B------:R-:W-:-:S02]  /*1f070*/  VIADD R20, R0, 0x7e ;  /* 0x0000007e00147836 */ /* 0x000fc40000000000 */
[----:B------:R0:W-:Y:S01]  /*1f080*/  @P5 STG.E.U8 desc[UR40][R8.64], R15 ;  /* 0x0000000f08005986 */ /* 0x0001e2000c101128 */
[----:B------:R-:W-:Y:S01]  /*1f090*/  ISETP.LT.AND P5, PT, R5, UR5, !P0 ;  /* 0x0000000505007c0c */ /* 0x000fe2000c7a1270 */
[----:B-1----:R-:W-:Y:S01]  /*1f0a0*/  VIADD R7, R0, 0x77 ;  /* 0x0000007700077836 */ /* 0x002fe20000000000 */
[-C--:B------:R-:W-:Y:S01]  /*1f0b0*/  LEA.HI.X.SX32 R5, R11, R2.reuse, 0x1, P4 ;  /* 0x000000020b057211 */ /* 0x080fe200020f0eff */
[----:B------:R-:W-:Y:S01]  /*1f0c0*/  ULDC UR5, c[0x0][0x22c] ;  /* 0x00008b0000057ab9 */ /* 0x000fe20000000800 */
[C---:B------:R-:W-:Y:S01]  /*1f0d0*/  PRMT R13, R21.reuse, 0x7771, RZ ;  /* 0x00007771150d7816 */ /* 0x040fe200000000ff */
[C---:B------:R-:W-:Y:S01]  /*1f0e0*/  VIADD R11, R10.reuse, UR4 ;  /* 0x000000040a0b7c36 */ /* 0x040fe20008000000 */
[-C--:B------:R-:W-:Y:S02]  /*1f0f0*/  IADD3 R6, P4, R10, R3.reuse, RZ ;  /* 0x000000030a067210 */ /* 0x080fe40007f9e0ff */
[----:B------:R-:W-:Y:S01]  /*1f100*/  PRMT R21, R21, 0x7772, RZ ;  /* 0x0000777215157816 */ /* 0x000fe200000000ff */
[----:B------:R1:W-:Y:S01]  /*1f110*/  @P3 STG.E.U8 desc[UR40][R4.64], R13 ;  /* 0x0000000d04003986 */ /* 0x0003e2000c101128 */
[----:B------:R-:W-:Y:S01]  /*1f120*/  ISETP.LT.AND P3, PT, R7, UR5, !P0 ;  /* 0x0000000507007c0c */ /* 0x000fe2000c761270 */
[----:B0-----:R-:W-:Y:S01]  /*1f130*/  VIADD R9, R0, 0x78 ;  /* 0x0000007800097836 */ /* 0x001fe20000000000 */
[----:B------:R-:W-:Y:S01]  /*1f140*/  LEA.HI.X.SX32 R7, R10, R2, 0x1, P4 ;  /* 0x000000020a077211 */ /* 0x000fe200020f0eff */
[----:B------:R-:W-:Y:S01]  /*1f150*/  ULDC UR5, c[0x0][0x22c] ;  /* 0x00008b0000057ab9 */ /* 0x000fe20000000800 */
[----:B------:R-:W-:Y:S01]  /*1f160*/  PRMT R15, R22, 0x7770, RZ ;  /* 0x00007770160f7816 */ /* 0x000fe200000000ff */
[C---:B------:R-:W-:Y:S01]  /*1f170*/  VIADD R10, R11.reuse, UR4 ;  /* 0x000000040b0a7c36 */ /* 0x040fe20008000000 */
[----:B------:R-:W-:-:S03]  /*1f180*/  IADD3 R8, P4, R11, R3, RZ ;  /* 0x000000030b087210 */ /* 0x000fc60007f9e0ff */
        /* <DEDUP_REMOVED lines=13> */
[----:B------:R-:W-:Y:S01]  /*1f260*/  PRMT R15, R23, 0x7770, RZ ;  /* 0x00007770170f7816 */ /* 0x000fe200000000ff */
[----:B------:R-:W-:Y:S01]  /*1f270*/  VIADD R10, R0, 0x7b ;  /* 0x0000007b000a7836 */ /* 0x000fe20000000000 */
[----:B------:R-:W-:-:S03]  /*1f280*/  IADD3 R6, P4, R11, R3, RZ ;  /* 0x000000030b067210 */ /* 0x000fc60007f9e0ff */
[----:B------:R0:W-:Y:S01]  /*1f290*/  @P5 STG.E.U8 desc[UR40][R4.64], R15 ;  /* 0x0000000f04005986 */ /* 0x0001e2000c101128 */
[----:B------:R-:W-:Y:S01]  /*1f2a0*/  ISETP.LT.AND P5, PT, R7, UR5, !P0 ;  /* 0x0000000507007c0c */ /* 0x000fe2000c7a1270 */
[----:B------:R-:W-:Y:S01]  /*1f2b0*/  ULDC UR5, c[0x0][0x22c] ;  /* 0x00008b0000057ab9 */ /* 0x000fe20000000800 */
[C---:B------:R-:W-:Y:S01]  /*1f2c0*/  LEA.HI.X.SX32 R7, R11.reuse, R2, 0x1, P4 ;  /* 0x000000020b077211 */ /* 0x040fe200020f0eff */
[----:B------:R-:W-:Y:S01]  /*1f2d0*/  VIADD R11, R11, UR4 ;  /* 0x000000040b0b7c36 */ /* 0x000fe20008000000 */
[----:B-1----:R-:W-:Y:S02]  /*1f2e0*/  PRMT R13, R23, 0x7771, RZ ;  /* 0x00007771170d7816 */ /* 0x002fe400000000ff */
[----:B------:R-:W-:Y:S01]  /*1f2f0*/  ISETP.LT.AND P4, PT, R10, UR5, !P0 ;  /* 0x000000050a007c0c */ /* 0x000fe2000c781270 */
[C---:B------:R-:W-:Y:S01]  /*1f300*/  VIADD R10, R11.reuse, UR4 ;  /* 0x000000040b0a7c36 */ /* 0x040fe20008000000 */
[----:B------:R-:W-:Y:S01]  /*1f310*/  ULDC UR5, c[0x0][0x22c] ;  /* 0x00008b0000057ab9 */ /* 0x000fe20000000800 */
[----:B------:R1:W-:Y:S01]  /*1f320*/  @P3 STG.E.U8 desc[UR40][R6.64], R13 ;  /* 0x0000000d06003986 */ /* 0x0003e2000c101128 */
[----:B------:R-:W-:-:S04]  /*1f330*/  IADD3 R8, P3, R11, R3, RZ ;  /* 0x000000030b087210 */ /* 0x000fc80007f7e0ff */
[----:B------:R-:W-:Y:S01]  /*1f340*/  LEA.HI.X.SX32 R9, R11, R2, 0x1, P3 ;  /* 0x000000020b097211 */ /* 0x000fe200018f0eff */
[C---:B------:R-:W-:Y:S01]  /*1f350*/  VIADD R11, R10.reuse, UR4 ;  /* 0x000000040a0b7c36 */ /* 0x040fe20008000000 */
[----:B0-----:R-:W-:-:S03]  /*1f360*/  IADD3 R4, P3, R10, R3, RZ ;  /* 0x000000030a047210 */ /* 0x001fc60007f7e0ff */
[C---:B------:R-:W-:Y:S01]  /*1f370*/  VIADD R12, R11.reuse, UR4 ;  /* 0x000000040b0c7c36 */ /* 0x040fe20008000000 */
[-C--:B------:R-:W-:Y:S01]  /*1f380*/  LEA.HI.X.SX32 R5, R10, R2.reuse, 0x1, P3 ;  /* 0x000000020a057211 */ /* 0x080fe200018f0eff */
[----:B------:R0:W-:Y:S01]  /*1f390*/  @P6 STG.E.U8 desc[UR40][R8.64], R19 ;  /* 0x0000001308006986 */ /* 0x0001e2000c101128 */
[----:B------:R-:W-:Y:S01]  /*1f3a0*/  ISETP.LT.AND P3, PT, R14, UR5, !P0 ;  /* 0x000000050e007c0c */ /* 0x000fe2000c761270 */
[C---:B-1----:R-:W-:Y:S01]  /*1f3b0*/  VIADD R13, R12.reuse, UR4 ;  /* 0x000000040c0d7c36 */ /* 0x042fe20008000000 */
[CC--:B------:R-:W-:Y:S01]  /*1f3c0*/  IADD3 R10, P6, R12.reuse, R3.reuse, RZ ;  /* 0x000000030c0a7210 */ /* 0x0c0fe20007fde0ff */
[----:B------:R1:W-:Y:S01]  /*1f3d0*/  @P2 STG.E.U8 desc[UR40][R4.64], R17 ;  /* 0x0000001104002986 */ /* 0x0003e2000c101128 */
[----:B------:R-:W-:Y:S01]  /*1f3e0*/  IADD3 R6, P2, R11, R3, RZ ;  /* 0x000000030b067210 */ /* 0x000fe20007f5e0ff */
[----:B------:R-:W-:Y:S01]  /*1f3f0*/  VIADD R15, R13, UR4 ;  /* 0x000000040d0f7c36 */ /* 0x000fe20008000000 */
[----:B------:R-:W-:Y:S02]  /*1f400*/  ULDC UR5, c[0x0][0x22c] ;  /* 0x00008b0000057ab9 */ /* 0x000fe40000000800 */
[-C--:B------:R-:W-:Y:S01]  /*1f410*/  LEA.HI.X.SX32 R7, R11, R2.reuse, 0x1, P2 ;  /* 0x000000020b077211 */ /* 0x080fe200010f0eff */
[----:B------:R-:W-:Y:S01]  /*1f420*/  VIADD R0, R15, UR4 ;  /* 0x000000040f007c36 */ /* 0x000fe20008000000 */
[----:B------:R-:W-:-:S02]  /*1f430*/  LEA.HI.X.SX32 R11, R12, R2, 0x1, P6 ;  /* 0x000000020c0b7211 */ /* 0x000fc400030f0eff */
[-C--:B0-----:R-:W-:Y:S01]  /*1f440*/  IADD3 R8, P2, R13, R3.reuse, RZ ;  /* 0x000000030d087210 */ /* 0x081fe20007f5e0ff */
[----:B------:R-:W-:Y:S01]  /*1f450*/  VIADD R16, R0, UR4 ;  /* 0x0000000400107c36 */ /* 0x000fe20008000000 */
[----:B------:R-:W-:Y:S01]  /*1f460*/  ULDC UR4, c[0x0][0x22c] ;  /* 0x00008b0000047ab9 */ /* 0x000fe20000000800 */
[-C--:B-1----:R-:W-:Y:S01]  /*1f470*/  IADD3 R4, P6, R15, R3.reuse, RZ ;  /* 0x000000030f047210 */ /* 0x082fe20007fde0ff */
[----:B------:R0:W-:Y:S01]  /*1f480*/  @P5 STG.E.U8 desc[UR40][R6.64], R21 ;  /* 0x0000001506005986 */ /* 0x0001e2000c101128 */
[-C--:B------:R-:W-:Y:S02]  /*1f490*/  LEA.HI.X.SX32 R9, R13, R2.reuse, 0x1, P2 ;  /* 0x000000020d097211 */ /* 0x080fe400010f0eff */
[C---:B------:R-:W-:Y:S01]  /*1f4a0*/  IADD3 R14, P2, R16.reuse, R3, RZ ;  /* 0x00000003100e7210 */ /* 0x040fe20007f5e0ff */
[----:B------:R0:W-:Y:S01]  /*1f4b0*/  @P4 STG.E.U8 desc[UR40][R10.64], R25 ;  /* 0x000000190a004986 */ /* 0x0001e2000c101128 */
[-C--:B------:R-:W-:Y:S02]  /*1f4c0*/  LEA.HI.X.SX32 R5, R15, R2.reuse, 0x1, P6 ;  /* 0x000000020f057211 */ /* 0x080fe400030f0eff */
[----:B------:R-:W-:-:S02]  /*1f4d0*/  LEA.HI.X.SX32 R15, R16, R2, 0x1, P2 ;  /* 0x00000002100f7211 */ /* 0x000fc400010f0eff */
[----:B------:R-:W-:Y:S02]  /*1f4e0*/  ISETP.LT.AND P2, PT, R18, UR5, !P0 ;  /* 0x0000000512007c0c */ /* 0x000fe4000c741270 */
[----:B------:R-:W-:Y:S02]  /*1f4f0*/  ISETP.LT.AND P0, PT, R20, UR4, !P0 ;  /* 0x0000000414007c0c */ /* 0x000fe4000c701270 */
[----:B------:R-:W-:Y:S02]  /*1f500*/  IADD3 R12, P6, R0, R3, RZ ;  /* 0x00000003000c7210 */ /* 0x000fe40007fde0ff */
[C---:B------:R-:W-:Y:S02]  /*1f510*/  PRMT R19, R22.reuse, 0x7772, RZ ;  /* 0x0000777216137816 */ /* 0x040fe400000000ff */
[----:B------:R-:W-:Y:S02]  /*1f520*/  PRMT R17, R22, 0x7773, RZ ;  /* 0x0000777316117816 */ /* 0x000fe400000000ff */
[----:B------:R-:W-:Y:S01]  /*1f530*/  PRMT R3, R23, 0x7773, RZ ;  /* 0x0000777317037816 */ /* 0x000fe200000000ff */
[----:B------:R0:W-:Y:S01]  /*1f540*/  @P3 STG.E.U8 desc[UR40][R8.64], R19 ;  /* 0x0000001308003986 */ /* 0x0001e2000c101128 */
[----:B------:R-:W-:-:S02]  /*1f550*/  LEA.HI.X.SX32 R13, R0, R2, 0x1, P6 ;  /* 0x00000002000d7211 */ /* 0x000fc400030f0eff */
[----:B------:R-:W-:Y:S01]  /*1f560*/  PRMT R23, R23, 0x7772, RZ ;  /* 0x0000777217177816 */ /* 0x000fe200000000ff */
[----:B------:R0:W-:Y:S04]  /*1f570*/  @P2 STG.E.U8 desc[UR40][R4.64], R17 ;  /* 0x0000001104002986 */ /* 0x0001e8000c101128 */
[----:B------:R0:W-:Y:S01]  /*1f580*/  @P0 STG.E.U8 desc[UR40][R12.64], R23 ;  /* 0x000000170c000986 */ /* 0x0001e2000c101128 */
[----:B------:R-:W-:Y:S05]  /*1f590*/  @!P1 EXIT ;  /* 0x000000000000994d */ /* 0x000fea0003800000 */
[----:B------:R-:W-:Y:S01]  /*1f5a0*/  STG.E.U8 desc[UR40][R14.64], R3 ;  /* 0x000000030e007986 */ /* 0x000fe2000c101128 */
[----:B------:R-:W-:Y:S05]  /*1f5b0*/  EXIT ;  /* 0x000000000000794d */ /* 0x000fea0003800000 */
.L_x_3:
[----:B------:R-:W-:-:S00]  /*1f5c0*/  BRA `(.L_x_3) ;  /* 0xfffffffc00fc7947 */ /* 0x000fc0000383ffff */
[----:B------:R-:W-:-:S00]  /*1f5d0*/  NOP ;  /* 0x0000000000007918 */ /* 0x000fc00000000000 */
        /* <DEDUP_REMOVED lines=10> */
.L_x_4:


//--------------------- .nv.shared.matmul_kernel  --------------------------
	.section	.nv.shared.matmul_kernel,"aw",@nobits
	.sectionflags	@""
	.align	16
	.zero		1024


//--------------------- .nv.shared.reserved.0     --------------------------
	.section	.nv.shared.reserved.0,"aw",@nobits
	.weak		__nv_reservedSMEM_offset_0_alias
	.size		__nv_reservedSMEM_offset_0_alias, 0, 0
	.other		__nv_reservedSMEM_offset_0_alias,@"STO_CUDA_RESERVED_SHARED STV_DEFAULT"
__nv_reservedSMEM_offset_0_alias:
	.zero		0


//--------------------- .nv.constant0.matmul_kernel --------------------------
	.section	.nv.constant0.matmul_kernel,"a",@progbits
	.sectionflags	@""
	.align	4
.nv.constant0.matmul_kernel:
	.zero		608


//--------------------- SYMBOLS --------------------------

	.type		.nv.reservedSmem.offset0,@object
	.size		.nv.reservedSmem.offset0,0x4
